def matmul_kernel(
    a_ptr,
    b_ptr,
    c_ptr,
    M,
    N,
    K,
    stride_am,
    stride_ak,
    stride_bk,
    stride_bn,
    stride_cm,
    stride_cn,
    BLOCK_M: tl.constexpr,
    BLOCK_N: tl.constexpr,
    BLOCK_K: tl.constexpr,
    GROUP_M: tl.constexpr,
):
    pid = tl.program_id(axis=0)
    num_pid_m = tl.cdiv(M, BLOCK_M)
    num_pid_n = tl.cdiv(N, BLOCK_N)
    num_pid_in_group = GROUP_M * num_pid_n
    group_id = pid // num_pid_in_group
    first_pid_m = group_id * GROUP_M
    group_size_m = min(num_pid_m - first_pid_m, GROUP_M)
    pid_m = first_pid_m + ((pid % num_pid_in_group) % group_size_m)
    pid_n = (pid % num_pid_in_group) // group_size_m

    offs_am = (pid_m * BLOCK_M + tl.arange(0, BLOCK_M)) % M
    offs_bn = (pid_n * BLOCK_N + tl.arange(0, BLOCK_N)) % N
    offs_k = tl.arange(0, BLOCK_K)
    a_ptrs = a_ptr + offs_am[:, None] * stride_am + offs_k[None, :] * stride_ak
    b_ptrs = b_ptr + offs_k[:, None] * stride_bk + offs_bn[None, :] * stride_bn

    acc = tl.zeros((BLOCK_M, BLOCK_N), dtype=tl.float32)
    for kk in range(0, tl.cdiv(K, BLOCK_K)):
        a = tl.load(a_ptrs, mask=offs_k[None, :] < K - kk * BLOCK_K, other=0.0)
        b = tl.load(b_ptrs, mask=offs_k[:, None] < K - kk * BLOCK_K, other=0.0)
        acc = tl.dot(a, b, acc)
        a_ptrs += BLOCK_K * stride_ak
        b_ptrs += BLOCK_K * stride_bk

    c = acc.to(c_ptr.dtype.element_ty)
    offs_cm = pid_m * BLOCK_M + tl.arange(0, BLOCK_M)
    offs_cn = pid_n * BLOCK_N + tl.arange(0, BLOCK_N)
    c_ptrs = c_ptr + offs_cm[:, None] * stride_cm + offs_cn[None, :] * stride_cn
    mask = (offs_cm[:, None] < M) & (offs_cn[None, :] < N)
    tl.store(c_ptrs, c, mask=mask)

# config = {"BLOCK_K": 32, "BLOCK_M": 128, "BLOCK_N": 512, "GROUP_M": 1, "arch": "sm_90", "dtype": "fp16", "num_ctas": 1, "num_stages": 3, "num_warps": 4}
# arch = sm_90


// ===== COMPILED SASS (sm_90a) =====

	.target	sm_90a

	.elftype	@"ET_EXEC"


//--------------------- .note.nv.tkinfo           --------------------------
	.section	.note.nv.tkinfo,"",@"SHT_NOTE"
	.sectionflags	@"SHF_NOTE_NV_TKINFO"
	.tkinfo
        /*0018*/ 	.word	0x00000002
        /*0030*/ 	.string	""
        /*0030*/ 	.string	"ptxas"
        /*0030*/ 	.string	"Cuda compilation tools, release 13.0, V13.0.88"
        /*0030*/ 	.string	"Build cuda_13.0.r13.0/compiler.36424714_0"
        /*0030*/ 	.string	"-v  -suppress-debug-info  -lineinfo  -arch sm_90a "



//--------------------- .note.nv.cuinfo           --------------------------
	.section	.note.nv.cuinfo,"",@"SHT_NOTE"
	.sectionflags	@"SHF_NOTE_NV_CUINFO"
        /*0018*/ 	.short	0x0002
        /*001a*/ 	.short	0x005a
        /*001c*/ 	.short	0x0082
	.zero		2


//--------------------- .nv.info                  --------------------------
	.section	.nv.info,"",@"SHT_CUDA_INFO"
	.align	4


	//----- nvinfo : EIATTR_REGCOUNT
	.align		4
        /*0000*/ 	.byte	0x04, 0x2f
        /*0002*/ 	.short	(.L_1 - .L_0)
	.align		4
.L_0:
        /*0004*/ 	.word	index@(matmul_kernel)
        /*0008*/ 	.word	0x000000ff


	//----- nvinfo : EIATTR_FRAME_SIZE
	.align		4
.L_1:
        /*000c*/ 	.byte	0x04, 0x11
        /*000e*/ 	.short	(.L_3 - .L_2)
	.align		4
.L_2:
        /*0010*/ 	.word	index@(matmul_kernel)
        /*0014*/ 	.word	0x00001000


	//----- nvinfo : EIATTR_MIN_STACK_SIZE
	.align		4
.L_3:
        /*0018*/ 	.byte	0x04, 0x12
        /*001a*/ 	.short	(.L_5 - .L_4)
	.align		4
.L_4:
        /*001c*/ 	.word	index@(matmul_kernel)
        /*0020*/ 	.word	0x00001000
.L_5:


//--------------------- .nv.compat                --------------------------
	.section	.nv.compat,"",@"SHT_CUDA_COMPAT_INFO"
	.align	4
        /*0000*/ 	.byte	0x02, 0x09, 0x01, 0x00, 0x02, 0x02, 0x04, 0x00, 0x02, 0x05, 0x05, 0x00, 0x03, 0x07, 0x01, 0x01
        /*0010*/ 	.byte	0x02, 0x03, 0x00, 0x00, 0x02, 0x06, 0x01, 0x00, 0x04, 0x0b, 0x08, 0x00, 0x00, 0x00, 0x00, 0x00
        /*0020*/ 	.byte	0x00, 0x00, 0x00, 0x00


//--------------------- .nv.info.matmul_kernel    --------------------------
	.section	.nv.info.matmul_kernel,"",@"SHT_CUDA_INFO"
	.sectionflags	@""
	.align	4


	//----- nvinfo : EIATTR_CUDA_API_VERSION
	.align		4
        /*0000*/ 	.byte	0x04, 0x37
        /*0002*/ 	.short	(.L_7 - .L_6)
.L_6:
        /*0004*/ 	.word	0x00000082


	//----- nvinfo : EIATTR_KPARAM_INFO
	.align		4
.L_7:
        /*0008*/ 	.byte	0x04, 0x17
        /*000a*/ 	.short	(.L_9 - .L_8)
.L_8:
        /*000c*/ 	.word	0x00000000
        /*0010*/ 	.short	0x000d
        /*0012*/ 	.short	0x0048
        /*0014*/ 	.byte	0x00, 0xf4, 0x21, 0x00


	//----- nvinfo : EIATTR_KPARAM_INFO
	.align		4
.L_9:
        /*0018*/ 	.byte	0x04, 0x17
        /*001a*/ 	.short	(.L_11 - .L_10)
.L_10:
        /*001c*/ 	.word	0x00000000
        /*0020*/ 	.short	0x000c
        /*0022*/ 	.short	0x0040
        /*0024*/ 	.byte	0x00, 0xf4, 0x21, 0x00


	//----- nvinfo : EIATTR_KPARAM_INFO
	.align		4
.L_11:
        /*0028*/ 	.byte	0x04, 0x17
        /*002a*/ 	.short	(.L_13 - .L_12)
.L_12:
        /*002c*/ 	.word	0x00000000
        /*0030*/ 	.short	0x000b
        /*0032*/ 	.short	0x0038
        /*0034*/ 	.byte	0x00, 0xf0, 0x11, 0x00


	//----- nvinfo : EIATTR_KPARAM_INFO
	.align		4
.L_13:
        /*0038*/ 	.byte	0x04, 0x17
        /*003a*/ 	.short	(.L_15 - .L_14)
.L_14:
        /*003c*/ 	.word	0x00000000
        /*0040*/ 	.short	0x000a
        /*0042*/ 	.short	0x0034
        /*0044*/ 	.byte	0x00, 0xf0, 0x11, 0x00


	//----- nvinfo : EIATTR_KPARAM_INFO
	.align		4
.L_15:
        /*0048*/ 	.byte	0x04, 0x17
        /*004a*/ 	.short	(.L_17 - .L_16)
.L_16:
        /*004c*/ 	.word	0x00000000
        /*0050*/ 	.short	0x0009
        /*0052*/ 	.short	0x0030
        /*0054*/ 	.byte	0x00, 0xf0, 0x11, 0x00


	//----- nvinfo : EIATTR_KPARAM_INFO
	.align		4
.L_17:
        /*0058*/ 	.byte	0x04, 0x17
        /*005a*/ 	.short	(.L_19 - .L_18)
.L_18:
        /*005c*/ 	.word	0x00000000
        /*0060*/ 	.short	0x0008
        /*0062*/ 	.short	0x002c
        /*0064*/ 	.byte	0x00, 0xf0, 0x11, 0x00


	//----- nvinfo : EIATTR_KPARAM_INFO
	.align		4
.L_19:
        /*0068*/ 	.byte	0x04, 0x17
        /*006a*/ 	.short	(.L_21 - .L_20)
.L_20:
        /*006c*/ 	.word	0x00000000
        /*0070*/ 	.short	0x0007
        /*0072*/ 	.short	0x0028
        /*0074*/ 	.byte	0x00, 0xf0, 0x11, 0x00


	//----- nvinfo : EIATTR_KPARAM_INFO
	.align		4
.L_21:
        /*0078*/ 	.byte	0x04, 0x17
        /*007a*/ 	.short	(.L_23 - .L_22)
.L_22:
        /*007c*/ 	.word	0x00000000
        /*0080*/ 	.short	0x0006
        /*0082*/ 	.short	0x0024
        /*0084*/ 	.byte	0x00, 0xf0, 0x11, 0x00


	//----- nvinfo : EIATTR_KPARAM_INFO
	.align		4
.L_23:
        /*0088*/ 	.byte	0x04, 0x17
        /*008a*/ 	.short	(.L_25 - .L_24)
.L_24:
        /*008c*/ 	.word	0x00000000
        /*0090*/ 	.short	0x0005
        /*0092*/ 	.short	0x0020
        /*0094*/ 	.byte	0x00, 0xf0, 0x11, 0x00


	//----- nvinfo : EIATTR_KPARAM_INFO
	.align		4
.L_25:
        /*0098*/ 	.byte	0x04, 0x17
        /*009a*/ 	.short	(.L_27 - .L_26)
.L_26:
        /*009c*/ 	.word	0x00000000
        /*00a0*/ 	.short	0x0004
        /*00a2*/ 	.short	0x001c
        /*00a4*/ 	.byte	0x00, 0xf0, 0x11, 0x00


	//----- nvinfo : EIATTR_KPARAM_INFO
	.align		4
.L_27:
        /*00a8*/ 	.byte	0x04, 0x17
        /*00aa*/ 	.short	(.L_29 - .L_28)
.L_28:
        /*00ac*/ 	.word	0x00000000
        /*00b0*/ 	.short	0x0003
        /*00b2*/ 	.short	0x0018
        /*00b4*/ 	.byte	0x00, 0xf0, 0x11, 0x00


	//----- nvinfo : EIATTR_KPARAM_INFO
	.align		4
.L_29:
        /*00b8*/ 	.byte	0x04, 0x17
        /*00ba*/ 	.short	(.L_31 - .L_30)
.L_30:
        /*00bc*/ 	.word	0x00000000
        /*00c0*/ 	.short	0x0002
        /*00c2*/ 	.short	0x0010
        /*00c4*/ 	.byte	0x00, 0xf4, 0x21, 0x00


	//----- nvinfo : EIATTR_KPARAM_INFO
	.align		4
.L_31:
        /*00c8*/ 	.byte	0x04, 0x17
        /*00ca*/ 	.short	(.L_33 - .L_32)
.L_32:
        /*00cc*/ 	.word	0x00000000
        /*00d0*/ 	.short	0x0001
        /*00d2*/ 	.short	0x0008
        /*00d4*/ 	.byte	0x00, 0xf4, 0x21, 0x00


	//----- nvinfo : EIATTR_KPARAM_INFO
	.align		4
.L_33:
        /*00d8*/ 	.byte	0x04, 0x17
        /*00da*/ 	.short	(.L_35 - .L_34)
.L_34:
        /*00dc*/ 	.word	0x00000000
        /*00e0*/ 	.short	0x0000
        /*00e2*/ 	.short	0x0000
        /*00e4*/ 	.byte	0x00, 0xf4, 0x21, 0x00


	//----- nvinfo : EIATTR_SPARSE_MMA_MASK
	.align		4
.L_35:
        /*00e8*/ 	.byte	0x03, 0x50
        /*00ea*/ 	.short	0x0000


	//----- nvinfo : EIATTR_MAXREG_COUNT
	.align		4
        /*00ec*/ 	.byte	0x03, 0x1b
        /*00ee*/ 	.short	0x00ff


	//----- nvinfo : EIATTR_NUM_BARRIERS
	.align		4
        /*00f0*/ 	.byte	0x02, 0x4c
        /*00f2*/ 	.byte	0x01
	.zero		1


	//----- nvinfo : EIATTR_ANNOTATIONS
	.align		4
        /*00f4*/ 	.byte	0x04, 0x55
        /*00f6*/ 	.short	(.L_37 - .L_36)


	//   ....[0]....
.L_36:
        /*00f8*/ 	.word	0x00000001
        /*00fc*/ 	.byte	0x80, 0x0c, 0x00, 0x00, 0x01, 0x00, 0x00, 0x00, 0x90, 0x0c, 0x00, 0x00, 0x01, 0x00, 0x00, 0x00
        /* <DEDUP_REMOVED lines=1711> */
        /*6bfc*/ 	.byte	0x30, 0x0d, 0x03, 0x00, 0x01, 0x00, 0x00, 0x00, 0x40, 0x0d, 0x03, 0x00


	//----- nvinfo : EIATTR_MERCURY_ISA_VERSION
	.align		4
.L_37:
        /*6c08*/ 	.byte	0x03, 0x5f
        /*6c0a*/ 	.short	0x0101


	//----- nvinfo : EIATTR_EXIT_INSTR_OFFSETS
	.align		4
        /*6c0c*/ 	.byte	0x04, 0x1c
        /*6c0e*/ 	.short	(.L_39 - .L_38)


	//   ....[0]....
.L_38:
        /*6c10*/ 	.word	0x000313f0


	//   ....[1]....
        /*6c14*/ 	.word	0x00031420


	//----- nvinfo : EIATTR_REQNTID
	.align		4
.L_39:
        /*6c18*/ 	.byte	0x04, 0x10
        /*6c1a*/ 	.short	(.L_41 - .L_40)
.L_40:
        /*6c1c*/ 	.word	0x00000080
        /*6c20*/ 	.word	0x00000001
        /*6c24*/ 	.word	0x00000001


	//----- nvinfo : EIATTR_CBANK_PARAM_SIZE
	.align		4
.L_41:
        /*6c28*/ 	.byte	0x03, 0x19
        /*6c2a*/ 	.short	0x0050


	//----- nvinfo : EIATTR_PARAM_CBANK
	.align		4
        /*6c2c*/ 	.byte	0x04, 0x0a
        /*6c2e*/ 	.short	(.L_43 - .L_42)
	.align		4
.L_42:
        /*6c30*/ 	.word	index@(.nv.constant0.matmul_kernel)
        /*6c34*/ 	.short	0x0210
        /*6c36*/ 	.short	0x0050


	//----- nvinfo : EIATTR_SW_WAR
	.align		4
.L_43:
        /*6c38*/ 	.byte	0x04, 0x36
        /*6c3a*/ 	.short	(.L_45 - .L_44)
.L_44:
        /*6c3c*/ 	.word	0x00000008
.L_45:


//--------------------- .nv.callgraph             --------------------------
	.section	.nv.callgraph,"",@"SHT_CUDA_CALLGRAPH"
	.align	4
	.sectionentsize	8
	.align		4
        /*0000*/ 	.word	0x00000000
	.align		4
        /*0004*/ 	.word	0xffffffff
	.align		4
        /*0008*/ 	.word	0x00000000
	.align		4
        /*000c*/ 	.word	0xfffffffe
	.align		4
        /*0010*/ 	.word	0x00000000
	.align		4
        /*0014*/ 	.word	0xfffffffd
	.align		4
        /*0018*/ 	.word	0x00000000
	.align		4
        /*001c*/ 	.word	0xfffffffc


//--------------------- .text.matmul_kernel       --------------------------
	.section	.text.matmul_kernel,"ax",@progbits
	.align	128
        .global         matmul_kernel
        .type           matmul_kernel,@function
        .size           matmul_kernel,(.L_x_3 - matmul_kernel)
        .other          matmul_kernel,@"STO_CUDA_ENTRY STV_DEFAULT"
matmul_kernel:
.text.matmul_kernel:
[----:B------:R-:W0:Y:S08]  /*0000*/  LDC R1, c[0x0][0x28] ;  /* 0x00000a00ff017b82 */ /* 0x000e300000000800 */
[----:B------:R-:W1:Y:S01]  /*0010*/  LDC.64 R4, c[0x0][0x228] ;  /* 0x00008a00ff047b82 */ /* 0x000e620000000a00 */
[----:B------:R-:W2:Y:S01]  /*0020*/  S2R R7, SR_CTAID.X ;  /* 0x0000000000077919 */ /* 0x000ea20000002500 */
[----:B0-----:R-:W-:Y:S01]  /*0030*/  VIADD R1, R1, 0xfffff000 ;  /* 0xfffff00001017836 */ /* 0x001fe20000000000 */
[----:B------:R-:W-:Y:S01]  /*0040*/  UMOV UR4, 0x400 ;  /* 0x0000040000047882 */ /* 0x000fe20000000000 */
[----:B------:R-:W-:Y:S01]  /*0050*/  ULDC.64 UR30, c[0x0][0x208] ;  /* 0x00008200001e7ab9 */ /* 0x000fe20000000a00 */
[----:B------:R-:W0:Y:S01]  /*0060*/  S2R R249, SR_TID.X ;  /* 0x0000000000f97919 */ /* 0x000e220000002100 */
[----:B------:R-:W-:-:S02]  /*0070*/  CS2R R240, SRZ ;  /* 0x0000000000f07805 */ /* 0x000fc4000001ff00 */
[----:B------:R-:W-:Y:S01]  /*0080*/  CS2R R242, SRZ ;  /* 0x0000000000f27805 */ /* 0x000fe2000001ff00 */
[----:B------:R-:W3:Y:S01]  /*0090*/  S2UR UR28, SR_CgaCtaId ;  /* 0x00000000001c79c3 */ /* 0x000ee20000008800 */
[----:B------:R-:W-:Y:S02]  /*00a0*/  CS2R R228, SRZ ;  /* 0x0000000000e47805 */ /* 0x000fe4000001ff00 */
[----:B------:R-:W-:Y:S02]  /*00b0*/  CS2R R230, SRZ ;  /* 0x0000000000e67805 */ /* 0x000fe4000001ff00 */
[----:B------:R-:W-:Y:S02]  /*00c0*/  CS2R R216, SRZ ;  /* 0x0000000000d87805 */ /* 0x000fe4000001ff00 */
[----:B------:R-:W-:Y:S02]  /*00d0*/  CS2R R218, SRZ ;  /* 0x0000000000da7805 */ /* 0x000fe4000001ff00 */
[----:B------:R-:W-:-:S02]  /*00e0*/  CS2R R64, SRZ ;  /* 0x0000000000407805 */ /* 0x000fc4000001ff00 */
[----:B------:R-:W-:Y:S02]  /*00f0*/  CS2R R66, SRZ ;  /* 0x0000000000427805 */ /* 0x000fe4000001ff00 */
        /* <DEDUP_REMOVED lines=8> */
[----:B------:R-:W-:Y:S01]  /*0180*/  CS2R R84, SRZ ;  /* 0x0000000000547805 */ /* 0x000fe2000001ff00 */
[----:B-1----:R-:W-:Y:S01]  /*0190*/  VIADD R0, R5, 0x1ff ;  /* 0x000001ff05007836 */ /* 0x002fe20000000000 */
[----:B------:R-:W-:Y:S02]  /*01a0*/  CS2R R86, SRZ ;  /* 0x0000000000567805 */ /* 0x000fe4000001ff00 */
[----:B------:R-:W-:-:S02]  /*01b0*/  CS2R R96, SRZ ;  /* 0x0000000000607805 */ /* 0x000fc4000001ff00 */
[----:B------:R-:W-:Y:S02]  /*01c0*/  CS2R R98, SRZ ;  /* 0x0000000000627805 */ /* 0x000fe4000001ff00 */
[----:B------:R-:W-:Y:S02]  /*01d0*/  CS2R R68, SRZ ;  /* 0x0000000000447805 */ /* 0x000fe4000001ff00 */
[----:B------:R-:W-:Y:S02]  /*01e0*/  SHF.R.S32.HI R3, RZ, 0x1f, R0 ;  /* 0x0000001fff037819 */ /* 0x000fe40000011400 */
[----:B------:R-:W-:Y:S02]  /*01f0*/  CS2R R70, SRZ ;  /* 0x0000000000467805 */ /* 0x000fe4000001ff00 */
[----:B------:R-:W-:Y:S01]  /*0200*/  CS2R R80, SRZ ;  /* 0x0000000000507805 */ /* 0x000fe2000001ff00 */
[----:B---3--:R-:W-:Y:S01]  /*0210*/  ULEA UR28, UR28, UR4, 0x18 ;  /* 0x000000041c1c7291 */ /* 0x008fe2000f8ec03f */
[----:B------:R-:W-:-:S02]  /*0220*/  LEA.HI R3, R3, R0, RZ, 0x9 ;  /* 0x0000000003037211 */ /* 0x000fc400078f48ff */
[----:B------:R-:W-:Y:S02]  /*0230*/  CS2R R82, SRZ ;  /* 0x0000000000527805 */ /* 0x000fe4000001ff00 */
[----:B--2---:R-:W-:Y:S02]  /*0240*/  IABS R10, R7 ;  /* 0x00000007000a7213 */ /* 0x004fe40000000000 */
[----:B------:R-:W-:Y:S02]  /*0250*/  CS2R R100, SRZ ;  /* 0x0000000000647805 */ /* 0x000fe4000001ff00 */
[----:B------:R-:W-:Y:S02]  /*0260*/  SHF.R.S32.HI R6, RZ, 0x9, R3 ;  /* 0x00000009ff067819 */ /* 0x000fe40000011403 */
[----:B------:R-:W-:Y:S02]  /*0270*/  CS2R R102, SRZ ;  /* 0x0000000000667805 */ /* 0x000fe4000001ff00 */
[----:B------:R-:W-:-:S02]  /*0280*/  CS2R R92, SRZ ;  /* 0x00000000005c7805 */ /* 0x000fc4000001ff00 */
[----:B------:R-:W-:Y:S02]  /*0290*/  CS2R R94, SRZ ;  /* 0x00000000005e7805 */ /* 0x000fe4000001ff00 */
[-C--:B------:R-:W-:Y:S02]  /*02a0*/  IABS R9, R6.reuse ;  /* 0x0000000600097213 */ /* 0x080fe40000000000 */
[----:B------:R-:W-:Y:S02]  /*02b0*/  CS2R R88, SRZ ;  /* 0x0000000000587805 */ /* 0x000fe4000001ff00 */
[----:B------:R-:W-:Y:S02]  /*02c0*/  IABS R12, R6 ;  /* 0x00000006000c7213 */ /* 0x000fe40000000000 */
[----:B------:R-:W-:Y:S01]  /*02d0*/  CS2R R90, SRZ ;  /* 0x00000000005a7805 */ /* 0x000fe2000001ff00 */
[----:B------:R-:W1:Y:S01]  /*02e0*/  I2F.RP R0, R9 ;  /* 0x0000000900007306 */ /* 0x000e620000209400 */
        /* <DEDUP_REMOVED lines=13> */
[----:B------:R-:W-:Y:S01]  /*03c0*/  CS2R R38, SRZ ;  /* 0x0000000000267805 */ /* 0x000fe2000001ff00 */
[----:B-1----:R-:W1:Y:S01]  /*03d0*/  MUFU.RCP R0, R0 ;  /* 0x0000000000007308 */ /* 0x002e620000001000 */
        /* <DEDUP_REMOVED lines=15> */
[----:B------:R-:W-:Y:S01]  /*04d0*/  CS2R R120, SRZ ;  /* 0x0000000000787805 */ /* 0x000fe2000001ff00 */
[----:B-1----:R-:W-:Y:S01]  /*04e0*/  VIADD R2, R0, 0xffffffe ;  /* 0x0ffffffe00027836 */ /* 0x002fe20000000000 */
[----:B------:R-:W-:Y:S01]  /*04f0*/  CS2R R122, SRZ ;  /* 0x00000000007a7805 */ /* 0x000fe2000001ff00 */
[----:B------:R-:W-:Y:S01]  /*0500*/  IMAD.MOV R0, RZ, RZ, -R12 ;  /* 0x000000ffff007224 */ /* 0x000fe200078e0a0c */
[----:B------:R-:W-:Y:S01]  /*0510*/  CS2R R124, SRZ ;  /* 0x00000000007c7805 */ /* 0x000fe2000001ff00 */
[----:B------:R1:W2:Y:S01]  /*0520*/  F2I.FTZ.U32.TRUNC.NTZ R3, R2 ;  /* 0x0000000200037305 */ /* 0x0002a2000021f000 */
        /* <DEDUP_REMOVED lines=8> */
[----:B-1----:R-:W-:Y:S01]  /*05b0*/  IMAD.MOV.U32 R2, RZ, RZ, RZ ;  /* 0x000000ffff027224 */ /* 0x002fe200078e00ff */
[----:B------:R-:W-:Y:S02]  /*05c0*/  CS2R R142, SRZ ;  /* 0x00000000008e7805 */ /* 0x000fe4000001ff00 */
[----:B------:R-:W-:Y:S02]  /*05d0*/  CS2R R144, SRZ ;  /* 0x0000000000907805 */ /* 0x000fe4000001ff00 */
[----:B------:R-:W-:Y:S02]  /*05e0*/  CS2R R146, SRZ ;  /* 0x0000000000927805 */ /* 0x000fe4000001ff00 */
[----:B------:R-:W-:Y:S02]  /*05f0*/  CS2R R148, SRZ ;  /* 0x0000000000947805 */ /* 0x000fe4000001ff00 */
[----:B------:R-:W-:Y:S01]  /*0600*/  CS2R R150, SRZ ;  /* 0x0000000000967805 */ /* 0x000fe2000001ff00 */
[----:B--2---:R-:W-:Y:S01]  /*0610*/  IMAD.MOV R8, RZ, RZ, -R3 ;  /* 0x000000ffff087224 */ /* 0x004fe200078e0a03 */
[----:B------:R-:W-:-:S02]  /*0620*/  CS2R R152, SRZ ;  /* 0x0000000000987805 */ /* 0x000fc4000001ff00 */
[----:B------:R-:W-:Y:S02]  /*0630*/  CS2R R154, SRZ ;  /* 0x00000000009a7805 */ /* 0x000fe4000001ff00 */
[----:B------:R-:W-:Y:S01]  /*0640*/  CS2R R156, SRZ ;  /* 0x00000000009c7805 */ /* 0x000fe2000001ff00 */
[----:B------:R-:W-:Y:S01]  /*0650*/  IMAD R11, R8, R9, RZ ;  /* 0x00000009080b7224 */ /* 0x000fe200078e02ff */
[----:B------:R-:W-:Y:S01]  /*0660*/  CS2R R158, SRZ ;  /* 0x00000000009e7805 */ /* 0x000fe2000001ff00 */
[----:B------:R-:W-:Y:S01]  /*0670*/  IMAD.MOV.U32 R8, RZ, RZ, R10 ;  /* 0x000000ffff087224 */ /* 0x000fe200078e000a */
[----:B------:R-:W-:Y:S01]  /*0680*/  CS2R R160, SRZ ;  /* 0x0000000000a07805 */ /* 0x000fe2000001ff00 */
[----:B------:R-:W-:Y:S01]  /*0690*/  IMAD.HI.U32 R3, R3, R11, R2 ;  /* 0x0000000b03037227 */ /* 0x000fe200078e0002 */
[----:B------:R-:W-:Y:S02]  /*06a0*/  CS2R R162, SRZ ;  /* 0x0000000000a27805 */ /* 0x000fe4000001ff00 */
[----:B------:R-:W-:-:S02]  /*06b0*/  CS2R R164, SRZ ;  /* 0x0000000000a47805 */ /* 0x000fc4000001ff00 */
[----:B------:R-:W-:Y:S02]  /*06c0*/  CS2R R166, SRZ ;  /* 0x0000000000a67805 */ /* 0x000fe4000001ff00 */
[----:B------:R-:W-:Y:S02]  /*06d0*/  CS2R R168, SRZ ;  /* 0x0000000000a87805 */ /* 0x000fe4000001ff00 */
[----:B------:R-:W-:Y:S01]  /*06e0*/  CS2R R170, SRZ ;  /* 0x0000000000aa7805 */ /* 0x000fe2000001ff00 */
[----:B------:R-:W-:Y:S01]  /*06f0*/  IMAD.HI.U32 R3, R3, R8, RZ ;  /* 0x0000000803037227 */ /* 0x000fe200078e00ff */
[----:B------:R-:W-:Y:S02]  /*0700*/  CS2R R172, SRZ ;  /* 0x0000000000ac7805 */ /* 0x000fe4000001ff00 */
[----:B------:R-:W-:Y:S02]  /*0710*/  CS2R R174, SRZ ;  /* 0x0000000000ae7805 */ /* 0x000fe4000001ff00 */
[----:B------:R-:W-:Y:S01]  /*0720*/  CS2R R176, SRZ ;  /* 0x0000000000b07805 */ /* 0x000fe2000001ff00 */
[----:B------:R-:W-:Y:S01]  /*0730*/  IMAD R0, R3, R0, R8 ;  /* 0x0000000003007224 */ /* 0x000fe200078e0208 */
[----:B------:R-:W-:-:S02]  /*0740*/  CS2R R178, SRZ ;  /* 0x0000000000b27805 */ /* 0x000fc4000001ff00 */
[----:B------:R-:W-:Y:S02]  /*0750*/  CS2R R180, SRZ ;  /* 0x0000000000b47805 */ /* 0x000fe4000001ff00 */
[----:B------:R-:W-:Y:S02]  /*0760*/  CS2R R182, SRZ ;  /* 0x0000000000b67805 */ /* 0x000fe4000001ff00 */
[----:B------:R-:W-:Y:S02]  /*0770*/  CS2R R184, SRZ ;  /* 0x0000000000b87805 */ /* 0x000fe4000001ff00 */
[----:B------:R-:W-:Y:S02]  /*0780*/  ISETP.GT.U32.AND P1, PT, R9, R0, PT ;  /* 0x000000000900720c */ /* 0x000fe40003f24070 */
        /* <DEDUP_REMOVED lines=12> */
[----:B------:R-:W-:Y:S01]  /*0850*/  @!P1 IMAD.IADD R0, R0, 0x1, -R9 ;  /* 0x0000000100009824 */ /* 0x000fe200078e0a09 */
[----:B------:R-:W-:Y:S01]  /*0860*/  CS2R R210, SRZ ;  /* 0x0000000000d27805 */ /* 0x000fe2000001ff00 */
[----:B------:R-:W-:Y:S01]  /*0870*/  @!P1 VIADD R3, R3, 0x1 ;  /* 0x0000000103039836 */ /* 0x000fe20000000000 */
[----:B------:R-:W-:-:S02]  /*0880*/  ISETP.NE.AND P1, PT, R6, RZ, PT ;  /* 0x000000ff0600720c */ /* 0x000fc40003f25270 */
[----:B------:R-:W-:Y:S02]  /*0890*/  CS2R R212, SRZ ;  /* 0x0000000000d47805 */ /* 0x000fe4000001ff00 */
[----:B------:R-:W-:Y:S02]  /*08a0*/  ISETP.GE.U32.AND P0, PT, R0, R9, PT ;  /* 0x000000090000720c */ /* 0x000fe40003f06070 */
[----:B------:R-:W-:Y:S02]  /*08b0*/  CS2R R214, SRZ ;  /* 0x0000000000d67805 */ /* 0x000fe4000001ff00 */
[----:B------:R-:W-:Y:S02]  /*08c0*/  LOP3.LUT R0, R7, R6, RZ, 0x3c, !PT ;  /* 0x0000000607007212 */ /* 0x000fe400078e3cff */
[----:B------:R-:W-:Y:S02]  /*08d0*/  CS2R R220, SRZ ;  /* 0x0000000000dc7805 */ /* 0x000fe4000001ff00 */
[----:B------:R-:W-:-:S02]  /*08e0*/  CS2R R222, SRZ ;  /* 0x0000000000de7805 */ /* 0x000fc4000001ff00 */
[----:B------:R-:W-:Y:S02]  /*08f0*/  CS2R R224, SRZ ;  /* 0x0000000000e07805 */ /* 0x000fe4000001ff00 */
[----:B------:R-:W-:Y:S01]  /*0900*/  ISETP.GE.AND P2, PT, R0, RZ, PT ;  /* 0x000000ff0000720c */ /* 0x000fe20003f46270 */
[----:B------:R-:W-:Y:S01]  /*0910*/  VIADD R0, R4, 0x7f ;  /* 0x0000007f04007836 */ /* 0x000fe20000000000 */
[----:B------:R-:W-:Y:S02]  /*0920*/  CS2R R226, SRZ ;  /* 0x0000000000e27805 */ /* 0x000fe4000001ff00 */
[----:B------:R-:W-:Y:S02]  /*0930*/  CS2R R232, SRZ ;  /* 0x0000000000e87805 */ /* 0x000fe4000001ff00 */
[----:B------:R-:W-:Y:S02]  /*0940*/  CS2R R234, SRZ ;  /* 0x0000000000ea7805 */ /* 0x000fe4000001ff00 */
[----:B------:R-:W-:-:S02]  /*0950*/  CS2R R236, SRZ ;  /* 0x0000000000ec7805 */ /* 0x000fc4000001ff00 */
[----:B------:R-:W-:Y:S01]  /*0960*/  CS2R R238, SRZ ;  /* 0x0000000000ee7805 */ /* 0x000fe2000001ff00 */
[----:B------:R-:W-:Y:S01]  /*0970*/  @P0 VIADD R3, R3, 0x1 ;  /* 0x0000000103030836 */ /* 0x000fe20000000000 */
[----:B------:R-:W-:Y:S02]  /*0980*/  CS2R R244, SRZ ;  /* 0x0000000000f47805 */ /* 0x000fe4000001ff00 */
[----:B------:R-:W-:Y:S01]  /*0990*/  CS2R R246, SRZ ;  /* 0x0000000000f67805 */ /* 0x000fe2000001ff00 */
[----:B------:R-:W-:Y:S01]  /*09a0*/  IMAD.MOV.U32 R10, RZ, RZ, R3 ;  /* 0x000000ffff0a7224 */ /* 0x000fe200078e0003 */
[----:B------:R-:W-:-:S03]  /*09b0*/  SHF.R.S32.HI R3, RZ, 0x1f, R0 ;  /* 0x0000001fff037819 */ /* 0x000fc60000011400 */
[----:B------:R-:W-:Y:S01]  /*09c0*/  @!P2 IMAD.MOV R10, RZ, RZ, -R10 ;  /* 0x000000ffff0aa224 */ /* 0x000fe200078e0a0a */
[----:B------:R-:W-:Y:S02]  /*09d0*/  LEA.HI R3, R3, R0, RZ, 0x7 ;  /* 0x0000000003037211 */ /* 0x000fe400078f38ff */
[----:B------:R-:W-:-:S04]  /*09e0*/  @!P1 LOP3.LUT R10, RZ, R6, RZ, 0x33, !PT ;  /* 0x00000006ff0a9212 */ /* 0x000fc800078e33ff */
[----:B------:R-:W-:Y:S01]  /*09f0*/  LEA.HI.SX32 R3, R3, -R10, 0x19 ;  /* 0x8000000a03037211 */ /* 0x000fe200078fcaff */
[----:B------:R-:W-:-:S03]  /*0a00*/  IMAD.MOV R8, RZ, RZ, -R10 ;  /* 0x000000ffff087224 */ /* 0x000fc600078e0a0a */
[----:B------:R-:W-:Y:S01]  /*0a10*/  VIMNMX R11, R3, 0x1, PT ;  /* 0x00000001030b7848 */ /* 0x000fe20003fe0100 */
[----:B------:R-:W-:-:S03]  /*0a20*/  IMAD R8, R6, R8, R7 ;  /* 0x0000000806087224 */ /* 0x000fc600078e0207 */
[-C--:B------:R-:W-:Y:S02]  /*0a30*/  IABS R9, R11.reuse ;  /* 0x0000000b00097213 */ /* 0x080fe40000000000 */
[----:B------:R-:W-:Y:S02]  /*0a40*/  IABS R13, R11 ;  /* 0x0000000b000d7213 */ /* 0x000fe40000000000 */
[----:B------:R-:W1:Y:S08]  /*0a50*/  I2F.RP R0, R9 ;  /* 0x0000000900007306 */ /* 0x000e700000209400 */
[----:B-1----:R-:W1:Y:S02]  /*0a60*/  MUFU.RCP R0, R0 ;  /* 0x0000000000007308 */ /* 0x002e640000001000 */
[----:B-1----:R-:W-:-:S02]  /*0a70*/  VIADD R2, R0, 0xffffffe ;  /* 0x0ffffffe00027836 */ /* 0x002fc40000000000 */
[----:B------:R-:W-:-:S04]  /*0a80*/  IMAD.MOV R0, RZ, RZ, -R13 ;  /* 0x000000ffff007224 */ /* 0x000fc800078e0a0d */
[----:B------:R1:W2:Y:S02]  /*0a90*/  F2I.FTZ.U32.TRUNC.NTZ R3, R2 ;  /* 0x0000000200037305 */ /* 0x0002a4000021f000 */
[----:B-1----:R-:W-:Y:S02]  /*0aa0*/  IMAD.MOV.U32 R2, RZ, RZ, RZ ;  /* 0x000000ffff027224 */ /* 0x002fe400078e00ff */
[----:B--2---:R-:W-:-:S04]  /*0ab0*/  IMAD.MOV R12, RZ, RZ, -R3 ;  /* 0x000000ffff0c7224 */ /* 0x004fc800078e0a03 */
[----:B------:R-:W-:Y:S01]  /*0ac0*/  IMAD.MOV.U32 R6, RZ, RZ, R12 ;  /* 0x000000ffff067224 */ /* 0x000fe200078e000c */
[----:B------:R-:W-:-:S03]  /*0ad0*/  IABS R12, R8 ;  /* 0x00000008000c7213 */ /* 0x000fc60000000000 */
[----:B------:R-:W-:Y:S02]  /*0ae0*/  IMAD R7, R6, R9, RZ ;  /* 0x0000000906077224 */ /* 0x000fe400078e02ff */
[----:B------:R-:W-:Y:S01]  /*0af0*/  IMAD.MOV.U32 R6, RZ, RZ, R12 ;  /* 0x000000ffff067224 */ /* 0x000fe200078e000c */
[----:B------:R-:W-:Y:S01]  /*0b00*/  CS2R R12, SRZ ;  /* 0x00000000000c7805 */ /* 0x000fe2000001ff00 */
[----:B------:R-:W-:Y:S01]  /*0b10*/  IMAD.HI.U32 R3, R3, R7, R2 ;  /* 0x0000000703037227 */ /* 0x000fe200078e0002 */
[C---:B0-----:R-:W-:Y:S02]  /*0b20*/  LOP3.LUT R7, R249.reuse, 0x7f, RZ, 0xc0, !PT ;  /* 0x0000007ff9077812 */ /* 0x041fe400078ec0ff */
[----:B------:R-:W-:-:S03]  /*0b30*/  LOP3.LUT R249, R249, 0x60, RZ, 0xc0, !PT ;  /* 0x00000060f9f97812 */ /* 0x000fc600078ec0ff */
[----:B------:R-:W-:-:S04]  /*0b40*/  IMAD.HI.U32 R3, R3, R6, RZ ;  /* 0x0000000603037227 */ /* 0x000fc800078e00ff */
[----:B------:R-:W-:-:S05]  /*0b50*/  IMAD R0, R3, R0, R6 ;  /* 0x0000000003007224 */ /* 0x000fca00078e0206 */
[----:B------:R-:W-:-:S13]  /*0b60*/  ISETP.GT.U32.AND P1, PT, R9, R0, PT ;  /* 0x000000000900720c */ /* 0x000fda0003f24070 */
[----:B------:R-:W-:Y:S02]  /*0b70*/  @!P1 IMAD.IADD R0, R0, 0x1, -R9 ;  /* 0x0000000100009824 */ /* 0x000fe400078e0a09 */
[----:B------:R-:W-:Y:S01]  /*0b80*/  @!P1 VIADD R3, R3, 0x1 ;  /* 0x0000000103039836 */ /* 0x000fe20000000000 */
[----:B------:R-:W-:Y:S02]  /*0b90*/  ISETP.NE.AND P1, PT, R11, RZ, PT ;  /* 0x000000ff0b00720c */ /* 0x000fe40003f25270 */
[----:B------:R-:W-:Y:S02]  /*0ba0*/  ISETP.GE.U32.AND P0, PT, R0, R9, PT ;  /* 0x000000090000720c */ /* 0x000fe40003f06070 */
[----:B------:R-:W-:-:S04]  /*0bb0*/  LOP3.LUT R0, R8, R11, RZ, 0x3c, !PT ;  /* 0x0000000b08007212 */ /* 0x000fc800078e3cff */
[----:B------:R-:W-:-:S07]  /*0bc0*/  ISETP.GE.AND P2, PT, R0, RZ, PT ;  /* 0x000000ff0000720c */ /* 0x000fce0003f46270 */
[----:B------:R-:W-:-:S06]  /*0bd0*/  @P0 VIADD R3, R3, 0x1 ;  /* 0x0000000103030836 */ /* 0x000fcc0000000000 */
[----:B------:R-:W-:Y:S01]  /*0be0*/  @!P2 IMAD.MOV R3, RZ, RZ, -R3 ;  /* 0x000000ffff03a224 */ /* 0x000fe200078e0a03 */
[----:B------:R-:W-:-:S05]  /*0bf0*/  @!P1 LOP3.LUT R3, RZ, R11, RZ, 0x33, !PT ;  /* 0x0000000bff039212 */ /* 0x000fca00078e33ff */
[----:B------:R-:W-:-:S04]  /*0c00*/  IMAD.MOV R0, RZ, RZ, -R3 ;  /* 0x000000ffff007224 */ /* 0x000fc800078e0a03 */
[----:B------:R-:W-:Y:S01]  /*0c10*/  IMAD R0, R11, R0, R8 ;  /* 0x000000000b007224 */ /* 0x000fe200078e0208 */
[----:B------:R-:W-:-:S03]  /*0c20*/  CS2R R8, SRZ ;  /* 0x0000000000087805 */ /* 0x000fc6000001ff00 */
[----:B------:R-:W-:Y:S01]  /*0c30*/  IMAD.IADD R0, R10, 0x1, R0 ;  /* 0x000000010a007824 */ /* 0x000fe200078e0200 */
[----:B------:R-:W-:-:S03]  /*0c40*/  CS2R R10, SRZ ;  /* 0x00000000000a7805 */ /* 0x000fc6000001ff00 */
[----:B------:R-:W-:Y:S02]  /*0c50*/  IMAD R248, R0, 0x80, R7 ;  /* 0x0000008000f87824 */ /* 0x000fe400078e0207 */
[----:B------:R-:W0:Y:S01]  /*0c60*/  LDC R0, c[0x0][0x230] ;  /* 0x00008c00ff007b82 */ /* 0x000e220000000800 */
[----:B------:R-:W-:Y:S02]  /*0c70*/  IMAD.SHL.U32 R7, R3, 0x200, RZ ;  /* 0x0000020003077824 */ /* 0x000fe400078e00ff */
[----:B------:R1:W-:Y:S04]  /*0c80*/  STL [R1+0x950], R248 ;  /* 0x000950f801007387 */ /* 0x0003e80000100800 */
[----:B------:R1:W-:Y:S04]  /*0c90*/  STL [R1+0x3d0], RZ ;  /* 0x0003d0ff01007387 */ /* 0x0003e80000100800 */
[----:B------:R1:W-:Y:S04]  /*0ca0*/  STL [R1+0x3d4], RZ ;  /* 0x0003d4ff01007387 */ /* 0x0003e80000100800 */
[----:B------:R1:W-:Y:S04]  /*0cb0*/  STL [R1+0x3d8], RZ ;  /* 0x0003d8ff01007387 */ /* 0x0003e80000100800 */
[----:B------:R1:W-:Y:S04]  /*0cc0*/  STL [R1+0x3dc], RZ ;  /* 0x0003dcff01007387 */ /* 0x0003e80000100800 */
[----:B------:R1:W-:Y:S01]  /*0cd0*/  STL [R1+0x3e0], RZ ;  /* 0x0003e0ff01007387 */ /* 0x0003e20000100800 */
[----:B0-----:R-:W-:-:S03]  /*0ce0*/  VIADD R0, R0, 0x1f ;  /* 0x0000001f00007836 */ /* 0x001fc60000000000 */
[----:B------:R1:W-:Y:S02]  /*0cf0*/  STL [R1+0x3e4], RZ ;  /* 0x0003e4ff01007387 */ /* 0x0003e40000100800 */
[----:B------:R-:W-:Y:S02]  /*0d00*/  ISETP.GE.AND P0, PT, R0, 0x20, PT ;  /* 0x000000200000780c */ /* 0x000fe40003f06270 */
[----:B------:R1:W-:Y:S04]  /*0d10*/  STL [R1+0x3e8], RZ ;  /* 0x0003e8ff01007387 */ /* 0x0003e80000100800 */
        /* <DEDUP_REMOVED lines=8> */
[----:B------:R1:W-:Y:S01]  /*0da0*/  STL [R1+0x60c], RZ ;  /* 0x00060cff01007387 */ /* 0x0003e20000100800 */
[----:B------:R-:W-:Y:S05]  /*0db0*/  @!P0 BRA `(.L_x_0) ;  /* 0x0000019000c48947 */ /* 0x000fea0003800000 */
[----:B------:R-:W-:Y:S01]  /*0dc0*/  IABS R15, R4 ;  /* 0x00000004000f7213 */ /* 0x000fe20000000000 */
[----:B------:R-:W0:Y:S01]  /*0dd0*/  S2R R205, SR_TID.X ;  /* 0x0000000000cd7919 */ /* 0x000e220000002100 */
[----:B------:R-:W-:Y:S01]  /*0de0*/  IABS R2, R5 ;  /* 0x0000000500027213 */ /* 0x000fe20000000000 */
[----:B------:R-:W2:Y:S01]  /*0df0*/  LDC R59, c[0x0][0x240] ;  /* 0x00009000ff3b7b82 */ /* 0x000ea20000000800 */
[----:B------:R-:W3:Y:S01]  /*0e00*/  I2F.RP R6, R15 ;  /* 0x0000000f00067306 */ /* 0x000ee20000209400 */
[----:B------:R-:W-:Y:S01]  /*0e10*/  SHF.R.S32.HI R207, RZ, 0x1f, R0 ;  /* 0x0000001fffcf7819 */ /* 0x000fe20000011400 */
[----:B------:R-:W-:Y:S01]  /*0e20*/  UIADD3 UR6, UR28, 0x8000, URZ ;  /* 0x000080001c067890 */ /* 0x000fe2000fffe03f */
[----:B------:R-:W-:Y:S01]  /*0e30*/  ISETP.GE.AND P3, PT, R248, RZ, PT ;  /* 0x000000fff800720c */ /* 0x000fe20003f66270 */
[----:B------:R-:W-:Y:S01]  /*0e40*/  ULDC UR4, c[0x0][0x234] ;  /* 0x00008d0000047ab9 */ /* 0x000fe20000000800 */
[----:B------:R-:W-:Y:S01]  /*0e50*/  LEA.HI R207, R207, R0, RZ, 0x5 ;  /* 0x00000000cfcf7211 */ /* 0x000fe200078f28ff */
[----:B------:R-:W-:Y:S01]  /*0e60*/  USHF.R.U32.HI UR10, URZ, 0x4, UR28 ;  /* 0x000000043f0a7899 */ /* 0x000fe2000801161c */
[----:B------:R-:W-:Y:S01]  /*0e70*/  ISETP.NE.AND P5, PT, R4, RZ, PT ;  /* 0x000000ff0400720c */ /* 0x000fe20003fa5270 */
[----:B------:R-:W4:Y:S01]  /*0e80*/  I2F.RP R3, R2 ;  /* 0x0000000200037306 */ /* 0x000f220000209400 */
[----:B------:R-:W-:Y:S01]  /*0e90*/  USHF.R.U32.HI UR6, URZ, 0x4, UR6 ;  /* 0x000000043f067899 */ /* 0x000fe20008011606 */
[----:B------:R-:W-:Y:S01]  /*0ea0*/  SHF.R.S32.HI R207, RZ, 0x5, R207 ;  /* 0x00000005ffcf7819 */ /* 0x000fe200000114cf */
[----:B------:R-:W-:-:S02]  /*0eb0*/  USGXT.U32 UR10, UR10, 0xe ;  /* 0x0000000e0a0a789a */ /* 0x000fc40008000000 */
[----:B------:R-:W-:Y:S02]  /*0ec0*/  USGXT.U32 UR8, UR6, 0xe ;  /* 0x0000000e0608789a */ /* 0x000fe40008000000 */
[----:B------:R-:W-:Y:S01]  /*0ed0*/  UIADD3 UR6, UP1, UR10, 0x2, URZ ;  /* 0x000000020a067890 */ /* 0x000fe2000ff3e03f */
[----:B---3--:R-:W3:Y:S01]  /*0ee0*/  MUFU.RCP R6, R6 ;  /* 0x0000000600067308 */ /* 0x008ee20000001000 */
[----:B------:R-:W-:Y:S01]  /*0ef0*/  UIADD3 UR9, UP0, UR8, 0x80, URZ ;  /* 0x0000008008097890 */ /* 0x000fe2000ff1e03f */
[----:B------:R-:W-:-:S06]  /*0f00*/  ULDC UR11, c[0x0][0x230] ;  /* 0x00008c00000b7ab9 */ /* 0x000fcc0000000800 */
[----:B----4-:R-:W4:Y:S01]  /*0f10*/  MUFU.RCP R3, R3 ;  /* 0x0000000300037308 */ /* 0x010f220000001000 */
[----:B---3--:R-:W-:Y:S01]  /*0f20*/  VIADD R10, R6, 0xffffffe ;  /* 0x0ffffffe060a7836 */ /* 0x008fe20000000000 */
[----:B------:R-:W-:-:S06]  /*0f30*/  IABS R6, R248 ;  /* 0x000000f800067213 */ /* 0x000fcc0000000000 */
[----:B------:R3:W5:Y:S01]  /*0f40*/  F2I.FTZ.U32.TRUNC.NTZ R11, R10 ;  /* 0x0000000a000b7305 */ /* 0x000762000021f000 */
[----:B----4-:R-:W-:Y:S01]  /*0f50*/  VIADD R8, R3, 0xffffffe ;  /* 0x0ffffffe03087836 */ /* 0x010fe20000000000 */
[----:B------:R-:W-:-:S06]  /*0f60*/  LEA.HI R3, R249, R7, RZ, 0x1b ;  /* 0x00000007f9037211 */ /* 0x000fcc00078fd8ff */
[----:B------:R4:W1:Y:S01]  /*0f70*/  F2I.FTZ.U32.TRUNC.NTZ R9, R8 ;  /* 0x0000000800097305 */ /* 0x000862000021f000 */
[----:B---3--:R-:W-:Y:S02]  /*0f80*/  IMAD.MOV.U32 R10, RZ, RZ, RZ ;  /* 0x000000ffff0a7224 */ /* 0x008fe400078e00ff */
[C---:B------:R-:W-:Y:S02]  /*0f90*/  VIADD R14, R3.reuse, 0x1fc ;  /* 0x000001fc030e7836 */ /* 0x040fe40000000000 */
[C---:B------:R-:W-:Y:S02]  /*0fa0*/  VIADD R16, R3.reuse, 0x1f8 ;  /* 0x000001f803107836 */ /* 0x040fe40000000000 */
[----:B-----5:R-:W-:Y:S01]  /*0fb0*/  IMAD.MOV R12, RZ, RZ, -R11 ;  /* 0x000000ffff0c7224 */ /* 0x020fe200078e0a0b */
[----:B------:R-:W-:Y:S01]  /*0fc0*/  ISETP.GE.AND P2, PT, R14, RZ, PT ;  /* 0x000000ff0e00720c */ /* 0x000fe20003f46270 */
[----:B----4-:R-:W-:Y:S02]  /*0fd0*/  IMAD.MOV.U32 R8, RZ, RZ, RZ ;  /* 0x000000ffff087224 */ /* 0x010fe400078e00ff */
[----:B------:R-:W-:Y:S01]  /*0fe0*/  IMAD R13, R12, R15, RZ ;  /* 0x0000000f0c0d7224 */ /* 0x000fe200078e02ff */
[----:B------:R-:W-:Y:S01]  /*0ff0*/  IABS R12, R3 ;  /* 0x00000003000c7213 */ /* 0x000fe20000000000 */
[----:B------:R-:W-:-:S02]  /*1000*/  VIADD R17, R3, 0x1f0 ;  /* 0x000001f003117836 */ /* 0x000fc40000000000 */
[----:B------:R-:W-:-:S04]  /*1010*/  IMAD.HI.U32 R11, R11, R13, R10 ;  /* 0x0000000d0b0b7227 */ /* 0x000fc800078e000a */
[----:B-1----:R-:W-:Y:S02]  /*1020*/  IMAD.MOV R13, RZ, RZ, -R9 ;  /* 0x000000ffff0d7224 */ /* 0x002fe400078e0a09 */
[----:B------:R-:W-:-:S04]  /*1030*/  IMAD.HI.U32 R11, R11, R6, RZ ;  /* 0x000000060b0b7227 */ /* 0x000fc800078e00ff */
[----:B------:R-:W-:Y:S02]  /*1040*/  IMAD.MOV R10, RZ, RZ, -R11 ;  /* 0x000000ffff0a7224 */ /* 0x000fe400078e0a0b */
[----:B------:R-:W-:Y:S01]  /*1050*/  IMAD R11, R13, R2, RZ ;  /* 0x000000020d0b7224 */ /* 0x000fe200078e02ff */
[----:B------:R-:W-:Y:S01]  /*1060*/  IABS R13, R16 ;  /* 0x00000010000d7213 */ /* 0x000fe20000000000 */
[----:B------:R-:W-:Y:S02]  /*1070*/  IMAD R10, R15, R10, R6 ;  /* 0x0000000a0f0a7224 */ /* 0x000fe400078e0206 */
[----:B------:R-:W-:Y:S01]  /*1080*/  IMAD.HI.U32 R6, R9, R11, R8 ;  /* 0x0000000b09067227 */ /* 0x000fe200078e0008 */
[----:B------:R-:W-:Y:S02]  /*1090*/  IABS R9, R14 ;  /* 0x0000000e00097213 */ /* 0x000fe40000000000 */
[----:B------:R-:W-:Y:S01]  /*10a0*/  ISETP.GT.U32.AND P0, PT, R15, R10, PT ;  /* 0x0000000a0f00720c */ /* 0x000fe20003f04070 */
[----:B------:R-:W-:-:S02]  /*10b0*/  IMAD.MOV.U32 R11, RZ, RZ, R12 ;  /* 0x000000ffff0b7224 */ /* 0x000fc400078e000c */
[----:B------:R-:W-:Y:S02]  /*10c0*/  VIADD R14, R3, 0x1f4 ;  /* 0x000001f4030e7836 */ /* 0x000fe40000000000 */
[----:B------:R-:W-:-:S04]  /*10d0*/  IMAD.HI.U32 R8, R6, R11, RZ ;  /* 0x0000000b06087227 */ /* 0x000fc800078e00ff */
[----:B------:R-:W-:Y:S02]  /*10e0*/  IMAD.MOV R12, RZ, RZ, -R8 ;  /* 0x000000ffff0c7224 */ /* 0x000fe400078e0a08 */
[----:B------:R-:W-:-:S04]  /*10f0*/  IMAD.HI.U32 R0, R6, R9, RZ ;  /* 0x0000000906007227 */ /* 0x000fc800078e00ff */
[----:B------:R-:W-:Y:S02]  /*1100*/  @!P0 IMAD.IADD R10, R10, 0x1, -R15 ;  /* 0x000000010a0a8824 */ /* 0x000fe400078e0a0f */
[----:B------:R-:W-:Y:S01]  /*1110*/  IMAD R11, R2, R12, R11 ;  /* 0x0000000c020b7224 */ /* 0x000fe200078e020b */
[----:B------:R-:W-:Y:S01]  /*1120*/  IABS R12, R14 ;  /* 0x0000000e000c7213 */ /* 0x000fe20000000000 */
[----:B------:R-:W-:Y:S01]  /*1130*/  IMAD.MOV R0, RZ, RZ, -R0 ;  /* 0x000000ffff007224 */ /* 0x000fe200078e0a00 */
[----:B------:R-:W-:Y:S01]  /*1140*/  ISETP.GT.U32.AND P0, PT, R15, R10, PT ;  /* 0x0000000a0f00720c */ /* 0x000fe20003f04070 */
[----:B------:R-:W-:Y:S01]  /*1150*/  IMAD.HI.U32 R8, R6, R13, RZ ;  /* 0x0000000d06087227 */ /* 0x000fe200078e00ff */
[----:B------:R-:W-:-:S03]  /*1160*/  ISETP.GT.U32.AND P1, PT, R2, R11, PT ;  /* 0x0000000b0200720c */ /* 0x000fc60003f24070 */
[----:B------:R-:W-:Y:S02]  /*1170*/  IMAD R208, R2, R0, R9 ;  /* 0x0000000002d07224 */ /* 0x000fe400078e0209 */
[----:B------:R-:W-:Y:S02]  /*1180*/  IMAD.MOV.U32 R9, RZ, RZ, R12 ;  /* 0x000000ffff097224 */ /* 0x000fe400078e000c */
[----:B------:R-:W-:Y:S02]  /*1190*/  IMAD.MOV R8, RZ, RZ, -R8 ;  /* 0x000000ffff087224 */ /* 0x000fe400078e0a08 */
[----:B------:R-:W-:-:S04]  /*11a0*/  IMAD.HI.U32 R0, R6, R9, RZ ;  /* 0x0000000906007227 */ /* 0x000fc800078e00ff */
[----:B------:R-:W-:Y:S02]  /*11b0*/  IMAD.MOV R34, RZ, RZ, -R0 ;  /* 0x000000ffff227224 */ /* 0x000fe400078e0a00 */
[----:B------:R-:W-:Y:S01]  /*11c0*/  IMAD R32, R2, R8, R13 ;  /* 0x0000000802207224 */ /* 0x000fe200078e020d */
[----:B------:R-:W-:Y:S01]  /*11d0*/  IABS R13, R17 ;  /* 0x00000011000d7213 */ /* 0x000fe20000000000 */
[----:B------:R-:W-:Y:S01]  /*11e0*/  @!P0 IMAD.IADD R10, R10, 0x1, -R15 ;  /* 0x000000010a0a8824 */ /* 0x000fe200078e0a0f */
[C---:B------:R-:W-:Y:S01]  /*11f0*/  ISETP.GT.U32.AND P0, PT, R2.reuse, R208, PT ;  /* 0x000000d00200720c */ /* 0x040fe20003f04070 */
[C---:B------:R-:W-:Y:S02]  /*1200*/  IMAD R34, R2.reuse, R34, R9 ;  /* 0x0000002202227224 */ /* 0x040fe400078e0209 */
[----:B------:R-:W-:Y:S01]  /*1210*/  @!P1 IMAD.IADD R11, R11, 0x1, -R2 ;  /* 0x000000010b0b9824 */ /* 0x000fe200078e0a02 */
[C---:B------:R-:W-:Y:S01]  /*1220*/  ISETP.GT.U32.AND P1, PT, R2.reuse, R32, PT ;  /* 0x000000200200720c */ /* 0x040fe20003f24070 */
[C---:B------:R-:W-:Y:S01]  /*1230*/  VIADD R12, R3.reuse, 0x1ec ;  /* 0x000001ec030c7836 */ /* 0x040fe20000000000 */
[C---:B------:R-:W-:Y:S01]  /*1240*/  ISETP.GT.U32.AND P6, PT, R2.reuse, R34, PT ;  /* 0x000000220200720c */ /* 0x040fe20003fc4070 */
[----:B------:R-:W-:Y:S01]  /*1250*/  IMAD.MOV.U32 R0, RZ, RZ, R10 ;  /* 0x000000ffff007224 */ /* 0x000fe200078e000a */
[----:B------:R-:W-:Y:S01]  /*1260*/  ISETP.GT.U32.AND P4, PT, R2, R11, PT ;  /* 0x0000000b0200720c */ /* 0x000fe20003f84070 */
[----:B------:R-:W-:Y:S01]  /*1270*/  VIADD R10, R3, 0x1e8 ;  /* 0x000001e8030a7836 */ /* 0x000fe20000000000 */
[----:B------:R-:W-:Y:S01]  /*1280*/  IABS R15, R12 ;  /* 0x0000000c000f7213 */ /* 0x000fe20000000000 */
[----:B------:R-:W-:Y:S01]  /*1290*/  @!P3 IMAD.MOV R0, RZ, RZ, -R0 ;  /* 0x000000ffff00b224 */ /* 0x000fe200078e0a00 */
[----:B------:R-:W-:Y:S01]  /*12a0*/  @!P5 LOP3.LUT R0, RZ, R4, RZ, 0x33, !PT ;  /* 0x00000004ff00d212 */ /* 0x000fe200078e33ff */
[----:B------:R-:W-:Y:S01]  /*12b0*/  @!P0 IMAD.IADD R208, R208, 0x1, -R2 ;  /* 0x00000001d0d08824 */ /* 0x000fe200078e0a02 */
[----:B------:R-:W-:Y:S01]  /*12c0*/  ISETP.GE.AND P5, PT, R14, RZ, PT ;  /* 0x000000ff0e00720c */ /* 0x000fe20003fa6270 */
[----:B------:R-:W-:Y:S01]  /*12d0*/  IMAD.HI.U32 R4, R6, R13, RZ ;  /* 0x0000000d06047227 */ /* 0x000fe200078e00ff */
[----:B------:R-:W-:-:S02]  /*12e0*/  ISETP.GE.AND P3, PT, R16, RZ, PT ;  /* 0x000000ff1000720c */ /* 0x000fc40003f66270 */
[----:B------:R-:W-:Y:S01]  /*12f0*/  ISETP.GE.AND P0, PT, R17, RZ, PT ;  /* 0x000000ff1100720c */ /* 0x000fe20003f06270 */
[--C-:B------:R-:W-:Y:S01]  /*1300*/  @!P1 IMAD.IADD R32, R32, 0x1, -R2.reuse ;  /* 0x0000000120209824 */ /* 0x100fe200078e0a02 */
[----:B------:R-:W-:Y:S01]  /*1310*/  ISETP.GT.U32.AND P1, PT, R2, R208, PT ;  /* 0x000000d00200720c */ /* 0x000fe20003f24070 */
[----:B------:R-:W-:Y:S02]  /*1320*/  @!P6 IMAD.IADD R34, R34, 0x1, -R2 ;  /* 0x000000012222e824 */ /* 0x000fe400078e0a02 */
[----:B------:R-:W-:-:S03]  /*1330*/  IMAD.HI.U32 R8, R6, R15, RZ ;  /* 0x0000000f06087227 */ /* 0x000fc600078e00ff */
[C---:B------:R-:W-:Y:S01]  /*1340*/  ISETP.GT.U32.AND P6, PT, R2.reuse, R34, PT ;  /* 0x000000220200720c */ /* 0x040fe20003fc4070 */
[----:B------:R-:W-:Y:S02]  /*1350*/  IMAD.MOV R4, RZ, RZ, -R4 ;  /* 0x000000ffff047224 */ /* 0x000fe400078e0a04 */
[----:B------:R-:W-:Y:S02]  /*1360*/  IMAD.MOV R8, RZ, RZ, -R8 ;  /* 0x000000ffff087224 */ /* 0x000fe400078e0a08 */
[C---:B------:R-:W-:Y:S01]  /*1370*/  IMAD R96, R2.reuse, R4, R13 ;  /* 0x0000000402607224 */ /* 0x040fe200078e020d */
[----:B------:R-:W-:Y:S01]  /*1380*/  IABS R13, R10 ;  /* 0x0000000a000d7213 */ /* 0x000fe20000000000 */
[--C-:B------:R-:W-:Y:S01]  /*1390*/  @!P4 IMAD.IADD R11, R11, 0x1, -R2.reuse ;  /* 0x000000010b0bc824 */ /* 0x100fe200078e0a02 */
[C---:B------:R-:W-:Y:S01]  /*13a0*/  ISETP.GT.U32.AND P4, PT, R2.reuse, R32, PT ;  /* 0x000000200200720c */ /* 0x040fe20003f84070 */
[----:B------:R-:W-:Y:S02]  /*13b0*/  IMAD R210, R2, R8, R15 ;  /* 0x0000000802d27224 */ /* 0x000fe400078e020f */
[--C-:B------:R-:W-:Y:S01]  /*13c0*/  @!P1 IMAD.IADD R208, R208, 0x1, -R2.reuse ;  /* 0x00000001d0d09824 */ /* 0x100fe200078e0a02 */
[----:B------:R-:W-:Y:S01]  /*13d0*/  ISETP.GT.U32.AND P1, PT, R2, R96, PT ;  /* 0x000000600200720c */ /* 0x000fe20003f24070 */
[----:B------:R-:W-:Y:S01]  /*13e0*/  @!P6 IMAD.IADD R34, R34, 0x1, -R2 ;  /* 0x000000012222e824 */ /* 0x000fe200078e0a02 */
[----:B------:R-:W-:Y:S01]  /*13f0*/  ISETP.GT.U32.AND P6, PT, R2, R210, PT ;  /* 0x000000d20200720c */ /* 0x000fe20003fc4070 */
[----:B------:R-:W-:-:S02]  /*1400*/  VIADD R14, R3, 0x1e4 ;  /* 0x000001e4030e7836 */ /* 0x000fc40000000000 */
[C---:B------:R-:W-:Y:S02]  /*1410*/  VIADD R16, R3.reuse, 0x1e0 ;  /* 0x000001e003107836 */ /* 0x040fe40000000000 */
[----:B------:R-:W-:Y:S01]  /*1420*/  IMAD.HI.U32 R4, R6, R13, RZ ;  /* 0x0000000d06047227 */ /* 0x000fe200078e00ff */
[----:B------:R-:W-:Y:S02]  /*1430*/  IABS R15, R14 ;  /* 0x0000000e000f7213 */ /* 0x000fe40000000000 */
[----:B------:R-:W-:Y:S01]  /*1440*/  IABS R17, R16 ;  /* 0x0000001000117213 */ /* 0x000fe20000000000 */
[--C-:B------:R-:W-:Y:S01]  /*1450*/  @!P4 IMAD.IADD R32, R32, 0x1, -R2.reuse ;  /* 0x000000012020c824 */ /* 0x100fe200078e0a02 */
[----:B------:R-:W-:Y:S01]  /*1460*/  ISETP.GE.AND P4, PT, R3, RZ, PT ;  /* 0x000000ff0300720c */ /* 0x000fe20003f86270 */
[----:B------:R-:W-:Y:S01]  /*1470*/  @!P1 IMAD.IADD R96, R96, 0x1, -R2 ;  /* 0x0000000160609824 */ /* 0x000fe200078e0a02 */
[----:B------:R-:W-:Y:S01]  /*1480*/  ISETP.GE.AND P1, PT, R12, RZ, PT ;  /* 0x000000ff0c00720c */ /* 0x000fe20003f26270 */
[----:B------:R-:W-:-:S04]  /*1490*/  IMAD.HI.U32 R8, R6, R15, RZ ;  /* 0x0000000f06087227 */ /* 0x000fc800078e00ff */
[----:B------:R-:W-:Y:S01]  /*14a0*/  @!P6 IMAD.IADD R210, R210, 0x1, -R2 ;  /* 0x00000001d2d2e824 */ /* 0x000fe200078e0a02 */
[----:B------:R-:W-:Y:S01]  /*14b0*/  ISETP.GT.U32.AND P6, PT, R2, R96, PT ;  /* 0x000000600200720c */ /* 0x000fe20003fc4070 */
[----:B------:R-:W-:Y:S02]  /*14c0*/  IMAD.MOV R8, RZ, RZ, -R8 ;  /* 0x000000ffff087224 */ /* 0x000fe400078e0a08 */
[----:B------:R-:W-:-:S04]  /*14d0*/  IMAD.HI.U32 R9, R6, R17, RZ ;  /* 0x0000001106097227 */ /* 0x000fc800078e00ff */
[----:B------:R-:W-:Y:S02]  /*14e0*/  IMAD.MOV R4, RZ, RZ, -R4 ;  /* 0x000000ffff047224 */ /* 0x000fe400078e0a04 */
[C---:B------:R-:W-:Y:S02]  /*14f0*/  IMAD R38, R2.reuse, R8, R15 ;  /* 0x0000000802267224 */ /* 0x040fe400078e020f */
[----:B------:R-:W-:Y:S02]  /*1500*/  IMAD.MOV R9, RZ, RZ, -R9 ;  /* 0x000000ffff097224 */ /* 0x000fe400078e0a09 */
[----:B------:R-:W-:Y:S02]  /*1510*/  IMAD R36, R2, R4, R13 ;  /* 0x0000000402247224 */ /* 0x000fe400078e020d */
[----:B------:R-:W-:Y:S02]  /*1520*/  IMAD.MOV.U32 R8, RZ, RZ, R11 ;  /* 0x000000ffff087224 */ /* 0x000fe400078e000b */
[----:B------:R-:W-:-:S02]  /*1530*/  VIADD R12, R3, 0x1dc ;  /* 0x000001dc030c7836 */ /* 0x000fc40000000000 */
[C---:B------:R-:W-:Y:S02]  /*1540*/  IMAD R94, R2.reuse, R9, R17 ;  /* 0x00000009025e7224 */ /* 0x040fe400078e0211 */
[----:B------:R-:W-:Y:S01]  /*1550*/  @!P4 IMAD.MOV R8, RZ, RZ, -R8 ;  /* 0x000000ffff08c224 */ /* 0x000fe200078e0a08 */
[C---:B------:R-:W-:Y:S01]  /*1560*/  ISETP.GT.U32.AND P4, PT, R2.reuse, R36, PT ;  /* 0x000000240200720c */ /* 0x040fe20003f84070 */
[----:B------:R-:W-:Y:S01]  /*1570*/  @!P3 IMAD.MOV R32, RZ, RZ, -R32 ;  /* 0x000000ffff20b224 */ /* 0x000fe200078e0a20 */
[----:B------:R-:W-:Y:S01]  /*1580*/  ISETP.GT.U32.AND P3, PT, R2, R38, PT ;  /* 0x000000260200720c */ /* 0x000fe20003f64070 */
[----:B------:R-:W-:Y:S01]  /*1590*/  @!P2 IMAD.MOV R208, RZ, RZ, -R208 ;  /* 0x000000ffffd0a224 */ /* 0x000fe200078e0ad0 */
[----:B------:R-:W-:Y:S01]  /*15a0*/  IABS R9, R12 ;  /* 0x0000000c00097213 */ /* 0x000fe20000000000 */
[----:B------:R-:W-:Y:S01]  /*15b0*/  @!P6 IMAD.IADD R96, R96, 0x1, -R2 ;  /* 0x000000016060e824 */ /* 0x000fe200078e0a02 */
[C---:B------:R-:W-:Y:S01]  /*15c0*/  ISETP.GT.U32.AND P2, PT, R2.reuse, R210, PT ;  /* 0x000000d20200720c */ /* 0x040fe20003f44070 */
[----:B------:R-:W-:Y:S01]  /*15d0*/  VIADD R15, R3, 0x1d8 ;  /* 0x000001d8030f7836 */ /* 0x000fe20000000000 */
[----:B------:R-:W-:Y:S01]  /*15e0*/  ISETP.GT.U32.AND P6, PT, R2, R94, PT ;  /* 0x0000005e0200720c */ /* 0x000fe20003fc4070 */
[----:B------:R-:W-:-:S03]  /*15f0*/  IMAD.HI.U32 R4, R6, R9, RZ ;  /* 0x0000000906047227 */ /* 0x000fc600078e00ff */
[----:B------:R-:W-:Y:S01]  /*1600*/  IABS R11, R15 ;  /* 0x0000000f000b7213 */ /* 0x000fe20000000000 */
[----:B------:R-:W-:Y:S02]  /*1610*/  IMAD.MOV R212, RZ, RZ, -R4 ;  /* 0x000000ffffd47224 */ /* 0x000fe400078e0a04 */
[--C-:B------:R-:W-:Y:S01]  /*1620*/  @!P4 IMAD.IADD R36, R36, 0x1, -R2.reuse ;  /* 0x000000012424c824 */ /* 0x100fe200078e0a02 */
[----:B------:R-:W-:Y:S01]  /*1630*/  ISETP.GE.AND P4, PT, R16, RZ, PT ;  /* 0x000000ff1000720c */ /* 0x000fe20003f86270 */
[--C-:B------:R-:W-:Y:S02]  /*1640*/  @!P3 IMAD.IADD R38, R38, 0x1, -R2.reuse ;  /* 0x000000012626b824 */ /* 0x100fe400078e0a02 */
[--C-:B------:R-:W-:Y:S01]  /*1650*/  @!P2 IMAD.IADD R210, R210, 0x1, -R2.reuse ;  /* 0x00000001d2d2a824 */ /* 0x100fe200078e0a02 */
[C---:B------:R-:W-:Y:S01]  /*1660*/  ISETP.GT.U32.AND P3, PT, R2.reuse, R36, PT ;  /* 0x000000240200720c */ /* 0x040fe20003f64070 */
[----:B------:R-:W-:Y:S01]  /*1670*/  IMAD R212, R2, R212, R9 ;  /* 0x000000d402d47224 */ /* 0x000fe200078e0209 */
[----:B------:R-:W-:Y:S01]  /*1680*/  ISETP.GE.AND P2, PT, R14, RZ, PT ;  /* 0x000000ff0e00720c */ /* 0x000fe20003f46270 */
[----:B------:R-:W-:Y:S01]  /*1690*/  @!P6 IMAD.IADD R94, R94, 0x1, -R2 ;  /* 0x000000015e5ee824 */ /* 0x000fe200078e0a02 */
[----:B------:R-:W-:Y:S01]  /*16a0*/  ISETP.GT.U32.AND P6, PT, R2, R38, PT ;  /* 0x000000260200720c */ /* 0x000fe20003fc4070 */
[----:B------:R-:W-:-:S04]  /*16b0*/  IMAD.HI.U32 R4, R6, R11, RZ ;  /* 0x0000000b06047227 */ /* 0x000fc800078e00ff */
[----:B------:R-:W-:Y:S01]  /*16c0*/  @!P1 IMAD.MOV R210, RZ, RZ, -R210 ;  /* 0x000000ffffd29224 */ /* 0x000fe200078e0ad2 */
[----:B------:R-:W-:Y:S01]  /*16d0*/  ISETP.GT.U32.AND P1, PT, R2, R212, PT ;  /* 0x000000d40200720c */ /* 0x000fe20003f24070 */
[----:B------:R-:W-:Y:S01]  /*16e0*/  @!P5 IMAD.MOV R34, RZ, RZ, -R34 ;  /* 0x000000ffff22d224 */ /* 0x000fe200078e0a22 */
[----:B------:R-:W-:Y:S01]  /*16f0*/  ISETP.GE.AND P5, PT, R10, RZ, PT ;  /* 0x000000ff0a00720c */ /* 0x000fe20003fa6270 */
[----:B------:R-:W-:Y:S01]  /*1700*/  @!P0 IMAD.MOV R96, RZ, RZ, -R96 ;  /* 0x000000ffff608224 */ /* 0x000fe200078e0a60 */
[C---:B------:R-:W-:Y:S01]  /*1710*/  ISETP.GT.U32.AND P0, PT, R2.reuse, R94, PT ;  /* 0x0000005e0200720c */ /* 0x040fe20003f04070 */
[----:B------:R-:W-:Y:S02]  /*1720*/  IMAD.MOV R4, RZ, RZ, -R4 ;  /* 0x000000ffff047224 */ /* 0x000fe400078e0a04 */
[----:B------:R-:W-:Y:S02]  /*1730*/  VIADD R10, R3, 0x1d4 ;  /* 0x000001d4030a7836 */ /* 0x000fe40000000000 */
[----:B------:R-:W-:-:S02]  /*1740*/  IMAD R40, R2, R4, R11 ;  /* 0x0000000402287224 */ /* 0x000fc400078e020b */
[--C-:B------:R-:W-:Y:S01]  /*1750*/  @!P3 IMAD.IADD R36, R36, 0x1, -R2.reuse ;  /* 0x000000012424b824 */ /* 0x100fe200078e0a02 */
[----:B------:R-:W-:Y:S01]  /*1760*/  IABS R11, R10 ;  /* 0x0000000a000b7213 */ /* 0x000fe20000000000 */
[--C-:B------:R-:W-:Y:S01]  /*1770*/  @!P6 IMAD.IADD R38, R38, 0x1, -R2.reuse ;  /* 0x000000012626e824 */ /* 0x100fe200078e0a02 */
[----:B------:R-:W-:Y:S01]  /*1780*/  ISETP.GE.AND P3, PT, R12, RZ, PT ;  /* 0x000000ff0c00720c */ /* 0x000fe20003f66270 */
[----:B------:R-:W-:Y:S01]  /*1790*/  VIADD R12, R3, 0x1cc ;  /* 0x000001cc030c7836 */ /* 0x000fe20000000000 */
[----:B------:R-:W-:Y:S01]  /*17a0*/  ISETP.GT.U32.AND P6, PT, R2, R40, PT ;  /* 0x000000280200720c */ /* 0x000fe20003fc4070 */
[----:B------:R-:W-:Y:S01]  /*17b0*/  @!P1 IMAD.IADD R212, R212, 0x1, -R2 ;  /* 0x00000001d4d49824 */ /* 0x000fe200078e0a02 */
[----:B------:R-:W-:Y:S01]  /*17c0*/  ISETP.GE.AND P1, PT, R10, RZ, PT ;  /* 0x000000ff0a00720c */ /* 0x000fe20003f26270 */
[----:B------:R-:W-:-:S04]  /*17d0*/  IMAD.HI.U32 R4, R6, R11, RZ ;  /* 0x0000000b06047227 */ /* 0x000fc800078e00ff */
[----:B------:R-:W-:Y:S01]  /*17e0*/  @!P0 IMAD.IADD R94, R94, 0x1, -R2 ;  /* 0x000000015e5e8824 */ /* 0x000fe200078e0a02 */
[----:B------:R-:W-:Y:S01]  /*17f0*/  ISETP.GE.AND P0, PT, R15, RZ, PT ;  /* 0x000000ff0f00720c */ /* 0x000fe20003f06270 */
[----:B------:R-:W-:Y:S01]  /*1800*/  @!P5 IMAD.MOV R36, RZ, RZ, -R36 ;  /* 0x000000ffff24d224 */ /* 0x000fe200078e0a24 */
[----:B------:R-:W-:Y:S01]  /*1810*/  IABS R15, R12 ;  /* 0x0000000c000f7213 */ /* 0x000fe20000000000 */
[----:B------:R-:W-:Y:S01]  /*1820*/  IMAD.MOV R4, RZ, RZ, -R4 ;  /* 0x000000ffff047224 */ /* 0x000fe200078e0a04 */
[----:B------:R-:W-:Y:S01]  /*1830*/  ISETP.GT.U32.AND P5, PT, R2, R212, PT ;  /* 0x000000d40200720c */ /* 0x000fe20003fa4070 */
[----:B------:R-:W-:Y:S02]  /*1840*/  @!P6 IMAD.IADD R40, R40, 0x1, -R2 ;  /* 0x000000012828e824 */ /* 0x000fe400078e0a02 */
[----:B------:R-:W-:Y:S02]  /*1850*/  IMAD R42, R2, R4, R11 ;  /* 0x00000004022a7224 */ /* 0x000fe400078e020b */
[----:B------:R-:W-:Y:S01]  /*1860*/  IMAD.HI.U32 R4, R6, R15, RZ ;  /* 0x0000000f06047227 */ /* 0x000fe200078e00ff */
[----:B------:R-:W-:-:S03]  /*1870*/  ISETP.GT.U32.AND P6, PT, R2, R40, PT ;  /* 0x000000280200720c */ /* 0x000fc60003fc4070 */
[----:B------:R-:W-:Y:S02]  /*1880*/  VIADD R14, R3, 0x1d0 ;  /* 0x000001d0030e7836 */ /* 0x000fe40000000000 */
[----:B------:R-:W-:Y:S02]  /*1890*/  IMAD.MOV R4, RZ, RZ, -R4 ;  /* 0x000000ffff047224 */ /* 0x000fe400078e0a04 */
[----:B------:R-:W-:Y:S01]  /*18a0*/  @!P5 IMAD.IADD R212, R212, 0x1, -R2 ;  /* 0x00000001d4d4d824 */ /* 0x000fe200078e0a02 */
[----:B------:R-:W-:Y:S01]  /*18b0*/  IABS R13, R14 ;  /* 0x0000000e000d7213 */ /* 0x000fe20000000000 */
[----:B------:R-:W-:Y:S02]  /*18c0*/  IMAD R214, R2, R4, R15 ;  /* 0x0000000402d67224 */ /* 0x000fe400078e020f */
[----:B------:R-:W-:Y:S02]  /*18d0*/  @!P3 IMAD.MOV R212, RZ, RZ, -R212 ;  /* 0x000000ffffd4b224 */ /* 0x000fe400078e0ad4 */
[----:B------:R-:W-:Y:S01]  /*18e0*/  IMAD.HI.U32 R9, R6, R13, RZ ;  /* 0x0000000d06097227 */ /* 0x000fe200078e00ff */
[----:B------:R-:W-:-:S03]  /*18f0*/  ISETP.GT.U32.AND P3, PT, R2, R214, PT ;  /* 0x000000d60200720c */ /* 0x000fc60003f64070 */
[----:B------:R-:W-:Y:S02]  /*1900*/  IMAD.MOV R9, RZ, RZ, -R9 ;  /* 0x000000ffff097224 */ /* 0x000fe400078e0a09 */
[----:B------:R-:W-:Y:S01]  /*1910*/  @!P2 IMAD.MOV R38, RZ, RZ, -R38 ;  /* 0x000000ffff26a224 */ /* 0x000fe200078e0a26 */
[----:B------:R-:W-:Y:S01]  /*1920*/  ISETP.GT.U32.AND P2, PT, R2, R42, PT ;  /* 0x0000002a0200720c */ /* 0x000fe20003f44070 */
[--C-:B------:R-:W-:Y:S01]  /*1930*/  @!P6 IMAD.IADD R40, R40, 0x1, -R2.reuse ;  /* 0x000000012828e824 */ /* 0x100fe200078e0a02 */
[----:B------:R-:W-:Y:S01]  /*1940*/  ISETP.GE.AND P6, PT, R12, RZ, PT ;  /* 0x000000ff0c00720c */ /* 0x000fe20003fc6270 */
[C---:B------:R-:W-:Y:S02]  /*1950*/  IMAD R92, R2.reuse, R9, R13 ;  /* 0x00000009025c7224 */ /* 0x040fe400078e020d */
[C---:B------:R-:W-:Y:S02]  /*1960*/  VIADD R12, R3.reuse, 0x1c4 ;  /* 0x000001c4030c7836 */ /* 0x040fe40000000000 */
[----:B------:R-:W-:Y:S01]  /*1970*/  VIADD R9, R3, 0x1c8 ;  /* 0x000001c803097836 */ /* 0x000fe20000000000 */
[----:B------:R-:W-:Y:S01]  /*1980*/  ISETP.GT.U32.AND P5, PT, R2, R92, PT ;  /* 0x0000005c0200720c */ /* 0x000fe20003fa4070 */
[----:B------:R-:W-:Y:S01]  /*1990*/  @!P3 IMAD.IADD R214, R214, 0x1, -R2 ;  /* 0x00000001d6d6b824 */ /* 0x000fe200078e0a02 */
[----:B------:R-:W-:Y:S01]  /*19a0*/  IABS R13, R12 ;  /* 0x0000000c000d7213 */ /* 0x000fe20000000000 */
[----:B------:R-:W-:Y:S01]  /*19b0*/  @!P0 IMAD.MOV R40, RZ, RZ, -R40 ;  /* 0x000000ffff288224 */ /* 0x000fe200078e0a28 */
[----:B------:R-:W-:Y:S01]  /*19c0*/  IABS R11, R9 ;  /* 0x00000009000b7213 */ /* 0x000fe20000000000 */
[----:B------:R-:W-:Y:S01]  /*19d0*/  @!P2 IMAD.IADD R42, R42, 0x1, -R2 ;  /* 0x000000012a2aa824 */ /* 0x000fe200078e0a02 */
[----:B------:R-:W-:Y:S01]  /*19e0*/  ISETP.GE.AND P0, PT, R9, RZ, PT ;  /* 0x000000ff0900720c */ /* 0x000fe20003f06270 */
[----:B------:R-:W-:Y:S01]  /*19f0*/  IMAD.HI.U32 R9, R6, R13, RZ ;  /* 0x0000000d06097227 */ /* 0x000fe200078e00ff */
[----:B------:R-:W-:-:S02]  /*1a00*/  ISETP.GT.U32.AND P3, PT, R2, R214, PT ;  /* 0x000000d60200720c */ /* 0x000fc40003f64070 */
[----:B------:R-:W-:Y:S01]  /*1a10*/  ISETP.GT.U32.AND P2, PT, R2, R42, PT ;  /* 0x0000002a0200720c */ /* 0x000fe20003f44070 */
[----:B------:R-:W-:Y:S02]  /*1a20*/  IMAD.MOV R9, RZ, RZ, -R9 ;  /* 0x000000ffff097224 */ /* 0x000fe400078e0a09 */
[----:B------:R-:W-:Y:S02]  /*1a30*/  @!P5 IMAD.IADD R92, R92, 0x1, -R2 ;  /* 0x000000015c5cd824 */ /* 0x000fe400078e0a02 */
[----:B------:R-:W-:Y:S02]  /*1a40*/  IMAD R46, R2, R9, R13 ;  /* 0x00000009022e7224 */ /* 0x000fe400078e020d */
[----:B------:R-:W-:Y:S01]  /*1a50*/  @!P4 IMAD.MOV R94, RZ, RZ, -R94 ;  /* 0x000000ffff5ec224 */ /* 0x000fe200078e0a5e */
[----:B------:R-:W-:Y:S01]  /*1a60*/  ISETP.GE.AND P4, PT, R14, RZ, PT ;  /* 0x000000ff0e00720c */ /* 0x000fe20003f86270 */
[----:B------:R-:W-:Y:S01]  /*1a70*/  VIADD R14, R3, 0x1c0 ;  /* 0x000001c0030e7836 */ /* 0x000fe20000000000 */
[----:B------:R-:W-:Y:S01]  /*1a80*/  ISETP.GT.U32.AND P5, PT, R2, R92, PT ;  /* 0x0000005c0200720c */ /* 0x000fe20003fa4070 */
[----:B------:R-:W-:-:S03]  /*1a90*/  IMAD.HI.U32 R4, R6, R11, RZ ;  /* 0x0000000b06047227 */ /* 0x000fc600078e00ff */
[----:B------:R-:W-:Y:S01]  /*1aa0*/  IABS R15, R14 ;  /* 0x0000000e000f7213 */ /* 0x000fe20000000000 */
[----:B------:R-:W-:Y:S01]  /*1ab0*/  @!P3 IMAD.IADD R214, R214, 0x1, -R2 ;  /* 0x00000001d6d6b824 */ /* 0x000fe200078e0a02 */
[----:B------:R-:W-:Y:S01]  /*1ac0*/  ISETP.GT.U32.AND P3, PT, R2, R46, PT ;  /* 0x0000002e0200720c */ /* 0x000fe20003f64070 */
[----:B------:R-:W-:Y:S02]  /*1ad0*/  IMAD.MOV R4, RZ, RZ, -R4 ;  /* 0x000000ffff047224 */ /* 0x000fe400078e0a04 */
[----:B------:R-:W-:Y:S01]  /*1ae0*/  @!P2 IMAD.IADD R42, R42, 0x1, -R2 ;  /* 0x000000012a2aa824 */ /* 0x000fe200078e0a02 */
[----:B------:R-:W-:Y:S01]  /*1af0*/  ISETP.GE.AND P2, PT, R12, RZ, PT ;  /* 0x000000ff0c00720c */ /* 0x000fe20003f46270 */
[----:B------:R-:W-:Y:S02]  /*1b00*/  IMAD R44, R2, R4, R11 ;  /* 0x00000004022c7224 */ /* 0x000fe400078e020b */
[----:B------:R-:W-:-:S04]  /*1b10*/  IMAD.HI.U32 R10, R6, R15, RZ ;  /* 0x0000000f060a7227 */ /* 0x000fc800078e00ff */
[C---:B------:R-:W-:Y:S02]  /*1b20*/  VIADD R4, R3.reuse, 0x1bc ;  /* 0x000001bc03047836 */ /* 0x040fe40000000000 */
[----:B------:R-:W-:Y:S01]  /*1b30*/  @!P1 IMAD.MOV R42, RZ, RZ, -R42 ;  /* 0x000000ffff2a9224 */ /* 0x000fe200078e0a2a */
[----:B------:R-:W-:Y:S01]  /*1b40*/  ISETP.GT.U32.AND P1, PT, R2, R44, PT ;  /* 0x0000002c0200720c */ /* 0x000fe20003f24070 */
[----:B------:R-:W-:Y:S01]  /*1b50*/  IMAD.MOV R10, RZ, RZ, -R10 ;  /* 0x000000ffff0a7224 */ /* 0x000fe200078e0a0a */
[----:B------:R-:W-:Y:S01]  /*1b60*/  IABS R13, R4 ;  /* 0x00000004000d7213 */ /* 0x000fe20000000000 */
[--C-:B------:R-:W-:Y:S01]  /*1b70*/  @!P5 IMAD.IADD R92, R92, 0x1, -R2.reuse ;  /* 0x000000015c5cd824 */ /* 0x100fe200078e0a02 */
[----:B------:R-:W-:Y:S01]  /*1b80*/  ISETP.GE.AND P5, PT, R14, RZ, PT ;  /* 0x000000ff0e00720c */ /* 0x000fe20003fa6270 */
[----:B------:R-:W-:Y:S02]  /*1b90*/  VIADD R12, R3, 0x1b8 ;  /* 0x000001b8030c7836 */ /* 0x000fe40000000000 */
[----:B------:R-:W-:-:S02]  /*1ba0*/  @!P3 IMAD.IADD R46, R46, 0x1, -R2 ;  /* 0x000000012e2eb824 */ /* 0x000fc400078e0a02 */
[----:B------:R-:W-:Y:S01]  /*1bb0*/  IMAD R90, R2, R10, R15 ;  /* 0x0000000a025a7224 */ /* 0x000fe200078e020f */
[----:B------:R-:W-:Y:S01]  /*1bc0*/  IABS R15, R12 ;  /* 0x0000000c000f7213 */ /* 0x000fe20000000000 */
[----:B------:R-:W-:Y:S01]  /*1bd0*/  @!P4 IMAD.MOV R92, RZ, RZ, -R92 ;  /* 0x000000ffff5cc224 */ /* 0x000fe200078e0a5c */
[----:B------:R-:W-:Y:S01]  /*1be0*/  ISETP.GE.AND P4, PT, R4, RZ, PT ;  /* 0x000000ff0400720c */ /* 0x000fe20003f86270 */
[----:B------:R-:W-:Y:S01]  /*1bf0*/  IMAD.HI.U32 R4, R6, R13, RZ ;  /* 0x0000000d06047227 */ /* 0x000fe200078e00ff */
[----:B------:R-:W-:-:S03]  /*1c00*/  ISETP.GT.U32.AND P3, PT, R2, R46, PT ;  /* 0x0000002e0200720c */ /* 0x000fc60003f64070 */
[----:B------:R-:W-:Y:S01]  /*1c10*/  @!P6 IMAD.MOV R214, RZ, RZ, -R214 ;  /* 0x000000ffffd6e224 */ /* 0x000fe200078e0ad6 */
[----:B------:R-:W-:Y:S01]  /*1c20*/  ISETP.GT.U32.AND P6, PT, R2, R90, PT ;  /* 0x0000005a0200720c */ /* 0x000fe20003fc4070 */
[----:B------:R-:W-:Y:S02]  /*1c30*/  VIADD R14, R3, 0x1b4 ;  /* 0x000001b4030e7836 */ /* 0x000fe40000000000 */
[----:B------:R-:W-:-:S03]  /*1c40*/  IMAD.HI.U32 R9, R6, R15, RZ ;  /* 0x0000000f06097227 */ /* 0x000fc600078e00ff */
[----:B------:R-:W-:Y:S01]  /*1c50*/  IABS R17, R14 ;  /* 0x0000000e00117213 */ /* 0x000fe20000000000 */
[----:B------:R-:W-:Y:S02]  /*1c60*/  IMAD.MOV R4, RZ, RZ, -R4 ;  /* 0x000000ffff047224 */ /* 0x000fe400078e0a04 */
[----:B------:R-:W-:Y:S02]  /*1c70*/  @!P1 IMAD.IADD R44, R44, 0x1, -R2 ;  /* 0x000000012c2c9824 */ /* 0x000fe400078e0a02 */
[----:B------:R-:W-:Y:S02]  /*1c80*/  VIADD R16, R3, 0x1b0 ;  /* 0x000001b003107836 */ /* 0x000fe40000000000 */
[----:B------:R-:W-:Y:S01]  /*1c90*/  IMAD.MOV R9, RZ, RZ, -R9 ;  /* 0x000000ffff097224 */ /* 0x000fe200078e0a09 */
[C---:B------:R-:W-:Y:S01]  /*1ca0*/  ISETP.GT.U32.AND P1, PT, R2.reuse, R44, PT ;  /* 0x0000002c0200720c */ /* 0x040fe20003f24070 */
[C---:B------:R-:W-:Y:S01]  /*1cb0*/  IMAD R216, R2.reuse, R4, R13 ;  /* 0x0000000402d87224 */ /* 0x040fe200078e020d */
[----:B------:R-:W-:Y:S01]  /*1cc0*/  IABS R19, R16 ;  /* 0x0000001000137213 */ /* 0x000fe20000000000 */
[----:B------:R-:W-:-:S02]  /*1cd0*/  IMAD R54, R2, R9, R15 ;  /* 0x0000000902367224 */ /* 0x000fc400078e020f */
[----:B------:R-:W-:Y:S01]  /*1ce0*/  @!P3 IMAD.IADD R46, R46, 0x1, -R2 ;  /* 0x000000012e2eb824 */ /* 0x000fe200078e0a02 */
[----:B------:R-:W-:Y:S01]  /*1cf0*/  ISETP.GT.U32.AND P3, PT, R2, R216, PT ;  /* 0x000000d80200720c */ /* 0x000fe20003f64070 */
[----:B------:R-:W-:-:S04]  /*1d00*/  IMAD.HI.U32 R10, R6, R17, RZ ;  /* 0x00000011060a7227 */ /* 0x000fc800078e00ff */
[----:B------:R-:W-:Y:S01]  /*1d10*/  @!P6 IMAD.IADD R90, R90, 0x1, -R2 ;  /* 0x000000015a5ae824 */ /* 0x000fe200078e0a02 */
[----:B------:R-:W-:Y:S01]  /*1d20*/  ISETP.GT.U32.AND P6, PT, R2, R54, PT ;  /* 0x000000360200720c */ /* 0x000fe20003fc4070 */
[----:B------:R-:W-:Y:S02]  /*1d30*/  IMAD.MOV R10, RZ, RZ, -R10 ;  /* 0x000000ffff0a7224 */ /* 0x000fe400078e0a0a */
[----:B------:R-:W-:-:S04]  /*1d40*/  IMAD.HI.U32 R11, R6, R19, RZ ;  /* 0x00000013060b7227 */ /* 0x000fc800078e00ff */
[----:B------:R-:W-:Y:S02]  /*1d50*/  IMAD R62, R2, R10, R17 ;  /* 0x0000000a023e7224 */ /* 0x000fe400078e0211 */
[----:B------:R-:W-:Y:S02]  /*1d60*/  IMAD.MOV R11, RZ, RZ, -R11 ;  /* 0x000000ffff0b7224 */ /* 0x000fe400078e0a0b */
[C---:B------:R-:W-:Y:S02]  /*1d70*/  VIADD R10, R3.reuse, 0x1ac ;  /* 0x000001ac030a7836 */ /* 0x040fe40000000000 */
[----:B------:R-:W-:Y:S01]  /*1d80*/  @!P1 IMAD.IADD R44, R44, 0x1, -R2 ;  /* 0x000000012c2c9824 */ /* 0x000fe200078e0a02 */
[----:B------:R-:W-:Y:S01]  /*1d90*/  ISETP.GE.AND P1, PT, R12, RZ, PT ;  /* 0x000000ff0c00720c */ /* 0x000fe20003f26270 */
[----:B------:R-:W-:Y:S01]  /*1da0*/  IMAD R218, R2, R11, R19 ;  /* 0x0000000b02da7224 */ /* 0x000fe200078e0213 */
[----:B------:R-:W-:Y:S01]  /*1db0*/  IABS R11, R10 ;  /* 0x0000000a000b7213 */ /* 0x000fe20000000000 */
[----:B------:R-:W-:-:S02]  /*1dc0*/  VIADD R12, R3, 0x1a8 ;  /* 0x000001a8030c7836 */ /* 0x000fc40000000000 */
[--C-:B------:R-:W-:Y:S01]  /*1dd0*/  @!P3 IMAD.IADD R216, R216, 0x1, -R2.reuse ;  /* 0x00000001d8d8b824 */ /* 0x100fe200078e0a02 */
[----:B------:R-:W-:Y:S01]  /*1de0*/  ISETP.GT.U32.AND P3, PT, R2, R90, PT ;  /* 0x0000005a0200720c */ /* 0x000fe20003f64070 */
[----:B------:R-:W-:Y:S01]  /*1df0*/  @!P6 IMAD.IADD R54, R54, 0x1, -R2 ;  /* 0x000000013636e824 */ /* 0x000fe200078e0a02 */
[----:B------:R-:W-:Y:S01]  /*1e00*/  IABS R13, R12 ;  /* 0x0000000c000d7213 */ /* 0x000fe20000000000 */
[----:B------:R-:W-:Y:S01]  /*1e10*/  @!P0 IMAD.MOV R44, RZ, RZ, -R44 ;  /* 0x000000ffff2c8224 */ /* 0x000fe200078e0a2c */
[----:B------:R-:W-:Y:S01]  /*1e20*/  ISETP.GT.U32.AND P0, PT, R2, R216, PT ;  /* 0x000000d80200720c */ /* 0x000fe20003f04070 */
[----:B------:R-:W-:Y:S01]  /*1e30*/  IMAD.HI.U32 R4, R6, R11, RZ ;  /* 0x0000000b06047227 */ /* 0x000fe200078e00ff */
[----:B------:R-:W-:-:S03]  /*1e40*/  ISETP.GT.U32.AND P6, PT, R2, R54, PT ;  /* 0x000000360200720c */ /* 0x000fc60003fc4070 */
[----:B------:R-:W-:-:S04]  /*1e50*/  IMAD.HI.U32 R9, R6, R13, RZ ;  /* 0x0000000d06097227 */ /* 0x000fc800078e00ff */
[----:B------:R-:W-:Y:S02]  /*1e60*/  IMAD.MOV R4, RZ, RZ, -R4 ;  /* 0x000000ffff047224 */ /* 0x000fe400078e0a04 */
[----:B------:R-:W-:Y:S02]  /*1e70*/  IMAD.MOV R88, RZ, RZ, -R9 ;  /* 0x000000ffff587224 */ /* 0x000fe400078e0a09 */
[----:B------:R-:W-:Y:S01]  /*1e80*/  @!P2 IMAD.MOV R46, RZ, RZ, -R46 ;  /* 0x000000ffff2ea224 */ /* 0x000fe200078e0a2e */
[----:B------:R-:W-:Y:S01]  /*1e90*/  ISETP.GT.U32.AND P2, PT, R2, R62, PT ;  /* 0x0000003e0200720c */ /* 0x000fe20003f44070 */
[----:B------:R-:W-:Y:S01]  /*1ea0*/  @!P3 IMAD.IADD R90, R90, 0x1, -R2 ;  /* 0x000000015a5ab824 */ /* 0x000fe200078e0a02 */
[C---:B------:R-:W-:Y:S01]  /*1eb0*/  ISETP.GT.U32.AND P3, PT, R2.reuse, R218, PT ;  /* 0x000000da0200720c */ /* 0x040fe20003f64070 */
[C---:B------:R-:W-:Y:S02]  /*1ec0*/  IMAD R70, R2.reuse, R4, R11 ;  /* 0x0000000402467224 */ /* 0x040fe400078e020b */
[----:B------:R-:W-:-:S02]  /*1ed0*/  IMAD R88, R2, R88, R13 ;  /* 0x0000005802587224 */ /* 0x000fc400078e020d */
[--C-:B------:R-:W-:Y:S01]  /*1ee0*/  @!P0 IMAD.IADD R216, R216, 0x1, -R2.reuse ;  /* 0x00000001d8d88824 */ /* 0x100fe200078e0a02 */
[----:B------:R-:W-:Y:S01]  /*1ef0*/  ISETP.GT.U32.AND P0, PT, R2, R70, PT ;  /* 0x000000460200720c */ /* 0x000fe20003f04070 */
[--C-:B------:R-:W-:Y:S01]  /*1f00*/  @!P6 IMAD.IADD R54, R54, 0x1, -R2.reuse ;  /* 0x000000013636e824 */ /* 0x100fe200078e0a02 */
[----:B------:R-:W-:Y:S01]  /*1f10*/  ISETP.GT.U32.AND P6, PT, R2, R88, PT ;  /* 0x000000580200720c */ /* 0x000fe20003fc4070 */
[C---:B------:R-:W-:Y:S02]  /*1f20*/  VIADD R18, R3.reuse, 0x1a4 ;  /* 0x000001a403127836 */ /* 0x040fe40000000000 */
[----:B------:R-:W-:Y:S02]  /*1f30*/  VIADD R19, R3, 0x1a0 ;  /* 0x000001a003137836 */ /* 0x000fe40000000000 */
[--C-:B------:R-:W-:Y:S01]  /*1f40*/  @!P2 IMAD.IADD R62, R62, 0x1, -R2.reuse ;  /* 0x000000013e3ea824 */ /* 0x100fe200078e0a02 */
[----:B------:R-:W-:Y:S01]  /*1f50*/  IABS R15, R18 ;  /* 0x00000012000f7213 */ /* 0x000fe20000000000 */
[----:B------:R-:W-:Y:S01]  /*1f60*/  @!P3 IMAD.IADD R218, R218, 0x1, -R2 ;  /* 0x00000001dadab824 */ /* 0x000fe200078e0a02 */
[----:B------:R-:W-:Y:S01]  /*1f70*/  IABS R17, R19 ;  /* 0x0000001300117213 */ /* 0x000fe20000000000 */
[----:B------:R-:W-:Y:S01]  /*1f80*/  @!P5 IMAD.MOV R90, RZ, RZ, -R90 ;  /* 0x000000ffff5ad224 */ /* 0x000fe200078e0a5a */
[----:B------:R-:W-:Y:S01]  /*1f90*/  ISETP.GE.AND P2, PT, R14, RZ, PT ;  /* 0x000000ff0e00720c */ /* 0x000fe20003f46270 */
[----:B------:R-:W-:Y:S01]  /*1fa0*/  @!P0 IMAD.IADD R70, R70, 0x1, -R2 ;  /* 0x0000000146468824 */ /* 0x000fe200078e0a02 */
[----:B------:R-:W-:Y:S01]  /*1fb0*/  ISETP.GT.U32.AND P0, PT, R2, R62, PT ;  /* 0x0000003e0200720c */ /* 0x000fe20003f04070 */
[----:B------:R-:W-:Y:S01]  /*1fc0*/  IMAD.HI.U32 R4, R6, R15, RZ ;  /* 0x0000000f06047227 */ /* 0x000fe200078e00ff */
[----:B------:R-:W-:-:S02]  /*1fd0*/  ISETP.GT.U32.AND P5, PT, R2, R218, PT ;  /* 0x000000da0200720c */ /* 0x000fc40003fa4070 */
[----:B------:R-:W-:Y:S01]  /*1fe0*/  ISETP.GE.AND P3, PT, R16, RZ, PT ;  /* 0x000000ff1000720c */ /* 0x000fe20003f66270 */
[----:B------:R-:W-:-:S04]  /*1ff0*/  IMAD.HI.U32 R9, R6, R17, RZ ;  /* 0x0000001106097227 */ /* 0x000fc800078e00ff */
[----:B------:R-:W-:Y:S01]  /*2000*/  @!P6 IMAD.IADD R88, R88, 0x1, -R2 ;  /* 0x000000015858e824 */ /* 0x000fe200078e0a02 */
[C---:B------:R-:W-:Y:S01]  /*2010*/  ISETP.GT.U32.AND P6, PT, R2.reuse, R70, PT ;  /* 0x000000460200720c */ /* 0x040fe20003fc4070 */
[----:B------:R-:W-:Y:S02]  /*2020*/  IMAD.MOV R4, RZ, RZ, -R4 ;  /* 0x000000ffff047224 */ /* 0x000fe400078e0a04 */
[----:B------:R-:W-:Y:S02]  /*2030*/  IMAD.MOV R9, RZ, RZ, -R9 ;  /* 0x000000ffff097224 */ /* 0x000fe400078e0a09 */
[C---:B------:R-:W-:Y:S02]  /*2040*/  VIADD R14, R3.reuse, 0x19c ;  /* 0x0000019c030e7836 */ /* 0x040fe40000000000 */
[C---:B------:R-:W-:Y:S02]  /*2050*/  IMAD R220, R2.reuse, R4, R15 ;  /* 0x0000000402dc7224 */ /* 0x040fe400078e020f */
[----:B------:R-:W-:Y:S01]  /*2060*/  IMAD R76, R2, R9, R17 ;  /* 0x00000009024c7224 */ /* 0x000fe200078e0211 */
[----:B------:R-:W-:Y:S01]  /*2070*/  IABS R11, R14 ;  /* 0x0000000e000b7213 */ /* 0x000fe20000000000 */
[----:B------:R-:W-:-:S02]  /*2080*/  VIADD R15, R3, 0x198 ;  /* 0x00000198030f7836 */ /* 0x000fc40000000000 */
[----:B------:R-:W-:Y:S01]  /*2090*/  @!P4 IMAD.MOV R216, RZ, RZ, -R216 ;  /* 0x000000ffffd8c224 */ /* 0x000fe200078e0ad8 */
[----:B------:R-:W-:Y:S01]  /*20a0*/  ISETP.GT.U32.AND P4, PT, R2, R88, PT ;  /* 0x000000580200720c */ /* 0x000fe20003f84070 */
[--C-:B------:R-:W-:Y:S01]  /*20b0*/  @!P0 IMAD.IADD R62, R62, 0x1, -R2.reuse ;  /* 0x000000013e3e8824 */ /* 0x100fe200078e0a02 */
[----:B------:R-:W-:Y:S01]  /*20c0*/  IABS R13, R15 ;  /* 0x0000000f000d7213 */ /* 0x000fe20000000000 */
[----:B------:R-:W-:Y:S01]  /*20d0*/  @!P5 IMAD.IADD R218, R218, 0x1, -R2 ;  /* 0x00000001dadad824 */ /* 0x000fe200078e0a02 */
[----:B------:R-:W-:Y:S01]  /*20e0*/  ISETP.GE.AND P0, PT, R10, RZ, PT ;  /* 0x000000ff0a00720c */ /* 0x000fe20003f06270 */
[----:B------:R-:W-:Y:S01]  /*20f0*/  IMAD.HI.U32 R4, R6, R11, RZ ;  /* 0x0000000b06047227 */ /* 0x000fe200078e00ff */
[----:B------:R-:W-:-:S03]  /*2100*/  ISETP.GT.U32.AND P5, PT, R2, R76, PT ;  /* 0x0000004c0200720c */ /* 0x000fc60003fa4070 */
[----:B------:R-:W-:Y:S01]  /*2110*/  @!P6 IMAD.IADD R70, R70, 0x1, -R2 ;  /* 0x000000014646e824 */ /* 0x000fe200078e0a02 */
[----:B------:R-:W-:Y:S01]  /*2120*/  ISETP.GE.AND P6, PT, R12, RZ, PT ;  /* 0x000000ff0c00720c */ /* 0x000fe20003fc6270 */
[----:B------:R-:W-:-:S04]  /*2130*/  IMAD.HI.U32 R9, R6, R13, RZ ;  /* 0x0000000d06097227 */ /* 0x000fc800078e00ff */
[----:B------:R-:W-:Y:S02]  /*2140*/  IMAD.MOV R4, RZ, RZ, -R4 ;  /* 0x000000ffff047224 */ /* 0x000fe400078e0a04 */
[----:B------:R-:W-:Y:S01]  /*2150*/  @!P1 IMAD.MOV R54, RZ, RZ, -R54 ;  /* 0x000000ffff369224 */ /* 0x000fe200078e0a36 */
[C---:B------:R-:W-:Y:S01]  /*2160*/  ISETP.GT.U32.AND P1, PT, R2.reuse, R220, PT ;  /* 0x000000dc0200720c */ /* 0x040fe20003f24070 */
[----:B------:R-:W-:Y:S02]  /*2170*/  IMAD.MOV R9, RZ, RZ, -R9 ;  /* 0x000000ffff097224 */ /* 0x000fe400078e0a09 */
[----:B------:R-:W-:Y:S02]  /*2180*/  IMAD R82, R2, R4, R11 ;  /* 0x0000000402527224 */ /* 0x000fe400078e020b */
[--C-:B------:R-:W-:Y:S01]  /*2190*/  @!P4 IMAD.IADD R88, R88, 0x1, -R2.reuse ;  /* 0x000000015858c824 */ /* 0x100fe200078e0a02 */
[----:B------:R-:W-:Y:S01]  /*21a0*/  ISETP.GE.AND P4, PT, R18, RZ, PT ;  /* 0x000000ff1200720c */ /* 0x000fe20003f86270 */
[----:B------:R-:W-:Y:S01]  /*21b0*/  @!P5 IMAD.IADD R76, R76, 0x1, -R2 ;  /* 0x000000014c4cd824 */ /* 0x000fe200078e0a02 */
[----:B------:R-:W-:Y:S01]  /*21c0*/  ISETP.GE.AND P5, PT, R14, RZ, PT ;  /* 0x000000ff0e00720c */ /* 0x000fe20003fa6270 */
[----:B------:R-:W-:-:S02]  /*21d0*/  IMAD R86, R2, R9, R13 ;  /* 0x0000000902567224 */ /* 0x000fc400078e020d */
[----:B------:R-:W-:Y:S01]  /*21e0*/  @!P0 IMAD.MOV R70, RZ, RZ, -R70 ;  /* 0x000000ffff468224 */ /* 0x000fe200078e0a46 */
[C---:B------:R-:W-:Y:S01]  /*21f0*/  ISETP.GT.U32.AND P0, PT, R2.reuse, R82, PT ;  /* 0x000000520200720c */ /* 0x040fe20003f04070 */
[----:B------:R-:W-:Y:S01]  /*2200*/  @!P3 IMAD.MOV R218, RZ, RZ, -R218 ;  /* 0x000000ffffdab224 */ /* 0x000fe200078e0ada */
[C---:B------:R-:W-:Y:S01]  /*2210*/  ISETP.GT.U32.AND P3, PT, R2.reuse, R76, PT ;  /* 0x0000004c0200720c */ /* 0x040fe20003f64070 */
[----:B------:R-:W-:Y:S01]  /*2220*/  @!P6 IMAD.MOV R88, RZ, RZ, -R88 ;  /* 0x000000ffff58e224 */ /* 0x000fe200078e0a58 */
[----:B------:R-:W-:Y:S01]  /*2230*/  ISETP.GT.U32.AND P6, PT, R2, R86, PT ;  /* 0x000000560200720c */ /* 0x000fe20003fc4070 */
[----:B------:R-:W-:Y:S01]  /*2240*/  @!P1 IMAD.IADD R220, R220, 0x1, -R2 ;  /* 0x00000001dcdc9824 */ /* 0x000fe200078e0a02 */
[----:B------:R-:W-:Y:S01]  /*2250*/  ISETP.GE.AND P1, PT, R19, RZ, PT ;  /* 0x000000ff1300720c */ /* 0x000fe20003f26270 */
[C---:B------:R-:W-:Y:S02]  /*2260*/  VIADD R4, R3.reuse, 0x194 ;  /* 0x0000019403047836 */ /* 0x040fe40000000000 */
[----:B------:R-:W-:Y:S01]  /*2270*/  @!P2 IMAD.MOV R62, RZ, RZ, -R62 ;  /* 0x000000ffff3ea224 */ /* 0x000fe200078e0a3e */
[----:B------:R-:W-:Y:S01]  /*2280*/  ISETP.GT.U32.AND P2, PT, R2, R220, PT ;  /* 0x000000dc0200720c */ /* 0x000fe20003f44070 */
[----:B------:R-:W-:Y:S01]  /*2290*/  VIADD R9, R3, 0x190 ;  /* 0x0000019003097836 */ /* 0x000fe20000000000 */
[----:B------:R-:W-:Y:S01]  /*22a0*/  IABS R11, R4 ;  /* 0x00000004000b7213 */ /* 0x000fe20000000000 */
[----:B------:R-:W-:-:S02]  /*22b0*/  @!P0 IMAD.IADD R82, R82, 0x1, -R2 ;  /* 0x0000000152528824 */ /* 0x000fc400078e0a02 */
[--C-:B------:R-:W-:Y:S01]  /*22c0*/  @!P3 IMAD.IADD R76, R76, 0x1, -R2.reuse ;  /* 0x000000014c4cb824 */ /* 0x100fe200078e0a02 */
[----:B------:R-:W-:Y:S01]  /*22d0*/  ISETP.GE.AND P3, PT, R4, RZ, PT ;  /* 0x000000ff0400720c */ /* 0x000fe20003f66270 */
[----:B------:R-:W-:Y:S01]  /*22e0*/  @!P6 IMAD.IADD R86, R86, 0x1, -R2 ;  /* 0x000000015656e824 */ /* 0x000fe200078e0a02 */
[----:B------:R-:W-:Y:S01]  /*22f0*/  ISETP.GT.U32.AND P6, PT, R2, R82, PT ;  /* 0x000000520200720c */ /* 0x000fe20003fc4070 */
[----:B------:R-:W-:Y:S01]  /*2300*/  IMAD.HI.U32 R4, R6, R11, RZ ;  /* 0x0000000b06047227 */ /* 0x000fe200078e00ff */
[----:B------:R-:W-:Y:S02]  /*2310*/  IABS R13, R9 ;  /* 0x00000009000d7213 */ /* 0x000fe40000000000 */
[----:B------:R-:W-:Y:S01]  /*2320*/  ISETP.GE.AND P0, PT, R9, RZ, PT ;  /* 0x000000ff0900720c */ /* 0x000fe20003f06270 */
[----:B------:R-:W-:Y:S02]  /*2330*/  IMAD.MOV R4, RZ, RZ, -R4 ;  /* 0x000000ffff047224 */ /* 0x000fe400078e0a04 */
[----:B------:R-:W-:Y:S01]  /*2340*/  @!P2 IMAD.IADD R220, R220, 0x1, -R2 ;  /* 0x00000001dcdca824 */ /* 0x000fe200078e0a02 */
[----:B------:R-:W-:Y:S01]  /*2350*/  ISETP.GE.AND P2, PT, R15, RZ, PT ;  /* 0x000000ff0f00720c */ /* 0x000fe20003f46270 */
[----:B------:R-:W-:-:S02]  /*2360*/  IMAD R222, R2, R4, R11 ;  /* 0x0000000402de7224 */ /* 0x000fc400078e020b */
[----:B------:R-:W-:-:S04]  /*2370*/  IMAD.HI.U32 R9, R6, R13, RZ ;  /* 0x0000000d06097227 */ /* 0x000fc800078e00ff */
[----:B------:R-:W-:Y:S01]  /*2380*/  @!P4 IMAD.MOV R220, RZ, RZ, -R220 ;  /* 0x000000ffffdcc224 */ /* 0x000fe200078e0adc */
[----:B------:R-:W-:Y:S01]  /*2390*/  ISETP.GT.U32.AND P4, PT, R2, R86, PT ;  /* 0x000000560200720c */ /* 0x000fe20003f84070 */
[----:B------:R-:W-:Y:S01]  /*23a0*/  @!P6 IMAD.IADD R82, R82, 0x1, -R2 ;  /* 0x000000015252e824 */ /* 0x000fe200078e0a02 */
[----:B------:R-:W-:Y:S01]  /*23b0*/  ISETP.GT.U32.AND P6, PT, R2, R222, PT ;  /* 0x000000de0200720c */ /* 0x000fe20003fc4070 */
[C---:B------:R-:W-:Y:S02]  /*23c0*/  VIADD R10, R3.reuse, 0x18c ;  /* 0x0000018c030a7836 */ /* 0x040fe40000000000 */
[----:B------:R-:W-:Y:S02]  /*23d0*/  IMAD.MOV R9, RZ, RZ, -R9 ;  /* 0x000000ffff097224 */ /* 0x000fe400078e0a09 */
[----:B------:R-:W-:Y:S01]  /*23e0*/  @!P1 IMAD.MOV R76, RZ, RZ, -R76 ;  /* 0x000000ffff4c9224 */ /* 0x000fe200078e0a4c */
[----:B------:R-:W-:Y:S01]  /*23f0*/  ISETP.GE.AND P1, PT, R10, RZ, PT ;  /* 0x000000ff0a00720c */ /* 0x000fe20003f26270 */
[----:B------:R-:W-:Y:S01]  /*2400*/  IMAD R84, R2, R9, R13 ;  /* 0x0000000902547224 */ /* 0x000fe200078e020d */
[----:B------:R-:W-:Y:S01]  /*2410*/  IABS R10, R10 ;  /* 0x0000000a000a7213 */ /* 0x000fe20000000000 */
[----:B------:R-:W-:-:S02]  /*2420*/  VIADD R4, R3, 0x188 ;  /* 0x0000018803047836 */ /* 0x000fc40000000000 */
[----:B------:R-:W-:Y:S01]  /*2430*/  @!P5 IMAD.MOV R82, RZ, RZ, -R82 ;  /* 0x000000ffff52d224 */ /* 0x000fe200078e0a52 */
[----:B------:R-:W-:Y:S01]  /*2440*/  ISETP.GT.U32.AND P5, PT, R2, R84, PT ;  /* 0x000000540200720c */ /* 0x000fe20003fa4070 */
[----:B------:R-:W-:Y:S01]  /*2450*/  IMAD.MOV.U32 R11, RZ, RZ, R10 ;  /* 0x000000ffff0b7224 */ /* 0x000fe200078e000a */
[----:B------:R-:W-:Y:S01]  /*2460*/  IABS R13, R4 ;  /* 0x00000004000d7213 */ /* 0x000fe20000000000 */
[--C-:B------:R-:W-:Y:S01]  /*2470*/  @!P4 IMAD.IADD R86, R86, 0x1, -R2.reuse ;  /* 0x000000015656c824 */ /* 0x100fe200078e0a02 */
[----:B------:R-:W-:Y:S01]  /*2480*/  ISETP.GE.AND P4, PT, R4, RZ, PT ;  /* 0x000000ff0400720c */ /* 0x000fe20003f86270 */
[----:B------:R-:W-:Y:S02]  /*2490*/  @!P6 IMAD.IADD R222, R222, 0x1, -R2 ;  /* 0x00000001dedee824 */ /* 0x000fe400078e0a02 */
[----:B------:R-:W-:Y:S02]  /*24a0*/  VIADD R9, R3, 0x184 ;  /* 0x0000018403097836 */ /* 0x000fe40000000000 */
[----:B------:R-:W-:Y:S01]  /*24b0*/  IMAD.HI.U32 R4, R6, R11, RZ ;  /* 0x0000000b06047227 */ /* 0x000fe200078e00ff */
[----:B------:R-:W-:-:S03]  /*24c0*/  ISETP.GT.U32.AND P6, PT, R2, R222, PT ;  /* 0x000000de0200720c */ /* 0x000fc60003fc4070 */
[----:B------:R-:W-:Y:S01]  /*24d0*/  @!P2 IMAD.MOV R86, RZ, RZ, -R86 ;  /* 0x000000ffff56a224 */ /* 0x000fe200078e0a56 */
[----:B------:R-:W-:Y:S01]  /*24e0*/  ISETP.GE.AND P2, PT, R9, RZ, PT ;  /* 0x000000ff0900720c */ /* 0x000fe20003f46270 */
[----:B------:R-:W-:Y:S01]  /*24f0*/  IMAD.MOV R144, RZ, RZ, -R4 ;  /* 0x000000ffff907224 */ /* 0x000fe200078e0a04 */
[----:B------:R-:W-:Y:S01]  /*2500*/  IABS R9, R9 ;  /* 0x0000000900097213 */ /* 0x000fe20000000000 */
[----:B------:R-:W-:-:S04]  /*2510*/  IMAD.HI.U32 R4, R6, R13, RZ ;  /* 0x0000000d06047227 */ /* 0x000fc800078e00ff */
[----:B------:R-:W-:Y:S02]  /*2520*/  VIADD R10, R3, 0x180 ;  /* 0x00000180030a7836 */ /* 0x000fe40000000000 */
[----:B------:R-:W-:Y:S02]  /*2530*/  @!P5 IMAD.IADD R84, R84, 0x1, -R2 ;  /* 0x000000015454d824 */ /* 0x000fe400078e0a02 */
[C---:B------:R-:W-:Y:S01]  /*2540*/  IMAD R144, R2.reuse, R144, R11 ;  /* 0x0000009002907224 */ /* 0x040fe200078e020b */
[----:B------:R-:W-:Y:S01]  /*2550*/  IABS R15, R10 ;  /* 0x0000000a000f7213 */ /* 0x000fe20000000000 */
[----:B------:R-:W-:Y:S01]  /*2560*/  IMAD.MOV R4, RZ, RZ, -R4 ;  /* 0x000000ffff047224 */ /* 0x000fe200078e0a04 */
[C---:B------:R-:W-:Y:S01]  /*2570*/  ISETP.GT.U32.AND P5, PT, R2.reuse, R84, PT ;  /* 0x000000540200720c */ /* 0x040fe20003fa4070 */
[----:B------:R-:W-:Y:S02]  /*2580*/  IMAD.MOV.U32 R11, RZ, RZ, R9 ;  /* 0x000000ffff0b7224 */ /* 0x000fe400078e0009 */
[----:B------:R-:W-:-:S02]  /*2590*/  IMAD R146, R2, R4, R13 ;  /* 0x0000000402927224 */ /* 0x000fc400078e020d */
[----:B------:R-:W-:-:S04]  /*25a0*/  IMAD.HI.U32 R4, R6, R11, RZ ;  /* 0x0000000b06047227 */ /* 0x000fc800078e00ff */
[----:B------:R-:W-:Y:S01]  /*25b0*/  @!P6 IMAD.IADD R222, R222, 0x1, -R2 ;  /* 0x00000001dedee824 */ /* 0x000fe200078e0a02 */
[----:B------:R-:W-:Y:S01]  /*25c0*/  ISETP.GT.U32.AND P6, PT, R2, R144, PT ;  /* 0x000000900200720c */ /* 0x000fe20003fc4070 */
[----:B------:R-:W-:-:S04]  /*25d0*/  IMAD.HI.U32 R9, R6, R15, RZ ;  /* 0x0000000f06097227 */ /* 0x000fc800078e00ff */
[----:B------:R-:W-:Y:S02]  /*25e0*/  IMAD.MOV R4, RZ, RZ, -R4 ;  /* 0x000000ffff047224 */ /* 0x000fe400078e0a04 */
[----:B------:R-:W-:Y:S02]  /*25f0*/  IMAD.MOV R9, RZ, RZ, -R9 ;  /* 0x000000ffff097224 */ /* 0x000fe400078e0a09 */
[C---:B------:R-:W-:Y:S02]  /*2600*/  IMAD R224, R2.reuse, R4, R11 ;  /* 0x0000000402e07224 */ /* 0x040fe400078e020b */
[----:B------:R-:W-:Y:S02]  /*2610*/  IMAD R148, R2, R9, R15 ;  /* 0x0000000902947224 */ /* 0x000fe400078e020f */
[----:B------:R-:W-:Y:S01]  /*2620*/  @!P5 IMAD.IADD R84, R84, 0x1, -R2 ;  /* 0x000000015454d824 */ /* 0x000fe200078e0a02 */
[----:B------:R-:W-:Y:S01]  /*2630*/  ISETP.GT.U32.AND P5, PT, R2, R224, PT ;  /* 0x000000e00200720c */ /* 0x000fe20003fa4070 */
[----:B------:R-:W-:-:S02]  /*2640*/  VIADD R12, R3, 0x17c ;  /* 0x0000017c030c7836 */ /* 0x000fc40000000000 */
[----:B------:R-:W-:Y:S01]  /*2650*/  @!P6 IMAD.IADD R144, R144, 0x1, -R2 ;  /* 0x000000019090e824 */ /* 0x000fe200078e0a02 */
[C---:B------:R-:W-:Y:S01]  /*2660*/  ISETP.GT.U32.AND P6, PT, R2.reuse, R148, PT ;  /* 0x000000940200720c */ /* 0x040fe20003fc4070 */
[----:B------:R-:W-:Y:S01]  /*2670*/  @!P3 IMAD.MOV R222, RZ, RZ, -R222 ;  /* 0x000000ffffdeb224 */ /* 0x000fe200078e0ade */
[----:B------:R-:W-:Y:S01]  /*2680*/  IABS R13, R12 ;  /* 0x0000000c000d7213 */ /* 0x000fe20000000000 */
[C---:B------:R-:W-:Y:S01]  /*2690*/  VIADD R14, R3.reuse, 0x178 ;  /* 0x00000178030e7836 */ /* 0x040fe20000000000 */
[----:B------:R-:W-:Y:S01]  /*26a0*/  ISETP.GT.U32.AND P3, PT, R2, R146, PT ;  /* 0x000000920200720c */ /* 0x000fe20003f64070 */
[----:B------:R-:W-:Y:S02]  /*26b0*/  VIADD R16, R3, 0x174 ;  /* 0x0000017403107836 */ /* 0x000fe40000000000 */
[----:B------:R-:W-:Y:S01]  /*26c0*/  IMAD.HI.U32 R4, R6, R13, RZ ;  /* 0x0000000d06047227 */ /* 0x000fe200078e00ff */
[----:B------:R-:W-:Y:S02]  /*26d0*/  IABS R9, R14 ;  /* 0x0000000e00097213 */ /* 0x000fe40000000000 */
[----:B------:R-:W-:Y:S01]  /*26e0*/  IABS R11, R16 ;  /* 0x00000010000b7213 */ /* 0x000fe20000000000 */
[----:B------:R-:W-:-:S02]  /*26f0*/  @!P5 IMAD.IADD R224, R224, 0x1, -R2 ;  /* 0x00000001e0e0d824 */ /* 0x000fc400078e0a02 */
[----:B------:R-:W-:Y:S02]  /*2700*/  IMAD.MOV R4, RZ, RZ, -R4 ;  /* 0x000000ffff047224 */ /* 0x000fe400078e0a04 */
[----:B------:R-:W-:Y:S01]  /*2710*/  @!P6 IMAD.IADD R148, R148, 0x1, -R2 ;  /* 0x000000019494e824 */ /* 0x000fe200078e0a02 */
[C---:B------:R-:W-:Y:S01]  /*2720*/  ISETP.GT.U32.AND P6, PT, R2.reuse, R224, PT ;  /* 0x000000e00200720c */ /* 0x040fe20003fc4070 */
[----:B------:R-:W-:Y:S02]  /*2730*/  IMAD R150, R2, R4, R13 ;  /* 0x0000000402967224 */ /* 0x000fe400078e020d */
[----:B------:R-:W-:-:S04]  /*2740*/  IMAD.HI.U32 R4, R6, R9, RZ ;  /* 0x0000000906047227 */ /* 0x000fc800078e00ff */
[----:B------:R-:W-:Y:S01]  /*2750*/  @!P3 IMAD.IADD R146, R146, 0x1, -R2 ;  /* 0x000000019292b824 */ /* 0x000fe200078e0a02 */
[C---:B------:R-:W-:Y:S01]  /*2760*/  ISETP.GT.U32.AND P3, PT, R2.reuse, R144, PT ;  /* 0x000000900200720c */ /* 0x040fe20003f64070 */
[----:B------:R-:W-:Y:S02]  /*2770*/  IMAD.MOV R4, RZ, RZ, -R4 ;  /* 0x000000ffff047224 */ /* 0x000fe400078e0a04 */
[----:B------:R-:W-:Y:S01]  /*2780*/  VIADD R17, R3, 0x170 ;  /* 0x0000017003117836 */ /* 0x000fe20000000000 */
[C---:B------:R-:W-:Y:S01]  /*2790*/  ISETP.GT.U32.AND P5, PT, R2.reuse, R146, PT ;  /* 0x000000920200720c */ /* 0x040fe20003fa4070 */
[----:B------:R-:W-:Y:S02]  /*27a0*/  IMAD R152, R2, R4, R9 ;  /* 0x0000000402987224 */ /* 0x000fe400078e0209 */
[----:B------:R-:W-:Y:S01]  /*27b0*/  @!P6 IMAD.IADD R224, R224, 0x1, -R2 ;  /* 0x00000001e0e0e824 */ /* 0x000fe200078e0a02 */
[----:B------:R-:W-:Y:S01]  /*27c0*/  IABS R13, R17 ;  /* 0x00000011000d7213 */ /* 0x000fe20000000000 */
[----:B------:R-:W-:Y:S01]  /*27d0*/  IMAD.HI.U32 R4, R6, R11, RZ ;  /* 0x0000000b06047227 */ /* 0x000fe200078e00ff */
[----:B------:R-:W-:-:S03]  /*27e0*/  ISETP.GT.U32.AND P6, PT, R2, R152, PT ;  /* 0x000000980200720c */ /* 0x000fc60003fc4070 */
[----:B------:R-:W-:Y:S02]  /*27f0*/  IMAD.MOV R4, RZ, RZ, -R4 ;  /* 0x000000ffff047224 */ /* 0x000fe400078e0a04 */
[----:B------:R-:W-:Y:S01]  /*2800*/  @!P0 IMAD.MOV R84, RZ, RZ, -R84 ;  /* 0x000000ffff548224 */ /* 0x000fe200078e0a54 */
[----:B------:R-:W-:Y:S01]  /*2810*/  ISETP.GT.U32.AND P0, PT, R2, R148, PT ;  /* 0x000000940200720c */ /* 0x000fe20003f04070 */
[----:B------:R-:W-:Y:S01]  /*2820*/  @!P5 IMAD.IADD R146, R146, 0x1, -R2 ;  /* 0x000000019292d824 */ /* 0x000fe200078e0a02 */
[----:B------:R-:W-:Y:S01]  /*2830*/  ISETP.GE.AND P5, PT, R10, RZ, PT ;  /* 0x000000ff0a00720c */ /* 0x000fe20003fa6270 */
[----:B------:R-:W-:Y:S02]  /*2840*/  VIADD R10, R3, 0x16c ;  /* 0x0000016c030a7836 */ /* 0x000fe40000000000 */
[----:B------:R-:W-:Y:S02]  /*2850*/  @!P4 IMAD.MOV R146, RZ, RZ, -R146 ;  /* 0x000000ffff92c224 */ /* 0x000fe400078e0a92 */
[----:B------:R-:W-:Y:S01]  /*2860*/  @!P6 IMAD.IADD R152, R152, 0x1, -R2 ;  /* 0x000000019898e824 */ /* 0x000fe200078e0a02 */
[----:B------:R-:W-:Y:S01]  /*2870*/  IABS R15, R10 ;  /* 0x0000000a000f7213 */ /* 0x000fe20000000000 */
[----:B------:R-:W-:-:S02]  /*2880*/  IMAD R226, R2, R4, R11 ;  /* 0x0000000402e27224 */ /* 0x000fc400078e020b */
[----:B------:R-:W-:Y:S01]  /*2890*/  @!P3 IMAD.IADD R144, R144, 0x1, -R2 ;  /* 0x000000019090b824 */ /* 0x000fe200078e0a02 */
[----:B------:R-:W-:Y:S01]  /*28a0*/  ISETP.GT.U32.AND P4, PT, R2, R152, PT ;  /* 0x000000980200720c */ /* 0x000fe20003f84070 */
[----:B------:R-:W-:Y:S01]  /*28b0*/  IMAD.HI.U32 R4, R6, R15, RZ ;  /* 0x0000000f06047227 */ /* 0x000fe200078e00ff */
[C---:B------:R-:W-:Y:S02]  /*28c0*/  ISETP.GT.U32.AND P3, PT, R2.reuse, R150, PT ;  /* 0x000000960200720c */ /* 0x040fe40003f64070 */
[----:B------:R-:W-:Y:S01]  /*28d0*/  ISETP.GT.U32.AND P6, PT, R2, R226, PT ;  /* 0x000000e20200720c */ /* 0x000fe20003fc4070 */
[----:B------:R-:W-:Y:S02]  /*28e0*/  IMAD.MOV R4, RZ, RZ, -R4 ;  /* 0x000000ffff047224 */ /* 0x000fe400078e0a04 */
[----:B------:R-:W-:-:S04]  /*28f0*/  IMAD.HI.U32 R9, R6, R13, RZ ;  /* 0x0000000d06097227 */ /* 0x000fc800078e00ff */
[----:B------:R-:W-:Y:S02]  /*2900*/  IMAD R156, R2, R4, R15 ;  /* 0x00000004029c7224 */ /* 0x000fe400078e020f */
[----:B------:R-:W-:Y:S02]  /*2910*/  IMAD.MOV R9, RZ, RZ, -R9 ;  /* 0x000000ffff097224 */ /* 0x000fe400078e0a09 */
[--C-:B------:R-:W-:Y:S01]  /*2920*/  @!P4 IMAD.IADD R152, R152, 0x1, -R2.reuse ;  /* 0x000000019898c824 */ /* 0x100fe200078e0a02 */
[----:B------:R-:W-:Y:S01]  /*2930*/  ISETP.GT.U32.AND P4, PT, R2, R156, PT ;  /* 0x0000009c0200720c */ /* 0x000fe20003f84070 */
[--C-:B------:R-:W-:Y:S01]  /*2940*/  @!P0 IMAD.IADD R148, R148, 0x1, -R2.reuse ;  /* 0x0000000194948824 */ /* 0x100fe200078e0a02 */
[----:B------:R-:W-:Y:S01]  /*2950*/  ISETP.GE.AND P0, PT, R12, RZ, PT ;  /* 0x000000ff0c00720c */ /* 0x000fe20003f06270 */
[----:B------:R-:W-:Y:S01]  /*2960*/  @!P3 IMAD.IADD R150, R150, 0x1, -R2 ;  /* 0x000000019696b824 */ /* 0x000fe200078e0a02 */
[----:B------:R-:W-:Y:S01]  /*2970*/  ISETP.GE.AND P3, PT, R14, RZ, PT ;  /* 0x000000ff0e00720c */ /* 0x000fe20003f66270 */
[----:B------:R-:W-:-:S02]  /*2980*/  IMAD R154, R2, R9, R13 ;  /* 0x00000009029a7224 */ /* 0x000fc400078e020d */
[C---:B------:R-:W-:Y:S02]  /*2990*/  VIADD R12, R3.reuse, 0x168 ;  /* 0x00000168030c7836 */ /* 0x040fe40000000000 */
[----:B------:R-:W-:Y:S01]  /*29a0*/  @!P1 IMAD.MOV R144, RZ, RZ, -R144 ;  /* 0x000000ffff909224 */ /* 0x000fe200078e0a90 */
[C---:B------:R-:W-:Y:S01]  /*29b0*/  ISETP.GT.U32.AND P1, PT, R2.reuse, R150, PT ;  /* 0x000000960200720c */ /* 0x040fe20003f24070 */
[----:B------:R-:W-:Y:S01]  /*29c0*/  @!P5 IMAD.MOV R148, RZ, RZ, -R148 ;  /* 0x000000ffff94d224 */ /* 0x000fe200078e0a94 */
[----:B------:R-:W-:Y:S01]  /*29d0*/  ISETP.GT.U32.AND P5, PT, R2, R154, PT ;  /* 0x0000009a0200720c */ /* 0x000fe20003fa4070 */
[----:B------:R-:W-:Y:S01]  /*29e0*/  VIADD R14, R3, 0x164 ;  /* 0x00000164030e7836 */ /* 0x000fe20000000000 */
[----:B------:R-:W-:Y:S01]  /*29f0*/  IABS R9, R12 ;  /* 0x0000000c00097213 */ /* 0x000fe20000000000 */
[--C-:B------:R-:W-:Y:S02]  /*2a00*/  @!P4 IMAD.IADD R156, R156, 0x1, -R2.reuse ;  /* 0x000000019c9cc824 */ /* 0x100fe400078e0a02 */
[----:B------:R-:W-:Y:S01]  /*2a10*/  @!P6 IMAD.IADD R226, R226, 0x1, -R2 ;  /* 0x00000001e2e2e824 */ /* 0x000fe200078e0a02 */
[----:B------:R-:W-:Y:S01]  /*2a20*/  IABS R11, R14 ;  /* 0x0000000e000b7213 */ /* 0x000fe20000000000 */
[----:B------:R-:W-:Y:S01]  /*2a30*/  IMAD.HI.U32 R4, R6, R9, RZ ;  /* 0x0000000906047227 */ /* 0x000fe200078e00ff */
[----:B------:R-:W-:-:S02]  /*2a40*/  ISETP.GT.U32.AND P4, PT, R2, R156, PT ;  /* 0x0000009c0200720c */ /* 0x000fc40003f84070 */
[----:B------:R-:W-:Y:S01]  /*2a50*/  ISETP.GE.AND P6, PT, R10, RZ, PT ;  /* 0x000000ff0a00720c */ /* 0x000fe20003fc6270 */
[----:B------:R-:W-:Y:S02]  /*2a60*/  IMAD.MOV R158, RZ, RZ, -R4 ;  /* 0x000000ffff9e7224 */ /* 0x000fe400078e0a04 */
[----:B------:R-:W-:-:S04]  /*2a70*/  IMAD.HI.U32 R4, R6, R11, RZ ;  /* 0x0000000b06047227 */ /* 0x000fc800078e00ff */
[--C-:B------:R-:W-:Y:S01]  /*2a80*/  @!P1 IMAD.IADD R150, R150, 0x1, -R2.reuse ;  /* 0x0000000196969824 */ /* 0x100fe200078e0a02 */
[----:B------:R-:W-:Y:S01]  /*2a90*/  ISETP.GE.AND P1, PT, R17, RZ, PT ;  /* 0x000000ff1100720c */ /* 0x000fe20003f26270 */
[----:B------:R-:W-:Y:S01]  /*2aa0*/  @!P5 IMAD.IADD R154, R154, 0x1, -R2 ;  /* 0x000000019a9ad824 */ /* 0x000fe200078e0a02 */
[C---:B------:R-:W-:Y:S01]  /*2ab0*/  ISETP.GT.U32.AND P5, PT, R2.reuse, R226, PT ;  /* 0x000000e20200720c */ /* 0x040fe20003fa4070 */
[----:B------:R-:W-:Y:S02]  /*2ac0*/  IMAD.MOV R4, RZ, RZ, -R4 ;  /* 0x000000ffff047224 */ /* 0x000fe400078e0a04 */
[----:B------:R-:W-:Y:S01]  /*2ad0*/  @!P0 IMAD.MOV R150, RZ, RZ, -R150 ;  /* 0x000000ffff968224 */ /* 0x000fe200078e0a96 */
[C---:B------:R-:W-:Y:S01]  /*2ae0*/  ISETP.GT.U32.AND P0, PT, R2.reuse, R154, PT ;  /* 0x0000009a0200720c */ /* 0x040fe20003f04070 */
[----:B------:R-:W-:Y:S02]  /*2af0*/  IMAD R228, R2, R4, R11 ;  /* 0x0000000402e47224 */ /* 0x000fe400078e020b */
[----:B------:R-:W-:-:S02]  /*2b00*/  @!P4 IMAD.IADD R156, R156, 0x1, -R2 ;  /* 0x000000019c9cc824 */ /* 0x000fc400078e0a02 */
[C---:B------:R-:W-:Y:S01]  /*2b10*/  VIADD R10, R3.reuse, 0x160 ;  /* 0x00000160030a7836 */ /* 0x040fe20000000000 */
[C---:B------:R-:W-:Y:S01]  /*2b20*/  ISETP.GT.U32.AND P4, PT, R2.reuse, R228, PT ;  /* 0x000000e40200720c */ /* 0x040fe20003f84070 */
[----:B------:R-:W-:Y:S02]  /*2b30*/  IMAD R158, R2, R158, R9 ;  /* 0x0000009e029e7224 */ /* 0x000fe400078e0209 */
[----:B------:R-:W-:Y:S01]  /*2b40*/  @!P2 IMAD.MOV R224, RZ, RZ, -R224 ;  /* 0x000000ffffe0a224 */ /* 0x000fe200078e0ae0 */
[----:B------:R-:W-:Y:S01]  /*2b50*/  IABS R13, R10 ;  /* 0x0000000a000d7213 */ /* 0x000fe20000000000 */
[--C-:B------:R-:W-:Y:S01]  /*2b60*/  @!P5 IMAD.IADD R226, R226, 0x1, -R2.reuse ;  /* 0x00000001e2e2d824 */ /* 0x100fe200078e0a02 */
[----:B------:R-:W-:Y:S01]  /*2b70*/  ISETP.GE.AND P2, PT, R16, RZ, PT ;  /* 0x000000ff1000720c */ /* 0x000fe20003f46270 */
[----:B------:R-:W-:Y:S01]  /*2b80*/  @!P0 IMAD.IADD R154, R154, 0x1, -R2 ;  /* 0x000000019a9a8824 */ /* 0x000fe200078e0a02 */
[----:B------:R-:W-:Y:S01]  /*2b90*/  ISETP.GE.AND P0, PT, R12, RZ, PT ;  /* 0x000000ff0c00720c */ /* 0x000fe20003f06270 */
[----:B------:R-:W-:Y:S01]  /*2ba0*/  VIADD R12, R3, 0x158 ;  /* 0x00000158030c7836 */ /* 0x000fe20000000000 */
[----:B------:R-:W-:Y:S01]  /*2bb0*/  ISETP.GT.U32.AND P5, PT, R2, R158, PT ;  /* 0x0000009e0200720c */ /* 0x000fe20003fa4070 */
[----:B------:R-:W-:-:S03]  /*2bc0*/  IMAD.HI.U32 R4, R6, R13, RZ ;  /* 0x0000000d06047227 */ /* 0x000fc600078e00ff */
[----:B------:R-:W-:Y:S01]  /*2bd0*/  IABS R11, R12 ;  /* 0x0000000c000b7213 */ /* 0x000fe20000000000 */
[----:B------:R-:W-:Y:S02]  /*2be0*/  @!P4 IMAD.IADD R228, R228, 0x1, -R2 ;  /* 0x00000001e4e4c824 */ /* 0x000fe400078e0a02 */
[----:B------:R-:W-:Y:S02]  /*2bf0*/  IMAD.MOV R4, RZ, RZ, -R4 ;  /* 0x000000ffff047224 */ /* 0x000fe400078e0a04 */
[----:B------:R-:W-:Y:S01]  /*2c00*/  VIADD R16, R3, 0x15c ;  /* 0x0000015c03107836 */ /* 0x000fe20000000000 */
[C---:B------:R-:W-:Y:S01]  /*2c10*/  ISETP.GT.U32.AND P4, PT, R2.reuse, R228, PT ;  /* 0x000000e40200720c */ /* 0x040fe20003f84070 */
[----:B------:R-:W-:Y:S02]  /*2c20*/  IMAD R160, R2, R4, R13 ;  /* 0x0000000402a07224 */ /* 0x000fe400078e020d */
[----:B------:R-:W-:Y:S01]  /*2c30*/  IMAD.HI.U32 R4, R6, R11, RZ ;  /* 0x0000000b06047227 */ /* 0x000fe200078e00ff */
[----:B------:R-:W-:-:S03]  /*2c40*/  IABS R15, R16 ;  /* 0x00000010000f7213 */ /* 0x000fc60000000000 */
[----:B------:R-:W-:Y:S02]  /*2c50*/  IMAD.MOV R4, RZ, RZ, -R4 ;  /* 0x000000ffff047224 */ /* 0x000fe400078e0a04 */
[----:B------:R-:W-:-:S04]  /*2c60*/  IMAD.HI.U32 R9, R6, R15, RZ ;  /* 0x0000000f06097227 */ /* 0x000fc800078e00ff */
[----:B------:R-:W-:Y:S02]  /*2c70*/  IMAD R164, R2, R4, R11 ;  /* 0x0000000402a47224 */ /* 0x000fe400078e020b */
[----:B------:R-:W-:Y:S02]  /*2c80*/  IMAD.MOV R9, RZ, RZ, -R9 ;  /* 0x000000ffff097224 */ /* 0x000fe400078e0a09 */
[--C-:B------:R-:W-:Y:S01]  /*2c90*/  @!P5 IMAD.IADD R158, R158, 0x1, -R2.reuse ;  /* 0x000000019e9ed824 */ /* 0x100fe200078e0a02 */
[----:B------:R-:W-:Y:S01]  /*2ca0*/  ISETP.GE.AND P5, PT, R14, RZ, PT ;  /* 0x000000ff0e00720c */ /* 0x000fe20003fa6270 */
[----:B------:R-:W-:Y:S01]  /*2cb0*/  @!P4 IMAD.IADD R228, R228, 0x1, -R2 ;  /* 0x00000001e4e4c824 */ /* 0x000fe200078e0a02 */
[C---:B------:R-:W-:Y:S01]  /*2cc0*/  ISETP.GT.U32.AND P4, PT, R2.reuse, R164, PT ;  /* 0x000000a40200720c */ /* 0x040fe20003f84070 */
[----:B------:R-:W-:Y:S02]  /*2cd0*/  VIADD R14, R3, 0x154 ;  /* 0x00000154030e7836 */ /* 0x000fe40000000000 */
[----:B------:R-:W-:-:S02]  /*2ce0*/  IMAD R162, R2, R9, R15 ;  /* 0x0000000902a27224 */ /* 0x000fc400078e020f */
[----:B------:R-:W-:Y:S01]  /*2cf0*/  @!P2 IMAD.MOV R226, RZ, RZ, -R226 ;  /* 0x000000ffffe2a224 */ /* 0x000fe200078e0ae2 */
[C---:B------:R-:W-:Y:S01]  /*2d00*/  ISETP.GT.U32.AND P2, PT, R2.reuse, R160, PT ;  /* 0x000000a00200720c */ /* 0x040fe20003f44070 */
[----:B------:R-:W-:Y:S01]  /*2d10*/  @!P6 IMAD.MOV R156, RZ, RZ, -R156 ;  /* 0x000000ffff9ce224 */ /* 0x000fe200078e0a9c */
[----:B------:R-:W-:Y:S01]  /*2d20*/  IABS R9, R14 ;  /* 0x0000000e00097213 */ /* 0x000fe20000000000 */
[----:B------:R-:W-:Y:S01]  /*2d30*/  @!P3 IMAD.MOV R152, RZ, RZ, -R152 ;  /* 0x000000ffff98b224 */ /* 0x000fe200078e0a98 */
[C---:B------:R-:W-:Y:S01]  /*2d40*/  ISETP.GT.U32.AND P6, PT, R2.reuse, R162, PT ;  /* 0x000000a20200720c */ /* 0x040fe20003fc4070 */
[----:B------:R-:W-:Y:S01]  /*2d50*/  @!P1 IMAD.MOV R154, RZ, RZ, -R154 ;  /* 0x000000ffff9a9224 */ /* 0x000fe200078e0a9a */
[----:B------:R-:W-:Y:S01]  /*2d60*/  ISETP.GT.U32.AND P3, PT, R2, R158, PT ;  /* 0x0000009e0200720c */ /* 0x000fe20003f64070 */
[----:B------:R-:W-:Y:S01]  /*2d70*/  IMAD.HI.U32 R4, R6, R9, RZ ;  /* 0x0000000906047227 */ /* 0x000fe200078e00ff */
[----:B------:R-:W-:-:S03]  /*2d80*/  ISETP.GE.AND P1, PT, R10, RZ, PT ;  /* 0x000000ff0a00720c */ /* 0x000fc60003f26270 */
[----:B------:R-:W-:Y:S02]  /*2d90*/  VIADD R10, R3, 0x150 ;  /* 0x00000150030a7836 */ /* 0x000fe40000000000 */
[----:B------:R-:W-:Y:S02]  /*2da0*/  @!P4 IMAD.IADD R164, R164, 0x1, -R2 ;  /* 0x00000001a4a4c824 */ /* 0x000fe400078e0a02 */
[----:B------:R-:W-:Y:S01]  /*2db0*/  IMAD.MOV R4, RZ, RZ, -R4 ;  /* 0x000000ffff047224 */ /* 0x000fe200078e0a04 */
[----:B------:R-:W-:Y:S01]  /*2dc0*/  IABS R11, R10 ;  /* 0x0000000a000b7213 */ /* 0x000fe20000000000 */
[----:B------:R-:W-:Y:S01]  /*2dd0*/  @!P2 IMAD.IADD R160, R160, 0x1, -R2 ;  /* 0x00000001a0a0a824 */ /* 0x000fe200078e0a02 */
[C---:B------:R-:W-:Y:S01]  /*2de0*/  ISETP.GT.U32.AND P4, PT, R2.reuse, R164, PT ;  /* 0x000000a40200720c */ /* 0x040fe20003f84070 */
[----:B------:R-:W-:Y:S01]  /*2df0*/  IMAD R230, R2, R4, R9 ;  /* 0x0000000402e67224 */ /* 0x000fe200078e0209 */
[----:B------:R-:W-:Y:S01]  /*2e00*/  ISETP.GE.AND P2, PT, R12, RZ, PT ;  /* 0x000000ff0c00720c */ /* 0x000fe20003f46270 */
[----:B------:R-:W-:-:S04]  /*2e10*/  IMAD.HI.U32 R4, R6, R11, RZ ;  /* 0x0000000b06047227 */ /* 0x000fc800078e00ff */
[--C-:B------:R-:W-:Y:S01]  /*2e20*/  @!P6 IMAD.IADD R162, R162, 0x1, -R2.reuse ;  /* 0x00000001a2a2e824 */ /* 0x100fe200078e0a02 */
[----:B------:R-:W-:Y:S01]  /*2e30*/  ISETP.GT.U32.AND P6, PT, R2, R160, PT ;  /* 0x000000a00200720c */ /* 0x000fe20003fc4070 */
[----:B------:R-:W-:Y:S01]  /*2e40*/  @!P3 IMAD.IADD R158, R158, 0x1, -R2 ;  /* 0x000000019e9eb824 */ /* 0x000fe200078e0a02 */
[----:B------:R-:W-:Y:S01]  /*2e50*/  ISETP.GE.AND P3, PT, R16, RZ, PT ;  /* 0x000000ff1000720c */ /* 0x000fe20003f66270 */
[----:B------:R-:W-:Y:S02]  /*2e60*/  IMAD.MOV R4, RZ, RZ, -R4 ;  /* 0x000000ffff047224 */ /* 0x000fe400078e0a04 */
[----:B------:R-:W-:Y:S01]  /*2e70*/  @!P0 IMAD.MOV R158, RZ, RZ, -R158 ;  /* 0x000000ffff9e8224 */ /* 0x000fe200078e0a9e */
[C---:B------:R-:W-:Y:S01]  /*2e80*/  ISETP.GT.U32.AND P0, PT, R2.reuse, R162, PT ;  /* 0x000000a20200720c */ /* 0x040fe20003f04070 */
[----:B------:R-:W-:Y:S02]  /*2e90*/  IMAD R166, R2, R4, R11 ;  /* 0x0000000402a67224 */ /* 0x000fe400078e020b */
[----:B------:R-:W-:-:S02]  /*2ea0*/  @!P4 IMAD.IADD R164, R164, 0x1, -R2 ;  /* 0x00000001a4a4c824 */ /* 0x000fc400078e0a02 */
[C---:B------:R-:W-:Y:S01]  /*2eb0*/  VIADD R12, R3.reuse, 0x14c ;  /* 0x0000014c030c7836 */ /* 0x040fe20000000000 */
[----:B------:R-:W-:Y:S01]  /*2ec0*/  ISETP.GT.U32.AND P4, PT, R2, R166, PT ;  /* 0x000000a60200720c */ /* 0x000fe20003f84070 */
[----:B------:R-:W-:Y:S01]  /*2ed0*/  @!P6 IMAD.IADD R160, R160, 0x1, -R2 ;  /* 0x00000001a0a0e824 */ /* 0x000fe200078e0a02 */
[----:B------:R-:W-:Y:S01]  /*2ee0*/  ISETP.GT.U32.AND P6, PT, R2, R230, PT ;  /* 0x000000e60200720c */ /* 0x000fe20003fc4070 */
[----:B------:R-:W-:Y:S01]  /*2ef0*/  @!P5 IMAD.MOV R228, RZ, RZ, -R228 ;  /* 0x000000ffffe4d224 */ /* 0x000fe200078e0ae4 */
[----:B------:R-:W-:Y:S01]  /*2f00*/  IABS R9, R12 ;  /* 0x0000000c00097213 */ /* 0x000fe20000000000 */
[----:B------:R-:W-:Y:S01]  /*2f10*/  @!P1 IMAD.MOV R160, RZ, RZ, -R160 ;  /* 0x000000ffffa09224 */ /* 0x000fe200078e0aa0 */
[----:B------:R-:W-:Y:S01]  /*2f20*/  ISETP.GE.AND P5, PT, R14, RZ, PT ;  /* 0x000000ff0e00720c */ /* 0x000fe20003fa6270 */
[----:B------:R-:W-:Y:S01]  /*2f30*/  @!P0 IMAD.IADD R162, R162, 0x1, -R2 ;  /* 0x00000001a2a28824 */ /* 0x000fe200078e0a02 */
[----:B------:R-:W-:Y:S01]  /*2f40*/  ISETP.GE.AND P0, PT, R10, RZ, PT ;  /* 0x000000ff0a00720c */ /* 0x000fe20003f06270 */
[----:B------:R-:W-:-:S02]  /*2f50*/  VIADD R10, R3, 0x148 ;  /* 0x00000148030a7836 */ /* 0x000fc40000000000 */
[----:B------:R-:W-:-:S03]  /*2f60*/  IMAD.HI.U32 R4, R6, R9, RZ ;  /* 0x0000000906047227 */ /* 0x000fc600078e00ff */
[----:B------:R-:W-:Y:S01]  /*2f70*/  IABS R11, R10 ;  /* 0x0000000a000b7213 */ /* 0x000fe20000000000 */
[----:B------:R-:W-:Y:S02]  /*2f80*/  @!P4 IMAD.IADD R166, R166, 0x1, -R2 ;  /* 0x00000001a6a6c824 */ /* 0x000fe400078e0a02 */
[----:B------:R-:W-:Y:S02]  /*2f90*/  IMAD.MOV R4, RZ, RZ, -R4 ;  /* 0x000000ffff047224 */ /* 0x000fe400078e0a04 */
[----:B------:R-:W-:Y:S01]  /*2fa0*/  VIADD R14, R3, 0x144 ;  /* 0x00000144030e7836 */ /* 0x000fe20000000000 */
[----:B------:R-:W-:Y:S01]  /*2fb0*/  ISETP.GT.U32.AND P4, PT, R2, R166, PT ;  /* 0x000000a60200720c */ /* 0x000fe20003f84070 */
[----:B------:R-:W-:Y:S01]  /*2fc0*/  @!P6 IMAD.IADD R230, R230, 0x1, -R2 ;  /* 0x00000001e6e6e824 */ /* 0x000fe200078e0a02 */
[----:B------:R-:W-:Y:S01]  /*2fd0*/  ISETP.GE.AND P6, PT, R12, RZ, PT ;  /* 0x000000ff0c00720c */ /* 0x000fe20003fc6270 */
[----:B------:R-:W-:Y:S01]  /*2fe0*/  IMAD R168, R2, R4, R9 ;  /* 0x0000000402a87224 */ /* 0x000fe200078e0209 */
[----:B------:R-:W-:Y:S01]  /*2ff0*/  IABS R13, R14 ;  /* 0x0000000e000d7213 */ /* 0x000fe20000000000 */
[----:B------:R-:W-:Y:S01]  /*3000*/  IMAD.HI.U32 R4, R6, R11, RZ ;  /* 0x0000000b06047227 */ /* 0x000fe200078e00ff */
[----:B------:R-:W-:-:S03]  /*3010*/  ISETP.GT.U32.AND P1, PT, R2, R230, PT ;  /* 0x000000e60200720c */ /* 0x000fc60003f24070 */
[----:B------:R-:W-:Y:S02]  /*3020*/  IMAD.MOV R4, RZ, RZ, -R4 ;  /* 0x000000ffff047224 */ /* 0x000fe400078e0a04 */
[----:B------:R-:W-:-:S04]  /*3030*/  IMAD.HI.U32 R9, R6, R13, RZ ;  /* 0x0000000d06097227 */ /* 0x000fc800078e00ff */
[C---:B------:R-:W-:Y:S02]  /*3040*/  IMAD R170, R2.reuse, R4, R11 ;  /* 0x0000000402aa7224 */ /* 0x040fe400078e020b */
[----:B------:R-:W-:Y:S01]  /*3050*/  @!P3 IMAD.MOV R162, RZ, RZ, -R162 ;  /* 0x000000ffffa2b224 */ /* 0x000fe200078e0aa2 */
[----:B------:R-:W-:Y:S01]  /*3060*/  ISETP.GT.U32.AND P3, PT, R2, R168, PT ;  /* 0x000000a80200720c */ /* 0x000fe20003f64070 */
[----:B------:R-:W-:Y:S02]  /*3070*/  IMAD.MOV R9, RZ, RZ, -R9 ;  /* 0x000000ffff097224 */ /* 0x000fe400078e0a09 */
[--C-:B------:R-:W-:Y:S01]  /*3080*/  @!P4 IMAD.IADD R166, R166, 0x1, -R2.reuse ;  /* 0x00000001a6a6c824 */ /* 0x100fe200078e0a02 */
[----:B------:R-:W-:Y:S01]  /*3090*/  ISETP.GT.U32.AND P4, PT, R2, R170, PT ;  /* 0x000000aa0200720c */ /* 0x000fe20003f84070 */
[----:B------:R-:W-:Y:S01]  /*30a0*/  @!P1 IMAD.IADD R230, R230, 0x1, -R2 ;  /* 0x00000001e6e69824 */ /* 0x000fe200078e0a02 */
[----:B------:R-:W-:Y:S01]  /*30b0*/  ISETP.GE.AND P1, PT, R14, RZ, PT ;  /* 0x000000ff0e00720c */ /* 0x000fe20003f26270 */
[----:B------:R-:W-:-:S02]  /*30c0*/  IMAD R232, R2, R9, R13 ;  /* 0x0000000902e87224 */ /* 0x000fc400078e020d */
[----:B------:R-:W-:Y:S02]  /*30d0*/  @!P5 IMAD.MOV R230, RZ, RZ, -R230 ;  /* 0x000000ffffe6d224 */ /* 0x000fe400078e0ae6 */
[----:B------:R-:W-:Y:S01]  /*30e0*/  @!P2 IMAD.MOV R164, RZ, RZ, -R164 ;  /* 0x000000ffffa4a224 */ /* 0x000fe200078e0aa4 */
[----:B------:R-:W-:Y:S01]  /*30f0*/  ISETP.GT.U32.AND P5, PT, R2, R232, PT ;  /* 0x000000e80200720c */ /* 0x000fe20003fa4070 */
[--C-:B------:R-:W-:Y:S01]  /*3100*/  @!P3 IMAD.IADD R168, R168, 0x1, -R2.reuse ;  /* 0x00000001a8a8b824 */ /* 0x100fe200078e0a02 */
[----:B------:R-:W-:Y:S01]  /*3110*/  ISETP.GE.AND P2, PT, R10, RZ, PT ;  /* 0x000000ff0a00720c */ /* 0x000fe20003f46270 */
[C---:B------:R-:W-:Y:S02]  /*3120*/  VIADD R10, R3.reuse, 0x140 ;  /* 0x00000140030a7836 */ /* 0x040fe40000000000 */
[----:B------:R-:W-:Y:S01]  /*3130*/  @!P4 IMAD.IADD R170, R170, 0x1, -R2 ;  /* 0x00000001aaaac824 */ /* 0x000fe200078e0a02 */
[C---:B------:R-:W-:Y:S01]  /*3140*/  ISETP.GT.U32.AND P3, PT, R2.reuse, R168, PT ;  /* 0x000000a80200720c */ /* 0x040fe20003f64070 */
[C---:B------:R-:W-:Y:S01]  /*3150*/  VIADD R12, R3.reuse, 0x138 ;  /* 0x00000138030c7836 */ /* 0x040fe20000000000 */
[----:B------:R-:W-:Y:S01]  /*3160*/  IABS R11, R10 ;  /* 0x0000000a000b7213 */ /* 0x000fe20000000000 */
[----:B------:R-:W-:Y:S01]  /*3170*/  VIADD R9, R3, 0x13c ;  /* 0x0000013c03097836 */ /* 0x000fe20000000000 */
[----:B------:R-:W-:Y:S01]  /*3180*/  ISETP.GT.U32.AND P4, PT, R2, R170, PT ;  /* 0x000000aa0200720c */ /* 0x000fe20003f84070 */
[----:B------:R-:W-:Y:S01]  /*3190*/  @!P0 IMAD.MOV R166, RZ, RZ, -R166 ;  /* 0x000000ffffa68224 */ /* 0x000fe200078e0aa6 */
[----:B------:R-:W-:Y:S01]  /*31a0*/  IABS R15, R12 ;  /* 0x0000000c000f7213 */ /* 0x000fe20000000000 */
[----:B------:R-:W-:Y:S01]  /*31b0*/  IMAD.HI.U32 R4, R6, R11, RZ ;  /* 0x0000000b06047227 */ /* 0x000fe200078e00ff */
[----:B------:R-:W-:-:S02]  /*31c0*/  IABS R13, R9 ;  /* 0x00000009000d7213 */ /* 0x000fc40000000000 */
[----:B------:R-:W-:Y:S01]  /*31d0*/  ISETP.GE.AND P0, PT, R10, RZ, PT ;  /* 0x000000ff0a00720c */ /* 0x000fe20003f06270 */
[----:B------:R-:W-:Y:S02]  /*31e0*/  @!P5 IMAD.IADD R232, R232, 0x1, -R2 ;  /* 0x00000001e8e8d824 */ /* 0x000fe400078e0a02 */
[----:B------:R-:W-:Y:S02]  /*31f0*/  IMAD.MOV R172, RZ, RZ, -R4 ;  /* 0x000000ffffac7224 */ /* 0x000fe400078e0a04 */
[----:B------:R-:W-:Y:S01]  /*3200*/  @!P3 IMAD.IADD R168, R168, 0x1, -R2 ;  /* 0x00000001a8a8b824 */ /* 0x000fe200078e0a02 */
[C---:B------:R-:W-:Y:S01]  /*3210*/  ISETP.GT.U32.AND P5, PT, R2.reuse, R232, PT ;  /* 0x000000e80200720c */ /* 0x040fe20003fa4070 */
[----:B------:R-:W-:Y:S01]  /*3220*/  IMAD R172, R2, R172, R11 ;  /* 0x000000ac02ac7224 */ /* 0x000fe200078e020b */
[----:B------:R-:W-:Y:S01]  /*3230*/  ISETP.GE.AND P3, PT, R9, RZ, PT ;  /* 0x000000ff0900720c */ /* 0x000fe20003f66270 */
[----:B------:R-:W-:-:S04]  /*3240*/  IMAD.HI.U32 R9, R6, R15, RZ ;  /* 0x0000000f06097227 */ /* 0x000fc800078e00ff */
[----:B------:R-:W-:Y:S01]  /*3250*/  @!P4 IMAD.IADD R170, R170, 0x1, -R2 ;  /* 0x00000001aaaac824 */ /* 0x000fe200078e0a02 */
[----:B------:R-:W-:Y:S01]  /*3260*/  ISETP.GT.U32.AND P4, PT, R2, R172, PT ;  /* 0x000000ac0200720c */ /* 0x000fe20003f84070 */
[----:B------:R-:W-:Y:S02]  /*3270*/  IMAD.MOV R9, RZ, RZ, -R9 ;  /* 0x000000ffff097224 */ /* 0x000fe400078e0a09 */
[----:B------:R-:W-:-:S04]  /*3280*/  IMAD.HI.U32 R4, R6, R13, RZ ;  /* 0x0000000d06047227 */ /* 0x000fc800078e00ff */
[----:B------:R-:W-:Y:S02]  /*3290*/  IMAD R176, R2, R9, R15 ;  /* 0x0000000902b07224 */ /* 0x000fe400078e020f */
[----:B------:R-:W-:Y:S02]  /*32a0*/  @!P5 IMAD.IADD R232, R232, 0x1, -R2 ;  /* 0x00000001e8e8d824 */ /* 0x000fe400078e0a02 */
[----:B------:R-:W-:Y:S02]  /*32b0*/  IMAD.MOV R4, RZ, RZ, -R4 ;  /* 0x000000ffff047224 */ /* 0x000fe400078e0a04 */
[----:B------:R-:W-:Y:S01]  /*32c0*/  @!P1 IMAD.MOV R232, RZ, RZ, -R232 ;  /* 0x000000ffffe89224 */ /* 0x000fe200078e0ae8 */
[----:B------:R-:W-:Y:S01]  /*32d0*/  ISETP.GT.U32.AND P1, PT, R2, R176, PT ;  /* 0x000000b00200720c */ /* 0x000fe20003f24070 */
[----:B------:R-:W-:Y:S02]  /*32e0*/  VIADD R10, R3, 0x130 ;  /* 0x00000130030a7836 */ /* 0x000fe40000000000 */
[----:B------:R-:W-:-:S02]  /*32f0*/  @!P4 IMAD.IADD R172, R172, 0x1, -R2 ;  /* 0x00000001acacc824 */ /* 0x000fc400078e0a02 */
[C---:B------:R-:W-:Y:S01]  /*3300*/  IMAD R174, R2.reuse, R4, R13 ;  /* 0x0000000402ae7224 */ /* 0x040fe200078e020d */
[----:B------:R-:W-:Y:S01]  /*3310*/  IABS R13, R10 ;  /* 0x0000000a000d7213 */ /* 0x000fe20000000000 */
[----:B------:R-:W-:Y:S01]  /*3320*/  @!P2 IMAD.MOV R170, RZ, RZ, -R170 ;  /* 0x000000ffffaaa224 */ /* 0x000fe200078e0aaa */
[C---:B------:R-:W-:Y:S01]  /*3330*/  ISETP.GT.U32.AND P4, PT, R2.reuse, R172, PT ;  /* 0x000000ac0200720c */ /* 0x040fe20003f84070 */
[----:B------:R-:W-:Y:S01]  /*3340*/  VIADD R14, R3, 0x128 ;  /* 0x00000128030e7836 */ /* 0x000fe20000000000 */
[----:B------:R-:W-:Y:S01]  /*3350*/  ISETP.GT.U32.AND P2, PT, R2, R174, PT ;  /* 0x000000ae0200720c */ /* 0x000fe20003f44070 */
[----:B------:R-:W-:-:S03]  /*3360*/  IMAD.HI.U32 R9, R6, R13, RZ ;  /* 0x0000000d06097227 */ /* 0x000fc600078e00ff */
[----:B------:R-:W-:Y:S01]  /*3370*/  IABS R17, R14 ;  /* 0x0000000e00117213 */ /* 0x000fe20000000000 */
[--C-:B------:R-:W-:Y:S02]  /*3380*/  @!P1 IMAD.IADD R176, R176, 0x1, -R2.reuse ;  /* 0x00000001b0b09824 */ /* 0x100fe400078e0a02 */
[----:B------:R-:W-:Y:S02]  /*3390*/  IMAD.MOV R9, RZ, RZ, -R9 ;  /* 0x000000ffff097224 */ /* 0x000fe400078e0a09 */
[----:B------:R-:W-:Y:S01]  /*33a0*/  VIADD R4, R3, 0x134 ;  /* 0x0000013403047836 */ /* 0x000fe20000000000 */
[----:B------:R-:W-:Y:S01]  /*33b0*/  ISETP.GT.U32.AND P1, PT, R2, R176, PT ;  /* 0x000000b00200720c */ /* 0x000fe20003f24070 */
[----:B------:R-:W-:Y:S01]  /*33c0*/  @!P4 IMAD.IADD R172, R172, 0x1, -R2 ;  /* 0x00000001acacc824 */ /* 0x000fe200078e0a02 */
[----:B------:R-:W-:Y:S01]  /*33d0*/  ISETP.GE.AND P4, PT, R10, RZ, PT ;  /* 0x000000ff0a00720c */ /* 0x000fe20003f86270 */
[----:B------:R-:W-:Y:S01]  /*33e0*/  IMAD R178, R2, R9, R13 ;  /* 0x0000000902b27224 */ /* 0x000fe200078e020d */
[----:B------:R-:W-:Y:S01]  /*33f0*/  IABS R11, R4 ;  /* 0x00000004000b7213 */ /* 0x000fe20000000000 */
[----:B------:R-:W-:Y:S01]  /*3400*/  @!P6 IMAD.MOV R168, RZ, RZ, -R168 ;  /* 0x000000ffffa8e224 */ /* 0x000fe200078e0aa8 */
[----:B------:R-:W-:Y:S01]  /*3410*/  ISETP.GE.AND P6, PT, R12, RZ, PT ;  /* 0x000000ff0c00720c */ /* 0x000fe20003fc6270 */
[----:B------:R-:W-:Y:S01]  /*3420*/  @!P2 IMAD.IADD R174, R174, 0x1, -R2 ;  /* 0x00000001aeaea824 */ /* 0x000fe200078e0a02 */
[----:B------:R-:W-:Y:S01]  /*3430*/  ISETP.GE.AND P5, PT, R4, RZ, PT ;  /* 0x000000ff0400720c */ /* 0x000fe20003fa6270 */
[----:B------:R-:W-:-:S03]  /*3440*/  IMAD.HI.U32 R9, R6, R17, RZ ;  /* 0x0000001106097227 */ /* 0x000fc600078e00ff */
[C---:B------:R-:W-:Y:S01]  /*3450*/  ISETP.GT.U32.AND P2, PT, R2.reuse, R174, PT ;  /* 0x000000ae0200720c */ /* 0x040fe20003f44070 */
[----:B------:R-:W-:Y:S01]  /*3460*/  @!P0 IMAD.MOV R172, RZ, RZ, -R172 ;  /* 0x000000ffffac8224 */ /* 0x000fe200078e0aac */
[----:B------:R-:W-:Y:S01]  /*3470*/  ISETP.GT.U32.AND P0, PT, R2, R178, PT ;  /* 0x000000b20200720c */ /* 0x000fe20003f04070 */
[----:B------:R-:W-:Y:S02]  /*3480*/  VIADD R12, R3, 0x12c ;  /* 0x0000012c030c7836 */ /* 0x000fe40000000000 */
[----:B------:R-:W-:Y:S02]  /*3490*/  IMAD.MOV R9, RZ, RZ, -R9 ;  /* 0x000000ffff097224 */ /* 0x000fe400078e0a09 */
[----:B------:R-:W-:Y:S01]  /*34a0*/  IMAD.HI.U32 R4, R6, R11, RZ ;  /* 0x0000000b06047227 */ /* 0x000fe200078e00ff */
[----:B------:R-:W-:-:S03]  /*34b0*/  IABS R15, R12 ;  /* 0x0000000c000f7213 */ /* 0x000fc60000000000 */
[----:B------:R-:W-:Y:S02]  /*34c0*/  IMAD R182, R2, R9, R17 ;  /* 0x0000000902b67224 */ /* 0x000fe400078e0211 */
[----:B------:R-:W-:Y:S02]  /*34d0*/  @!P1 IMAD.IADD R176, R176, 0x1, -R2 ;  /* 0x00000001b0b09824 */ /* 0x000fe400078e0a02 */
[----:B------:R-:W-:Y:S02]  /*34e0*/  IMAD.MOV R234, RZ, RZ, -R4 ;  /* 0x000000ffffea7224 */ /* 0x000fe400078e0a04 */
[----:B------:R-:W-:Y:S02]  /*34f0*/  VIADD R10, R3, 0x124 ;  /* 0x00000124030a7836 */ /* 0x000fe40000000000 */
[----:B------:R-:W-:-:S03]  /*3500*/  IMAD.HI.U32 R4, R6, R15, RZ ;  /* 0x0000000f06047227 */ /* 0x000fc600078e00ff */
[----:B------:R-:W-:Y:S01]  /*3510*/  IABS R9, R10 ;  /* 0x0000000a00097213 */ /* 0x000fe20000000000 */
[----:B------:R-:W-:Y:S01]  /*3520*/  @!P6 IMAD.MOV R176, RZ, RZ, -R176 ;  /* 0x000000ffffb0e224 */ /* 0x000fe200078e0ab0 */
[----:B------:R-:W-:Y:S01]  /*3530*/  ISETP.GT.U32.AND P6, PT, R2, R182, PT ;  /* 0x000000b60200720c */ /* 0x000fe20003fc4070 */
[----:B------:R-:W-:Y:S02]  /*3540*/  @!P0 IMAD.IADD R178, R178, 0x1, -R2 ;  /* 0x00000001b2b28824 */ /* 0x000fe400078e0a02 */
[C---:B------:R-:W-:Y:S02]  /*3550*/  IMAD R234, R2.reuse, R234, R11 ;  /* 0x000000ea02ea7224 */ /* 0x040fe400078e020b */
[----:B------:R-:W-:Y:S01]  /*3560*/  IMAD.MOV R4, RZ, RZ, -R4 ;  /* 0x000000ffff047224 */ /* 0x000fe200078e0a04 */
[----:B------:R-:W-:Y:S01]  /*3570*/  ISETP.GT.U32.AND P0, PT, R2, R178, PT ;  /* 0x000000b20200720c */ /* 0x000fe20003f04070 */
[----:B------:R-:W-:Y:S01]  /*3580*/  @!P2 IMAD.IADD R174, R174, 0x1, -R2 ;  /* 0x00000001aeaea824 */ /* 0x000fe200078e0a02 */
[C---:B------:R-:W-:Y:S01]  /*3590*/  ISETP.GT.U32.AND P2, PT, R2.reuse, R234, PT ;  /* 0x000000ea0200720c */ /* 0x040fe20003f44070 */
[----:B------:R-:W-:-:S02]  /*35a0*/  IMAD R180, R2, R4, R15 ;  /* 0x0000000402b47224 */ /* 0x000fc400078e020f */
[----:B------:R-:W-:Y:S01]  /*35b0*/  @!P3 IMAD.MOV R174, RZ, RZ, -R174 ;  /* 0x000000ffffaeb224 */ /* 0x000fe200078e0aae */
[----:B------:R-:W-:Y:S01]  /*35c0*/  ISETP.GE.AND P3, PT, R12, RZ, PT ;  /* 0x000000ff0c00720c */ /* 0x000fe20003f66270 */
[----:B------:R-:W-:Y:S01]  /*35d0*/  IMAD.HI.U32 R4, R6, R9, RZ ;  /* 0x0000000906047227 */ /* 0x000fe200078e00ff */
[----:B------:R-:W-:-:S03]  /*35e0*/  ISETP.GT.U32.AND P1, PT, R2, R180, PT ;  /* 0x000000b40200720c */ /* 0x000fc60003f24070 */
[----:B------:R-:W-:Y:S02]  /*35f0*/  VIADD R12, R3, 0x120 ;  /* 0x00000120030c7836 */ /* 0x000fe40000000000 */
[----:B------:R-:W-:Y:S02]  /*3600*/  IMAD.MOV R4, RZ, RZ, -R4 ;  /* 0x000000ffff047224 */ /* 0x000fe400078e0a04 */
[--C-:B------:R-:W-:Y:S01]  /*3610*/  @!P6 IMAD.IADD R182, R182, 0x1, -R2.reuse ;  /* 0x00000001b6b6e824 */ /* 0x100fe200078e0a02 */
[----:B------:R-:W-:Y:S01]  /*3620*/  IABS R11, R12 ;  /* 0x0000000c000b7213 */ /* 0x000fe20000000000 */
[----:B------:R-:W-:Y:S02]  /*3630*/  IMAD R236, R2, R4, R9 ;  /* 0x0000000402ec7224 */ /* 0x000fe400078e0209 */
[----:B------:R-:W-:Y:S01]  /*3640*/  @!P0 IMAD.IADD R178, R178, 0x1, -R2 ;  /* 0x00000001b2b28824 */ /* 0x000fe200078e0a02 */
[----:B------:R-:W-:Y:S01]  /*3650*/  ISETP.GT.U32.AND P6, PT, R2, R182, PT ;  /* 0x000000b60200720c */ /* 0x000fe20003fc4070 */
[----:B------:R-:W-:Y:S01]  /*3660*/  IMAD.HI.U32 R4, R6, R11, RZ ;  /* 0x0000000b06047227 */ /* 0x000fe200078e00ff */
[----:B------:R-:W-:-:S03]  /*3670*/  ISETP.GT.U32.AND P0, PT, R2, R236, PT ;  /* 0x000000ec0200720c */ /* 0x000fc60003f04070 */
[----:B------:R-:W-:Y:S02]  /*3680*/  @!P2 IMAD.IADD R234, R234, 0x1, -R2 ;  /* 0x00000001eaeaa824 */ /* 0x000fe400078e0a02 */
[----:B------:R-:W-:Y:S02]  /*3690*/  IMAD.MOV R4, RZ, RZ, -R4 ;  /* 0x000000ffff047224 */ /* 0x000fe400078e0a04 */
[----:B------:R-:W-:Y:S01]  /*36a0*/  VIADD R15, R3, 0x11c ;  /* 0x0000011c030f7836 */ /* 0x000fe20000000000 */
[----:B------:R-:W-:Y:S01]  /*36b0*/  ISETP.GT.U32.AND P2, PT, R2, R234, PT ;  /* 0x000000ea0200720c */ /* 0x000fe20003f44070 */
[--C-:B------:R-:W-:Y:S02]  /*36c0*/  @!P1 IMAD.IADD R180, R180, 0x1, -R2.reuse ;  /* 0x00000001b4b49824 */ /* 0x100fe400078e0a02 */
[----:B------:R-:W-:Y:S01]  /*36d0*/  IMAD R184, R2, R4, R11 ;  /* 0x0000000402b87224 */ /* 0x000fe200078e020b */
[----:B------:R-:W-:Y:S01]  /*36e0*/  IABS R13, R15 ;  /* 0x0000000f000d7213 */ /* 0x000fe20000000000 */
[--C-:B------:R-:W-:Y:S01]  /*36f0*/  @!P6 IMAD.IADD R182, R182, 0x1, -R2.reuse ;  /* 0x00000001b6b6e824 */ /* 0x100fe200078e0a02 */
[----:B------:R-:W-:Y:S01]  /*3700*/  ISETP.GT.U32.AND P1, PT, R2, R180, PT ;  /* 0x000000b40200720c */ /* 0x000fe20003f24070 */
[----:B------:R-:W-:Y:S01]  /*3710*/  @!P0 IMAD.IADD R236, R236, 0x1, -R2 ;  /* 0x00000001ecec8824 */ /* 0x000fe200078e0a02 */
[----:B------:R-:W-:Y:S01]  /*3720*/  ISETP.GT.U32.AND P6, PT, R2, R184, PT ;  /* 0x000000b80200720c */ /* 0x000fe20003fc4070 */
[----:B------:R-:W-:-:S03]  /*3730*/  IMAD.HI.U32 R9, R6, R13, RZ ;  /* 0x0000000d06097227 */ /* 0x000fc600078e00ff */
[----:B------:R-:W-:Y:S01]  /*3740*/  ISETP.GT.U32.AND P0, PT, R2, R236, PT ;  /* 0x000000ec0200720c */ /* 0x000fe20003f04070 */
[--C-:B------:R-:W-:Y:S01]  /*3750*/  @!P2 IMAD.IADD R234, R234, 0x1, -R2.reuse ;  /* 0x00000001eaeaa824 */ /* 0x100fe200078e0a02 */
[----:B------:R-:W-:Y:S01]  /*3760*/  ISETP.GE.AND P2, PT, R14, RZ, PT ;  /* 0x000000ff0e00720c */ /* 0x000fe20003f46270 */
[----:B------:R-:W-:Y:S02]  /*3770*/  IMAD.MOV R9, RZ, RZ, -R9 ;  /* 0x000000ffff097224 */ /* 0x000fe400078e0a09 */
[C---:B------:R-:W-:Y:S02]  /*3780*/  VIADD R4, R3.reuse, 0x118 ;  /* 0x0000011803047836 */ /* 0x040fe40000000000 */
[----:B------:R-:W-:Y:S02]  /*3790*/  IMAD R186, R2, R9, R13 ;  /* 0x0000000902ba7224 */ /* 0x000fe400078e020d */
[--C-:B------:R-:W-:Y:S01]  /*37a0*/  @!P1 IMAD.IADD R180, R180, 0x1, -R2.reuse ;  /* 0x00000001b4b49824 */ /* 0x100fe200078e0a02 */
[----:B------:R-:W-:Y:S01]  /*37b0*/  IABS R11, R4 ;  /* 0x00000004000b7213 */ /* 0x000fe20000000000 */
[----:B------:R-:W-:Y:S01]  /*37c0*/  VIADD R9, R3, 0x114 ;  /* 0x0000011403097836 */ /* 0x000fe20000000000 */
[----:B------:R-:W-:Y:S01]  /*37d0*/  ISETP.GE.AND P1, PT, R15, RZ, PT ;  /* 0x000000ff0f00720c */ /* 0x000fe20003f26270 */
[----:B------:R-:W-:-:S02]  /*37e0*/  @!P6 IMAD.IADD R184, R184, 0x1, -R2 ;  /* 0x00000001b8b8e824 */ /* 0x000fc400078e0a02 */
[----:B------:R-:W-:Y:S01]  /*37f0*/  @!P3 IMAD.MOV R180, RZ, RZ, -R180 ;  /* 0x000000ffffb4b224 */ /* 0x000fe200078e0ab4 */
[----:B------:R-:W-:Y:S01]  /*3800*/  ISETP.GE.AND P3, PT, R4, RZ, PT ;  /* 0x000000ff0400720c */ /* 0x000fe20003f66270 */
[----:B------:R-:W-:Y:S01]  /*3810*/  IMAD.HI.U32 R4, R6, R11, RZ ;  /* 0x0000000b06047227 */ /* 0x000fe200078e00ff */
[----:B------:R-:W-:Y:S02]  /*3820*/  IABS R13, R9 ;  /* 0x00000009000d7213 */ /* 0x000fe40000000000 */
[----:B------:R-:W-:Y:S01]  /*3830*/  ISETP.GT.U32.AND P6, PT, R2, R184, PT ;  /* 0x000000b80200720c */ /* 0x000fe20003fc4070 */
[----:B------:R-:W-:Y:S01]  /*3840*/  @!P0 IMAD.IADD R236, R236, 0x1, -R2 ;  /* 0x00000001ecec8824 */ /* 0x000fe200078e0a02 */
[----:B------:R-:W-:Y:S01]  /*3850*/  ISETP.GT.U32.AND P0, PT, R2, R186, PT ;  /* 0x000000ba0200720c */ /* 0x000fe20003f04070 */
[----:B------:R-:W-:Y:S01]  /*3860*/  @!P5 IMAD.MOV R234, RZ, RZ, -R234 ;  /* 0x000000ffffead224 */ /* 0x000fe200078e0aea */
[----:B------:R-:W-:Y:S01]  /*3870*/  ISETP.GE.AND P5, PT, R10, RZ, PT ;  /* 0x000000ff0a00720c */ /* 0x000fe20003fa6270 */
[----:B------:R-:W-:Y:S01]  /*3880*/  @!P2 IMAD.MOV R182, RZ, RZ, -R182 ;  /* 0x000000ffffb6a224 */ /* 0x000fe200078e0ab6 */
[----:B------:R-:W-:Y:S01]  /*3890*/  ISETP.GE.AND P2, PT, R9, RZ, PT ;  /* 0x000000ff0900720c */ /* 0x000fe20003f46270 */
[----:B------:R-:W-:-:S04]  /*38a0*/  IMAD.HI.U32 R9, R6, R13, RZ ;  /* 0x0000000d06097227 */ /* 0x000fc800078e00ff */
[----:B------:R-:W-:Y:S02]  /*38b0*/  IMAD.MOV R4, RZ, RZ, -R4 ;  /* 0x000000ffff047224 */ /* 0x000fe400078e0a04 */
[----:B------:R-:W-:Y:S02]  /*38c0*/  IMAD.MOV R9, RZ, RZ, -R9 ;  /* 0x000000ffff097224 */ /* 0x000fe400078e0a09 */
[C---:B------:R-:W-:Y:S02]  /*38d0*/  IMAD R188, R2.reuse, R4, R11 ;  /* 0x0000000402bc7224 */ /* 0x040fe400078e020b */
[----:B------:R-:W-:Y:S02]  /*38e0*/  IMAD R238, R2, R9, R13 ;  /* 0x0000000902ee7224 */ /* 0x000fe400078e020d */
[--C-:B------:R-:W-:Y:S01]  /*38f0*/  @!P6 IMAD.IADD R184, R184, 0x1, -R2.reuse ;  /* 0x00000001b8b8e824 */ /* 0x100fe200078e0a02 */
[----:B------:R-:W-:Y:S01]  /*3900*/  ISETP.GT.U32.AND P6, PT, R2, R188, PT ;  /* 0x000000bc0200720c */ /* 0x000fe20003fc4070 */
[----:B------:R-:W-:-:S02]  /*3910*/  @!P0 IMAD.IADD R186, R186, 0x1, -R2 ;  /* 0x00000001baba8824 */ /* 0x000fc400078e0a02 */
[----:B------:R-:W-:Y:S01]  /*3920*/  @!P5 IMAD.MOV R236, RZ, RZ, -R236 ;  /* 0x000000ffffecd224 */ /* 0x000fe200078e0aec */
[C---:B------:R-:W-:Y:S01]  /*3930*/  ISETP.GT.U32.AND P5, PT, R2.reuse, R238, PT ;  /* 0x000000ee0200720c */ /* 0x040fe20003fa4070 */
[C---:B------:R-:W-:Y:S01]  /*3940*/  VIADD R10, R3.reuse, 0x110 ;  /* 0x00000110030a7836 */ /* 0x040fe20000000000 */
[----:B------:R-:W-:Y:S01]  /*3950*/  ISETP.GT.U32.AND P0, PT, R2, R186, PT ;  /* 0x000000ba0200720c */ /* 0x000fe20003f04070 */
[----:B------:R-:W-:Y:S01]  /*3960*/  @!P4 IMAD.MOV R178, RZ, RZ, -R178 ;  /* 0x000000ffffb2c224 */ /* 0x000fe200078e0ab2 */
[----:B------:R-:W-:Y:S01]  /*3970*/  ISETP.GE.AND P4, PT, R12, RZ, PT ;  /* 0x000000ff0c00720c */ /* 0x000fe20003f86270 */
[C---:B------:R-:W-:Y:S01]  /*3980*/  VIADD R12, R3.reuse, 0x10c ;  /* 0x0000010c030c7836 */ /* 0x040fe20000000000 */
[----:B------:R-:W-:Y:S01]  /*3990*/  IABS R15, R10 ;  /* 0x0000000a000f7213 */ /* 0x000fe20000000000 */
[----:B------:R-:W-:Y:S02]  /*39a0*/  VIADD R14, R3, 0x104 ;  /* 0x00000104030e7836 */ /* 0x000fe40000000000 */
[----:B------:R-:W-:Y:S01]  /*39b0*/  @!P6 IMAD.IADD R188, R188, 0x1, -R2 ;  /* 0x00000001bcbce824 */ /* 0x000fe200078e0a02 */
[----:B------:R-:W-:Y:S01]  /*39c0*/  IABS R17, R12 ;  /* 0x0000000c00117213 */ /* 0x000fe20000000000 */
[----:B------:R-:W-:Y:S01]  /*39d0*/  IMAD.HI.U32 R4, R6, R15, RZ ;  /* 0x0000000f06047227 */ /* 0x000fe200078e00ff */
[----:B------:R-:W-:-:S02]  /*39e0*/  IABS R13, R14 ;  /* 0x0000000e000d7213 */ /* 0x000fc40000000000 */
[----:B------:R-:W-:Y:S01]  /*39f0*/  ISETP.GT.U32.AND P6, PT, R2, R188, PT ;  /* 0x000000bc0200720c */ /* 0x000fe20003fc4070 */
[--C-:B------:R-:W-:Y:S02]  /*3a00*/  @!P5 IMAD.IADD R238, R238, 0x1, -R2.reuse ;  /* 0x00000001eeeed824 */ /* 0x100fe400078e0a02 */
[----:B------:R-:W-:Y:S01]  /*3a10*/  @!P0 IMAD.IADD R186, R186, 0x1, -R2 ;  /* 0x00000001baba8824 */ /* 0x000fe200078e0a02 */
[----:B------:R-:W-:Y:S01]  /*3a20*/  ISETP.GE.AND P0, PT, R12, RZ, PT ;  /* 0x000000ff0c00720c */ /* 0x000fe20003f06270 */
[----:B------:R-:W-:Y:S01]  /*3a30*/  VIADD R12, R3, 0x108 ;  /* 0x00000108030c7836 */ /* 0x000fe20000000000 */
[----:B------:R-:W-:Y:S01]  /*3a40*/  ISETP.GT.U32.AND P5, PT, R2, R238, PT ;  /* 0x000000ee0200720c */ /* 0x000fe20003fa4070 */
[----:B------:R-:W-:-:S03]  /*3a50*/  IMAD.HI.U32 R9, R6, R17, RZ ;  /* 0x0000001106097227 */ /* 0x000fc600078e00ff */
[----:B------:R-:W-:Y:S01]  /*3a60*/  IABS R11, R12 ;  /* 0x0000000c000b7213 */ /* 0x000fe20000000000 */
[----:B------:R-:W-:Y:S02]  /*3a70*/  IMAD.MOV R4, RZ, RZ, -R4 ;  /* 0x000000ffff047224 */ /* 0x000fe400078e0a04 */
[----:B------:R-:W-:Y:S02]  /*3a80*/  IMAD.MOV R9, RZ, RZ, -R9 ;  /* 0x000000ffff097224 */ /* 0x000fe400078e0a09 */
[C---:B------:R-:W-:Y:S02]  /*3a90*/  IMAD R190, R2.reuse, R4, R15 ;  /* 0x0000000402be7224 */ /* 0x040fe400078e020f */
[----:B------:R-:W-:Y:S02]  /*3aa0*/  IMAD R192, R2, R9, R17 ;  /* 0x0000000902c07224 */ /* 0x000fe400078e0211 */
        /* <DEDUP_REMOVED lines=9> */
[--C-:B------:R-:W-:Y:S01]  /*3b40*/  @!P6 IMAD.IADD R190, R190, 0x1, -R2.reuse ;  /* 0x00000001bebee824 */ /* 0x100fe200078e0a02 */
[C---:B------:R-:W-:Y:S01]  /*3b50*/  ISETP.GT.U32.AND P6, PT, R2.reuse, R194, PT ;  /* 0x000000c20200720c */ /* 0x040fe20003fc4070 */
[----:B------:R-:W-:Y:S02]  /*3b60*/  IMAD R240, R2, R240, R13 ;  /* 0x000000f002f07224 */ /* 0x000fe400078e020d */
[----:B------:R-:W-:Y:S02]  /*3b70*/  @!P5 IMAD.IADD R192, R192, 0x1, -R2 ;  /* 0x00000001c0c0d824 */ /* 0x000fe400078e0a02 */
[C---:B------:R-:W-:Y:S01]  /*3b80*/  VIADD R16, R3.reuse, 0x100 ;  /* 0x0000010003107836 */ /* 0x040fe20000000000 */
[----:B------:R-:W-:Y:S01]  /*3b90*/  ISETP.GT.U32.AND P5, PT, R2, R240, PT ;  /* 0x000000f00200720c */ /* 0x000fe20003fa4070 */
[----:B------:R-:W-:-:S02]  /*3ba0*/  VIADD R20, R3, 0xf8 ;  /* 0x000000f803147836 */ /* 0x000fc40000000000 */
[----:B------:R-:W-:Y:S01]  /*3bb0*/  VIADD R18, R3, 0xfc ;  /* 0x000000fc03127836 */ /* 0x000fe20000000000 */
[----:B------:R-:W-:Y:S01]  /*3bc0*/  IABS R15, R16 ;  /* 0x00000010000f7213 */ /* 0x000fe20000000000 */
[----:B------:R-:W-:Y:S01]  /*3bd0*/  @!P4 IMAD.MOV R184, RZ, RZ, -R184 ;  /* 0x000000ffffb8c224 */ /* 0x000fe200078e0ab8 */
[----:B------:R-:W-:Y:S01]  /*3be0*/  IABS R19, R20 ;  /* 0x0000001400137213 */ /* 0x000fe20000000000 */
[--C-:B------:R-:W-:Y:S01]  /*3bf0*/  @!P6 IMAD.IADD R194, R194, 0x1, -R2.reuse ;  /* 0x00000001c2c2e824 */ /* 0x100fe200078e0a02 */
[----:B------:R-:W-:Y:S01]  /*3c00*/  IABS R17, R18 ;  /* 0x0000001200117213 */ /* 0x000fe20000000000 */
[----:B------:R-:W-:Y:S01]  /*3c10*/  IMAD.HI.U32 R9, R6, R15, RZ ;  /* 0x0000000f06097227 */ /* 0x000fe200078e00ff */
[----:B------:R-:W-:Y:S02]  /*3c20*/  ISETP.GE.AND P4, PT, R10, RZ, PT ;  /* 0x000000ff0a00720c */ /* 0x000fe40003f86270 */
[----:B------:R-:W-:Y:S01]  /*3c30*/  ISETP.GT.U32.AND P6, PT, R2, R192, PT ;  /* 0x000000c00200720c */ /* 0x000fe20003fc4070 */
[----:B------:R-:W-:Y:S01]  /*3c40*/  @!P5 IMAD.IADD R240, R240, 0x1, -R2 ;  /* 0x00000001f0f0d824 */ /* 0x000fe200078e0a02 */
[----:B------:R-:W-:Y:S01]  /*3c50*/  ISETP.GT.U32.AND P5, PT, R2, R194, PT ;  /* 0x000000c20200720c */ /* 0x000fe20003fa4070 */
[----:B------:R-:W-:-:S04]  /*3c60*/  IMAD.HI.U32 R4, R6, R19, RZ ;  /* 0x0000001306047227 */ /* 0x000fc800078e00ff */
[----:B------:R-:W-:Y:S02]  /*3c70*/  IMAD.MOV R9, RZ, RZ, -R9 ;  /* 0x000000ffff097224 */ /* 0x000fe400078e0a09 */
[----:B------:R-:W-:-:S04]  /*3c80*/  IMAD.HI.U32 R10, R6, R17, RZ ;  /* 0x00000011060a7227 */ /* 0x000fc800078e00ff */
[----:B------:R-:W-:Y:S02]  /*3c90*/  IMAD.MOV R4, RZ, RZ, -R4 ;  /* 0x000000ffff047224 */ /* 0x000fe400078e0a04 */
[C---:B------:R-:W-:Y:S02]  /*3ca0*/  IMAD R196, R2.reuse, R9, R15 ;  /* 0x0000000902c47224 */ /* 0x040fe400078e020f */
[----:B------:R-:W-:Y:S01]  /*3cb0*/  @!P3 IMAD.MOV R188, RZ, RZ, -R188 ;  /* 0x000000ffffbcb224 */ /* 0x000fe200078e0abc */
[C---:B------:R-:W-:Y:S01]  /*3cc0*/  ISETP.GT.U32.AND P3, PT, R2.reuse, R240, PT ;  /* 0x000000f00200720c */ /* 0x040fe20003f64070 */
[----:B------:R-:W-:Y:S02]  /*3cd0*/  IMAD.MOV R10, RZ, RZ, -R10 ;  /* 0x000000ffff0a7224 */ /* 0x000fe400078e0a0a */
[----:B------:R-:W-:Y:S02]  /*3ce0*/  VIADD R15, R3, 0xf0 ;  /* 0x000000f0030f7836 */ /* 0x000fe40000000000 */
[----:B------:R-:W-:-:S02]  /*3cf0*/  IMAD R198, R2, R4, R19 ;  /* 0x0000000402c67224 */ /* 0x000fc400078e0213 */
[----:B------:R-:W-:Y:S01]  /*3d00*/  IMAD R242, R2, R10, R17 ;  /* 0x0000000a02f27224 */ /* 0x000fe200078e0211 */
[----:B------:R-:W-:Y:S01]  /*3d10*/  IABS R13, R15 ;  /* 0x0000000f000d7213 */ /* 0x000fe20000000000 */
[----:B------:R-:W-:Y:S02]  /*3d20*/  VIADD R10, R3, 0xf4 ;  /* 0x000000f4030a7836 */ /* 0x000fe40000000000 */
[----:B------:R-:W-:Y:S01]  /*3d30*/  @!P5 IMAD.IADD R194, R194, 0x1, -R2 ;  /* 0x00000001c2c2d824 */ /* 0x000fe200078e0a02 */
[C---:B------:R-:W-:Y:S01]  /*3d40*/  ISETP.GT.U32.AND P5, PT, R2.reuse, R198, PT ;  /* 0x000000c60200720c */ /* 0x040fe20003fa4070 */
[----:B------:R-:W-:Y:S01]  /*3d50*/  @!P1 IMAD.MOV R186, RZ, RZ, -R186 ;  /* 0x000000ffffba9224 */ /* 0x000fe200078e0aba */
[----:B------:R-:W-:Y:S01]  /*3d60*/  IABS R11, R10 ;  /* 0x0000000a000b7213 */ /* 0x000fe20000000000 */
[----:B------:R-:W-:Y:S01]  /*3d70*/  @!P2 IMAD.MOV R238, RZ, RZ, -R238 ;  /* 0x000000ffffeea224 */ /* 0x000fe200078e0aee */
[----:B------:R-:W-:Y:S01]  /*3d80*/  ISETP.GT.U32.AND P1, PT, R2, R190, PT ;  /* 0x000000be0200720c */ /* 0x000fe20003f24070 */
[----:B------:R-:W-:Y:S01]  /*3d90*/  IMAD.HI.U32 R9, R6, R13, RZ ;  /* 0x0000000d06097227 */ /* 0x000fe200078e00ff */
[----:B------:R-:W-:-:S03]  /*3da0*/  ISETP.GT.U32.AND P2, PT, R2, R196, PT ;  /* 0x000000c40200720c */ /* 0x000fc60003f44070 */
[--C-:B------:R-:W-:Y:S01]  /*3db0*/  @!P6 IMAD.IADD R192, R192, 0x1, -R2.reuse ;  /* 0x00000001c0c0e824 */ /* 0x100fe200078e0a02 */
[----:B------:R-:W-:Y:S01]  /*3dc0*/  ISETP.GE.AND P6, PT, R12, RZ, PT ;  /* 0x000000ff0c00720c */ /* 0x000fe20003fc6270 */
[----:B------:R-:W-:Y:S01]  /*3dd0*/  @!P3 IMAD.IADD R240, R240, 0x1, -R2 ;  /* 0x00000001f0f0b824 */ /* 0x000fe200078e0a02 */
[----:B------:R-:W-:Y:S01]  /*3de0*/  ISETP.GE.AND P3, PT, R14, RZ, PT ;  /* 0x000000ff0e00720c */ /* 0x000fe20003f66270 */
[----:B------:R-:W-:Y:S02]  /*3df0*/  IMAD.MOV R9, RZ, RZ, -R9 ;  /* 0x000000ffff097224 */ /* 0x000fe400078e0a09 */
[----:B------:R-:W-:-:S04]  /*3e00*/  IMAD.HI.U32 R4, R6, R11, RZ ;  /* 0x0000000b06047227 */ /* 0x000fc800078e00ff */
[----:B------:R-:W-:Y:S02]  /*3e10*/  IMAD R202, R2, R9, R13 ;  /* 0x0000000902ca7224 */ /* 0x000fe400078e020d */
[----:B------:R-:W-:Y:S02]  /*3e20*/  IMAD.MOV R4, RZ, RZ, -R4 ;  /* 0x000000ffff047224 */ /* 0x000fe400078e0a04 */
[----:B------:R-:W-:Y:S02]  /*3e30*/  VIADD R9, R3, 0xec ;  /* 0x000000ec03097836 */ /* 0x000fe40000000000 */
[--C-:B------:R-:W-:Y:S02]  /*3e40*/  @!P5 IMAD.IADD R198, R198, 0x1, -R2.reuse ;  /* 0x00000001c6c6d824 */ /* 0x100fe400078e0a02 */
[--C-:B------:R-:W-:Y:S01]  /*3e50*/  @!P1 IMAD.IADD R190, R190, 0x1, -R2.reuse ;  /* 0x00000001bebe9824 */ /* 0x100fe200078e0a02 */
[----:B------:R-:W-:Y:S01]  /*3e60*/  ISETP.GT.U32.AND P1, PT, R2, R242, PT ;  /* 0x000000f20200720c */ /* 0x000fe20003f24070 */
[----:B------:R-:W-:Y:S01]  /*3e70*/  @!P2 IMAD.IADD R196, R196, 0x1, -R2 ;  /* 0x00000001c4c4a824 */ /* 0x000fe200078e0a02 */
[C---:B------:R-:W-:Y:S01]  /*3e80*/  ISETP.GT.U32.AND P5, PT, R2.reuse, R198, PT ;  /* 0x000000c60200720c */ /* 0x040fe20003fa4070 */
[C---:B------:R-:W-:Y:S01]  /*3e90*/  IMAD R200, R2.reuse, R4, R11 ;  /* 0x0000000402c87224 */ /* 0x040fe200078e020b */
[----:B------:R-:W-:Y:S01]  /*3ea0*/  IABS R11, R9 ;  /* 0x00000009000b7213 */ /* 0x000fe20000000000 */
[----:B------:R-:W-:Y:S01]  /*3eb0*/  @!P4 IMAD.MOV R190, RZ, RZ, -R190 ;  /* 0x000000ffffbec224 */ /* 0x000fe200078e0abe */
[C---:B------:R-:W-:Y:S01]  /*3ec0*/  ISETP.GT.U32.AND P4, PT, R2.reuse, R196, PT ;  /* 0x000000c40200720c */ /* 0x040fe20003f84070 */
[----:B------:R-:W-:Y:S01]  /*3ed0*/  @!P6 IMAD.MOV R194, RZ, RZ, -R194 ;  /* 0x000000ffffc2e224 */ /* 0x000fe200078e0ac2 */
[----:B------:R-:W-:Y:S01]  /*3ee0*/  ISETP.GT.U32.AND P6, PT, R2, R200, PT ;  /* 0x000000c80200720c */ /* 0x000fe20003fc4070 */
[----:B------:R-:W-:Y:S01]  /*3ef0*/  @!P3 IMAD.MOV R240, RZ, RZ, -R240 ;  /* 0x000000fffff0b224 */ /* 0x000fe200078e0af0 */
[----:B------:R-:W-:Y:S01]  /*3f00*/  ISETP.GE.AND P3, PT, R20, RZ, PT ;  /* 0x000000ff1400720c */ /* 0x000fe20003f66270 */
[----:B------:R-:W-:Y:S01]  /*3f10*/  IMAD.HI.U32 R4, R6, R11, RZ ;  /* 0x0000000b06047227 */ /* 0x000fe200078e00ff */
[----:B------:R-:W-:-:S03]  /*3f20*/  ISETP.GE.AND P2, PT, R16, RZ, PT ;  /* 0x000000ff1000720c */ /* 0x000fc60003f46270 */
[----:B------:R-:W-:Y:S02]  /*3f30*/  IMAD.MOV R4, RZ, RZ, -R4 ;  /* 0x000000ffff047224 */ /* 0x000fe400078e0a04 */
[--C-:B------:R-:W-:Y:S01]  /*3f40*/  @!P5 IMAD.IADD R198, R198, 0x1, -R2.reuse ;  /* 0x00000001c6c6d824 */ /* 0x100fe200078e0a02 */
[----:B------:R-:W-:Y:S01]  /*3f50*/  ISETP.GE.AND P5, PT, R15, RZ, PT ;  /* 0x000000ff0f00720c */ /* 0x000fe20003fa6270 */
[----:B------:R-:W-:Y:S02]  /*3f60*/  IMAD R244, R2, R4, R11 ;  /* 0x0000000402f47224 */ /* 0x000fe400078e020b */
[--C-:B------:R-:W-:Y:S01]  /*3f70*/  @!P1 IMAD.IADD R242, R242, 0x1, -R2.reuse ;  /* 0x00000001f2f29824 */ /* 0x100fe200078e0a02 */
[----:B------:R-:W-:Y:S01]  /*3f80*/  ISETP.GE.AND P1, PT, R18, RZ, PT ;  /* 0x000000ff1200720c */ /* 0x000fe20003f26270 */
[--C-:B------:R-:W-:Y:S01]  /*3f90*/  @!P4 IMAD.IADD R196, R196, 0x1, -R2.reuse ;  /* 0x00000001c4c4c824 */ /* 0x100fe200078e0a02 */
[----:B------:R-:W-:Y:S01]  /*3fa0*/  ISETP.GT.U32.AND P4, PT, R2, R202, PT ;  /* 0x000000ca0200720c */ /* 0x000fe20003f84070 */
[----:B------:R-:W-:Y:S01]  /*3fb0*/  @!P6 IMAD.IADD R200, R200, 0x1, -R2 ;  /* 0x00000001c8c8e824 */ /* 0x000fe200078e0a02 */
[----:B------:R-:W-:Y:S01]  /*3fc0*/  ISETP.GE.AND P6, PT, R9, RZ, PT ;  /* 0x000000ff0900720c */ /* 0x000fe20003fc6270 */
[----:B------:R-:W-:Y:S01]  /*3fd0*/  @!P3 IMAD.MOV R198, RZ, RZ, -R198 ;  /* 0x000000ffffc6b224 */ /* 0x000fe200078e0ac6 */
[C---:B------:R-:W-:Y:S01]  /*3fe0*/  ISETP.GT.U32.AND P3, PT, R2.reuse, R244, PT ;  /* 0x000000f40200720c */ /* 0x040fe20003f64070 */
[----:B------:R-:W-:Y:S01]  /*3ff0*/  @!P0 IMAD.MOV R192, RZ, RZ, -R192 ;  /* 0x000000ffffc08224 */ /* 0x000fe200078e0ac0 */
[C---:B------:R-:W-:Y:S01]  /*4000*/  ISETP.GT.U32.AND P0, PT, R2.reuse, R242, PT ;  /* 0x000000f20200720c */ /* 0x040fe20003f04070 */
[----:B------:R-:W-:Y:S01]  /*4010*/  @!P2 IMAD.MOV R196, RZ, RZ, -R196 ;  /* 0x000000ffffc4a224 */ /* 0x000fe200078e0ac4 */
[----:B------:R-:W-:Y:S01]  /*4020*/  ISETP.GT.U32.AND P2, PT, R2, R200, PT ;  /* 0x000000c80200720c */ /* 0x000fe20003f44070 */
[----:B------:R-:W-:-:S02]  /*4030*/  VIADD R12, R3, 0xe8 ;  /* 0x000000e8030c7836 */ /* 0x000fc40000000000 */
[C---:B------:R-:W-:Y:S02]  /*4040*/  VIADD R4, R3.reuse, 0xe4 ;  /* 0x000000e403047836 */ /* 0x040fe40000000000 */
[--C-:B------:R-:W-:Y:S01]  /*4050*/  @!P4 IMAD.IADD R202, R202, 0x1, -R2.reuse ;  /* 0x00000001cacac824 */ /* 0x100fe200078e0a02 */
[----:B------:R-:W-:Y:S01]  /*4060*/  IABS R13, R12 ;  /* 0x0000000c000d7213 */ /* 0x000fe20000000000 */
[----:B------:R-:W-:Y:S01]  /*4070*/  VIADD R14, R3, 0xd4 ;  /* 0x000000d4030e7836 */ /* 0x000fe20000000000 */
[----:B------:R-:W-:Y:S01]  /*4080*/  IABS R11, R4 ;  /* 0x00000004000b7213 */ /* 0x000fe20000000000 */
[--C-:B------:R-:W-:Y:S01]  /*4090*/  @!P3 IMAD.IADD R244, R244, 0x1, -R2.reuse ;  /* 0x00000001f4f4b824 */ /* 0x100fe200078e0a02 */
[----:B------:R-:W-:Y:S01]  /*40a0*/  ISETP.GE.AND P4, PT, R12, RZ, PT ;  /* 0x000000ff0c00720c */ /* 0x000fe20003f86270 */
[--C-:B------:R-:W-:Y:S01]  /*40b0*/  @!P0 IMAD.IADD R242, R242, 0x1, -R2.reuse ;  /* 0x00000001f2f28824 */ /* 0x100fe200078e0a02 */
[----:B------:R-:W-:Y:S01]  /*40c0*/  ISETP.GE.AND P0, PT, R10, RZ, PT ;  /* 0x000000ff0a00720c */ /* 0x000fe20003f06270 */
[----:B------:R-:W-:Y:S01]  /*40d0*/  @!P2 IMAD.IADD R200, R200, 0x1, -R2 ;  /* 0x00000001c8c8a824 */ /* 0x000fe200078e0a02 */
[----:B------:R-:W-:Y:S01]  /*40e0*/  ISETP.GE.AND P2, PT, R4, RZ, PT ;  /* 0x000000ff0400720c */ /* 0x000fe20003f46270 */
[----:B------:R-:W-:Y:S01]  /*40f0*/  IMAD.HI.U32 R9, R6, R13, RZ ;  /* 0x0000000d06097227 */ /* 0x000fe200078e00ff */
[----:B------:R-:W-:-:S03]  /*4100*/  ISETP.GT.U32.AND P3, PT, R2, R244, PT ;  /* 0x000000f40200720c */ /* 0x000fc60003f64070 */
[----:B------:R-:W-:Y:S01]  /*4110*/  @!P1 IMAD.MOV R242, RZ, RZ, -R242 ;  /* 0x000000fffff29224 */ /* 0x000fe200078e0af2 */
[----:B------:R-:W-:Y:S01]  /*4120*/  ISETP.GT.U32.AND P1, PT, R2, R202, PT ;  /* 0x000000ca0200720c */ /* 0x000fe20003f24070 */
[----:B------:R-:W-:-:S04]  /*4130*/  IMAD.HI.U32 R4, R6, R11, RZ ;  /* 0x0000000b06047227 */ /* 0x000fc800078e00ff */
[----:B------:R-:W-:Y:S02]  /*4140*/  IMAD.MOV R9, RZ, RZ, -R9 ;  /* 0x000000ffff097224 */ /* 0x000fe400078e0a09 */
[----:B------:R-:W-:Y:S02]  /*4150*/  IMAD.MOV R4, RZ, RZ, -R4 ;  /* 0x000000ffff047224 */ /* 0x000fe400078e0a04 */
[C---:B------:R-:W-:Y:S02]  /*4160*/  IMAD R204, R2.reuse, R9, R13 ;  /* 0x0000000902cc7224 */ /* 0x040fe400078e020d */
[C---:B------:R-:W-:Y:S02]  /*4170*/  VIADD R9, R3.reuse, 0xe0 ;  /* 0x000000e003097836 */ /* 0x040fe40000000000 */
[----:B------:R-:W-:Y:S02]  /*4180*/  VIADD R12, R3, 0xdc ;  /* 0x000000dc030c7836 */ /* 0x000fe40000000000 */
[----:B------:R-:W-:Y:S01]  /*4190*/  IMAD R206, R2, R4, R11 ;  /* 0x0000000402ce7224 */ /* 0x000fe200078e020b */
[----:B------:R-:W-:Y:S01]  /*41a0*/  IABS R13, R9 ;  /* 0x00000009000d7213 */ /* 0x000fe20000000000 */
[--C-:B------:R-:W-:Y:S01]  /*41b0*/  @!P3 IMAD.IADD R244, R244, 0x1, -R2.reuse ;  /* 0x00000001f4f4b824 */ /* 0x100fe200078e0a02 */
[----:B------:R-:W-:Y:S01]  /*41c0*/  IABS R15, R12 ;  /* 0x0000000c000f7213 */ /* 0x000fe20000000000 */
[----:B------:R-:W-:Y:S01]  /*41d0*/  @!P1 IMAD.IADD R202, R202, 0x1, -R2 ;  /* 0x00000001caca9824 */ /* 0x000fe200078e0a02 */
[C---:B------:R-:W-:Y:S01]  /*41e0*/  ISETP.GT.U32.AND P3, PT, R2.reuse, R206, PT ;  /* 0x000000ce0200720c */ /* 0x040fe20003f64070 */
[----:B------:R-:W-:Y:S01]  /*41f0*/  @!P0 IMAD.MOV R200, RZ, RZ, -R200 ;  /* 0x000000ffffc88224 */ /* 0x000fe200078e0ac8 */
[----:B------:R-:W-:Y:S01]  /*4200*/  ISETP.GT.U32.AND P1, PT, R2, R204, PT ;  /* 0x000000cc0200720c */ /* 0x000fe20003f24070 */
[----:B------:R-:W-:Y:S01]  /*4210*/  IMAD.HI.U32 R10, R6, R15, RZ ;  /* 0x0000000f060a7227 */ /* 0x000fe200078e00ff */
[----:B------:R-:W-:-:S02]  /*4220*/  ISETP.GE.AND P0, PT, R9, RZ, PT ;  /* 0x000000ff0900720c */ /* 0x000fc40003f06270 */
[----:B------:R-:W-:Y:S01]  /*4230*/  IABS R11, R14 ;  /* 0x0000000e000b7213 */ /* 0x000fe20000000000 */
[----:B------:R-:W-:-:S04]  /*4240*/  IMAD.HI.U32 R9, R6, R13, RZ ;  /* 0x0000000d06097227 */ /* 0x000fc800078e00ff */
[----:B------:R-:W-:Y:S01]  /*4250*/  @!P5 IMAD.MOV R202, RZ, RZ, -R202 ;  /* 0x000000ffffcad224 */ /* 0x000fe200078e0aca */
[----:B------:R-:W-:Y:S01]  /*4260*/  ISETP.GE.AND P5, PT, R12, RZ, PT ;  /* 0x000000ff0c00720c */ /* 0x000fe20003fa6270 */
[----:B------:R-:W-:Y:S02]  /*4270*/  IMAD.MOV R9, RZ, RZ, -R9 ;  /* 0x000000ffff097224 */ /* 0x000fe400078e0a09 */
[----:B------:R-:W-:Y:S02]  /*4280*/  IMAD.MOV R10, RZ, RZ, -R10 ;  /* 0x000000ffff0a7224 */ /* 0x000fe400078e0a0a */
[----:B------:R-:W-:Y:S02]  /*4290*/  VIADD R12, R3, 0xd8 ;  /* 0x000000d8030c7836 */ /* 0x000fe40000000000 */
[C---:B------:R-:W-:Y:S02]  /*42a0*/  IMAD R246, R2.reuse, R9, R13 ;  /* 0x0000000902f67224 */ /* 0x040fe400078e020d */
[----:B------:R-:W-:Y:S01]  /*42b0*/  IMAD R248, R2, R10, R15 ;  /* 0x0000000a02f87224 */ /* 0x000fe200078e020f */
[----:B------:R-:W-:Y:S01]  /*42c0*/  IABS R9, R12 ;  /* 0x0000000c00097213 */ /* 0x000fe20000000000 */
[----:B------:R-:W-:-:S02]  /*42d0*/  @!P3 IMAD.IADD R206, R206, 0x1, -R2 ;  /* 0x00000001ceceb824 */ /* 0x000fc400078e0a02 */
[----:B------:R-:W-:Y:S02]  /*42e0*/  @!P1 IMAD.IADD R204, R204, 0x1, -R2 ;  /* 0x00000001cccc9824 */ /* 0x000fe400078e0a02 */
[----:B------:R-:W-:Y:S01]  /*42f0*/  @!P6 IMAD.MOV R244, RZ, RZ, -R244 ;  /* 0x000000fffff4e224 */ /* 0x000fe200078e0af4 */
[----:B------:R-:W-:Y:S01]  /*4300*/  ISETP.GT.U32.AND P3, PT, R2, R206, PT ;  /* 0x000000ce0200720c */ /* 0x000fe20003f64070 */
[----:B------:R-:W-:Y:S01]  /*4310*/  IMAD.HI.U32 R4, R6, R9, RZ ;  /* 0x0000000906047227 */ /* 0x000fe200078e00ff */
[C---:B------:R-:W-:Y:S02]  /*4320*/  ISETP.GT.U32.AND P6, PT, R2.reuse, R248, PT ;  /* 0x000000f80200720c */ /* 0x040fe40003fc4070 */
[----:B------:R-:W-:Y:S01]  /*4330*/  ISETP.GT.U32.AND P1, PT, R2, R204, PT ;  /* 0x000000cc0200720c */ /* 0x000fe20003f24070 */
[----:B------:R-:W-:Y:S02]  /*4340*/  IMAD.MOV R4, RZ, RZ, -R4 ;  /* 0x000000ffff047224 */ /* 0x000fe400078e0a04 */
[----:B------:R-:W-:-:S02]  /*4350*/  VIADD R17, R3, 0xd0 ;  /* 0x000000d003117836 */ /* 0x000fc40000000000 */
[----:B------:R-:W-:Y:S02]  /*4360*/  IMAD R250, R2, R4, R9 ;  /* 0x0000000402fa7224 */ /* 0x000fe400078e0209 */
[----:B------:R-:W-:Y:S01]  /*4370*/  VIADD R18, R3, 0xcc ;  /* 0x000000cc03127836 */ /* 0x000fe20000000000 */
[----:B------:R-:W-:Y:S01]  /*4380*/  IABS R13, R17 ;  /* 0x00000011000d7213 */ /* 0x000fe20000000000 */
[--C-:B------:R-:W-:Y:S01]  /*4390*/  @!P3 IMAD.IADD R206, R206, 0x1, -R2.reuse ;  /* 0x00000001ceceb824 */ /* 0x100fe200078e0a02 */
[----:B------:R-:W-:Y:S01]  /*43a0*/  ISETP.GT.U32.AND P3, PT, R2, R250, PT ;  /* 0x000000fa0200720c */ /* 0x000fe20003f64070 */
[--C-:B------:R-:W-:Y:S01]  /*43b0*/  @!P6 IMAD.IADD R248, R248, 0x1, -R2.reuse ;  /* 0x00000001f8f8e824 */ /* 0x100fe200078e0a02 */
[----:B------:R-:W-:Y:S01]  /*43c0*/  IABS R15, R18 ;  /* 0x00000012000f7213 */ /* 0x000fe20000000000 */
[----:B------:R-:W-:Y:S01]  /*43d0*/  @!P1 IMAD.IADD R204, R204, 0x1, -R2 ;  /* 0x00000001cccc9824 */ /* 0x000fe200078e0a02 */
[----:B------:R-:W-:Y:S01]  /*43e0*/  ISETP.GT.U32.AND P1, PT, R2, R246, PT ;  /* 0x000000f60200720c */ /* 0x000fe20003f24070 */
[----:B------:R-:W-:Y:S01]  /*43f0*/  IMAD.HI.U32 R4, R6, R11, RZ ;  /* 0x0000000b06047227 */ /* 0x000fe200078e00ff */
[----:B------:R-:W-:-:S03]  /*4400*/  ISETP.GT.U32.AND P6, PT, R2, R248, PT ;  /* 0x000000f80200720c */ /* 0x000fc60003fc4070 */
[----:B------:R-:W-:-:S04]  /*4410*/  IMAD.HI.U32 R9, R6, R13, RZ ;  /* 0x0000000d06097227 */ /* 0x000fc800078e00ff */
[----:B------:R-:W-:Y:S02]  /*4420*/  IMAD.MOV R4, RZ, RZ, -R4 ;  /* 0x000000ffff047224 */ /* 0x000fe400078e0a04 */
[----:B------:R-:W-:-:S04]  /*4430*/  IMAD.HI.U32 R10, R6, R15, RZ ;  /* 0x0000000f060a7227 */ /* 0x000fc800078e00ff */
[----:B------:R-:W-:Y:S02]  /*4440*/  IMAD.MOV R9, RZ, RZ, -R9 ;  /* 0x000000ffff097224 */ /* 0x000fe400078e0a09 */
[C---:B------:R-:W-:Y:S02]  /*4450*/  IMAD R4, R2.reuse, R4, R11 ;  /* 0x0000000402047224 */ /* 0x040fe400078e020b */
[----:B------:R-:W-:Y:S02]  /*4460*/  IMAD.MOV R16, RZ, RZ, -R10 ;  /* 0x000000ffff107224 */ /* 0x000fe400078e0a0a */
[----:B------:R-:W-:Y:S02]  /*4470*/  IMAD R10, R2, R9, R13 ;  /* 0x00000009020a7224 */ /* 0x000fe400078e020d */
[--C-:B------:R-:W-:Y:S01]  /*4480*/  @!P3 IMAD.IADD R250, R250, 0x1, -R2.reuse ;  /* 0x00000001fafab824 */ /* 0x100fe200078e0a02 */
[----:B------:R-:W-:Y:S01]  /*4490*/  ISETP.GT.U32.AND P3, PT, R2, R4, PT ;  /* 0x000000040200720c */ /* 0x000fe20003f64070 */
[----:B------:R-:W-:-:S02]  /*44a0*/  @!P1 IMAD.IADD R246, R246, 0x1, -R2 ;  /* 0x00000001f6f69824 */ /* 0x000fc400078e0a02 */
[----:B------:R-:W-:Y:S01]  /*44b0*/  @!P4 IMAD.MOV R204, RZ, RZ, -R204 ;  /* 0x000000ffffccc224 */ /* 0x000fe200078e0acc */
[----:B------:R-:W-:Y:S01]  /*44c0*/  ISETP.GE.AND P4, PT, R12, RZ, PT ;  /* 0x000000ff0c00720c */ /* 0x000fe20003f86270 */
[C---:B------:R-:W-:Y:S01]  /*44d0*/  VIADD R12, R3.reuse, 0xc8 ;  /* 0x000000c8030c7836 */ /* 0x040fe20000000000 */
[----:B------:R-:W-:Y:S01]  /*44e0*/  ISETP.GT.U32.AND P1, PT, R2, R246, PT ;  /* 0x000000f60200720c */ /* 0x000fe20003f24070 */
[----:B------:R-:W-:Y:S01]  /*44f0*/  @!P6 IMAD.IADD R248, R248, 0x1, -R2 ;  /* 0x00000001f8f8e824 */ /* 0x000fe200078e0a02 */
[C---:B------:R-:W-:Y:S01]  /*4500*/  ISETP.GT.U32.AND P6, PT, R2.reuse, R10, PT ;  /* 0x0000000a0200720c */ /* 0x040fe20003fc4070 */
[C---:B------:R-:W-:Y:S01]  /*4510*/  IMAD R16, R2.reuse, R16, R15 ;  /* 0x0000001002107224 */ /* 0x040fe200078e020f */
[----:B------:R-:W-:Y:S01]  /*4520*/  IABS R11, R12 ;  /* 0x0000000c000b7213 */ /* 0x000fe20000000000 */
[----:B------:R-:W-:Y:S02]  /*4530*/  @!P5 IMAD.MOV R248, RZ, RZ, -R248 ;  /* 0x000000fffff8d224 */ /* 0x000fe400078e0af8 */
[----:B------:R-:W-:Y:S01]  /*4540*/  VIADD R19, R3, 0xc4 ;  /* 0x000000c403137836 */ /* 0x000fe20000000000 */
[----:B------:R-:W-:Y:S01]  /*4550*/  ISETP.GT.U32.AND P5, PT, R2, R16, PT ;  /* 0x000000100200720c */ /* 0x000fe20003fa4070 */
[----:B------:R-:W-:-:S03]  /*4560*/  IMAD.HI.U32 R9, R6, R11, RZ ;  /* 0x0000000b06097227 */ /* 0x000fc600078e00ff */
[----:B------:R-:W-:Y:S01]  /*4570*/  IABS R13, R19 ;  /* 0x00000013000d7213 */ /* 0x000fe20000000000 */
[----:B------:R-:W-:Y:S01]  /*4580*/  @!P2 IMAD.MOV R206, RZ, RZ, -R206 ;  /* 0x000000ffffcea224 */ /* 0x000fe200078e0ace */
[----:B------:R-:W-:Y:S01]  /*4590*/  ISETP.GT.U32.AND P2, PT, R2, R250, PT ;  /* 0x000000fa0200720c */ /* 0x000fe20003f44070 */
[--C-:B------:R-:W-:Y:S01]  /*45a0*/  @!P3 IMAD.IADD R4, R4, 0x1, -R2.reuse ;  /* 0x000000010404b824 */ /* 0x100fe200078e0a02 */
[----:B------:R-:W-:Y:S01]  /*45b0*/  ISETP.GE.AND P3, PT, R12, RZ, PT ;  /* 0x000000ff0c00720c */ /* 0x000fe20003f66270 */
[----:B------:R-:W-:Y:S02]  /*45c0*/  IMAD.MOV R9, RZ, RZ, -R9 ;  /* 0x000000ffff097224 */ /* 0x000fe400078e0a09 */
[--C-:B------:R-:W-:Y:S01]  /*45d0*/  @!P6 IMAD.IADD R10, R10, 0x1, -R2.reuse ;  /* 0x000000010a0ae824 */ /* 0x100fe200078e0a02 */
[----:B------:R-:W-:Y:S01]  /*45e0*/  ISETP.GT.U32.AND P6, PT, R2, R4, PT ;  /* 0x000000040200720c */ /* 0x000fe20003fc4070 */
[----:B------:R-:W-:Y:S01]  /*45f0*/  @!P1 IMAD.IADD R246, R246, 0x1, -R2 ;  /* 0x00000001f6f69824 */ /* 0x000fe200078e0a02 */
[----:B------:R-:W-:Y:S01]  /*4600*/  ISETP.GE.AND P1, PT, R14, RZ, PT ;  /* 0x000000ff0e00720c */ /* 0x000fe20003f26270 */
[----:B------:R-:W-:-:S02]  /*4610*/  IMAD R14, R2, R9, R11 ;  /* 0x00000009020e7224 */ /* 0x000fc400078e020b */
[----:B------:R-:W-:Y:S02]  /*4620*/  VIADD R12, R3, 0xc0 ;  /* 0x000000c0030c7836 */ /* 0x000fe40000000000 */
[----:B------:R-:W-:-:S03]  /*4630*/  IMAD.HI.U32 R9, R6, R13, RZ ;  /* 0x0000000d06097227 */ /* 0x000fc600078e00ff */
[----:B------:R-:W-:Y:S01]  /*4640*/  IABS R11, R12 ;  /* 0x0000000c000b7213 */ /* 0x000fe20000000000 */
[--C-:B------:R-:W-:Y:S01]  /*4650*/  @!P5 IMAD.IADD R16, R16, 0x1, -R2.reuse ;  /* 0x000000011010d824 */ /* 0x100fe200078e0a02 */
[----:B------:R-:W-:Y:S01]  /*4660*/  ISETP.GT.U32.AND P5, PT, R2, R10, PT ;  /* 0x0000000a0200720c */ /* 0x000fe20003fa4070 */
[----:B------:R-:W-:Y:S02]  /*4670*/  IMAD.MOV R9, RZ, RZ, -R9 ;  /* 0x000000ffff097224 */ /* 0x000fe400078e0a09 */
[--C-:B------:R-:W-:Y:S01]  /*4680*/  @!P2 IMAD.IADD R250, R250, 0x1, -R2.reuse ;  /* 0x00000001fafaa824 */ /* 0x100fe200078e0a02 */
[----:B------:R-:W-:Y:S01]  /*4690*/  ISETP.GE.AND P2, PT, R18, RZ, PT ;  /* 0x000000ff1200720c */ /* 0x000fe20003f46270 */
[----:B------:R-:W-:Y:S02]  /*46a0*/  VIADD R21, R3, 0xbc ;  /* 0x000000bc03157836 */ /* 0x000fe40000000000 */
[----:B------:R-:W-:Y:S02]  /*46b0*/  IMAD R18, R2, R9, R13 ;  /* 0x0000000902127224 */ /* 0x000fe400078e020d */
[----:B------:R-:W-:Y:S01]  /*46c0*/  IMAD.MOV.U32 R13, RZ, RZ, R11 ;  /* 0x000000ffff0d7224 */ /* 0x000fe200078e000b */
[----:B------:R-:W-:Y:S01]  /*46d0*/  IABS R15, R21 ;  /* 0x00000015000f7213 */ /* 0x000fe20000000000 */
[----:B------:R-:W-:Y:S01]  /*46e0*/  @!P6 IMAD.IADD R4, R4, 0x1, -R2 ;  /* 0x000000010404e824 */ /* 0x000fe200078e0a02 */
[C---:B------:R-:W-:Y:S01]  /*46f0*/  ISETP.GT.U32.AND P6, PT, R2.reuse, R14, PT ;  /* 0x0000000e0200720c */ /* 0x040fe20003fc4070 */
[----:B------:R-:W-:Y:S01]  /*4700*/  @!P0 IMAD.MOV R246, RZ, RZ, -R246 ;  /* 0x000000fffff68224 */ /* 0x000fe200078e0af6 */
[----:B------:R-:W-:Y:S01]  /*4710*/  ISETP.GE.AND P0, PT, R17, RZ, PT ;  /* 0x000000ff1100720c */ /* 0x000fe20003f06270 */
[----:B------:R-:W-:Y:S01]  /*4720*/  @!P4 IMAD.MOV R250, RZ, RZ, -R250 ;  /* 0x000000fffffac224 */ /* 0x000fe200078e0afa */
[----:B------:R-:W-:Y:S01]  /*4730*/  ISETP.GT.U32.AND P4, PT, R2, R16, PT ;  /* 0x000000100200720c */ /* 0x000fe20003f84070 */
[----:B------:R-:W-:-:S04]  /*4740*/  IMAD.HI.U32 R9, R6, R13, RZ ;  /* 0x0000000d06097227 */ /* 0x000fc800078e00ff */
[----:B------:R-:W-:Y:S02]  /*4750*/  VIADD R23, R3, 0xb8 ;  /* 0x000000b803177836 */ /* 0x000fe40000000000 */
[----:B------:R-:W-:Y:S01]  /*4760*/  @!P5 IMAD.IADD R10, R10, 0x1, -R2 ;  /* 0x000000010a0ad824 */ /* 0x000fe200078e0a02 */
[----:B------:R-:W-:Y:S01]  /*4770*/  ISETP.GT.U32.AND P5, PT, R2, R18, PT ;  /* 0x000000120200720c */ /* 0x000fe20003fa4070 */
[----:B------:R-:W-:Y:S01]  /*4780*/  IMAD.HI.U32 R11, R6, R15, RZ ;  /* 0x0000000f060b7227 */ /* 0x000fe200078e00ff */
[----:B------:R-:W-:-:S03]  /*4790*/  IABS R17, R23 ;  /* 0x0000001700117213 */ /* 0x000fc60000000000 */
[----:B------:R-:W-:Y:S02]  /*47a0*/  IMAD.MOV R9, RZ, RZ, -R9 ;  /* 0x000000ffff097224 */ /* 0x000fe400078e0a09 */
        /* <DEDUP_REMOVED lines=8> */
[----:B------:R-:W-:Y:S01]  /*4830*/  ISETP.GT.U32.AND P0, PT, R2, R24, PT ;  /* 0x000000180200720c */ /* 0x000fe20003f04070 */
[----:B------:R-:W-:-:S04]  /*4840*/  IMAD.HI.U32 R12, R6, R17, RZ ;  /* 0x00000011060c7227 */ /* 0x000fc800078e00ff */
[----:B------:R-:W-:Y:S01]  /*4850*/  @!P2 IMAD.MOV R16, RZ, RZ, -R16 ;  /* 0x000000ffff10a224 */ /* 0x000fe200078e0a10 */
[----:B------:R-:W-:Y:S01]  /*4860*/  ISETP.GT.U32.AND P2, PT, R2, R22, PT ;  /* 0x000000160200720c */ /* 0x000fe20003f44070 */
[----:B------:R-:W-:Y:S02]  /*4870*/  IMAD.MOV R12, RZ, RZ, -R12 ;  /* 0x000000ffff0c7224 */ /* 0x000fe400078e0a0c */
[--C-:B------:R-:W-:Y:S02]  /*4880*/  @!P5 IMAD.IADD R18, R18, 0x1, -R2.reuse ;  /* 0x000000011212d824 */ /* 0x100fe400078e0a02 */
[C---:B------:R-:W-:Y:S02]  /*4890*/  IMAD R20, R2.reuse, R12, R17 ;  /* 0x0000000c02147224 */ /* 0x040fe400078e0211 */
[----:B------:R-:W-:Y:S01]  /*48a0*/  VIADD R12, R3, 0xb4 ;  /* 0x000000b4030c7836 */ /* 0x000fe20000000000 */
[----:B------:R-:W-:Y:S01]  /*48b0*/  ISETP.GT.U32.AND P5, PT, R2, R18, PT ;  /* 0x000000120200720c */ /* 0x000fe20003fa4070 */
[----:B------:R-:W-:Y:S01]  /*48c0*/  @!P0 IMAD.IADD R24, R24, 0x1, -R2 ;  /* 0x0000000118188824 */ /* 0x000fe200078e0a02 */
[----:B------:R-:W-:Y:S01]  /*48d0*/  ISETP.GE.AND P0, PT, R23, RZ, PT ;  /* 0x000000ff1700720c */ /* 0x000fe20003f06270 */
        /* <DEDUP_REMOVED lines=8> */
[--C-:B------:R-:W-:Y:S01]  /*4960*/  @!P5 IMAD.IADD R18, R18, 0x1, -R2.reuse ;  /* 0x000000011212d824 */ /* 0x100fe200078e0a02 */
[C---:B------:R-:W-:Y:S01]  /*4970*/  ISETP.GT.U32.AND P5, PT, R2.reuse, R20, PT ;  /* 0x000000140200720c */ /* 0x040fe20003fa4070 */
[----:B------:R-:W-:Y:S02]  /*4980*/  IMAD.MOV R26, RZ, RZ, -R9 ;  /* 0x000000ffff1a7224 */ /* 0x000fe400078e0a09 */
[----:B------:R-:W-:Y:S02]  /*4990*/  VIADD R17, R3, 0xac ;  /* 0x000000ac03117836 */ /* 0x000fe40000000000 */
[----:B------:R-:W-:Y:S02]  /*49a0*/  IMAD R26, R2, R26, R11 ;  /* 0x0000001a021a7224 */ /* 0x000fe400078e020b */
[--C-:B------:R-:W-:Y:S01]  /*49b0*/  @!P2 IMAD.IADD R24, R24, 0x1, -R2.reuse ;  /* 0x000000011818a824 */ /* 0x100fe200078e0a02 */
[----:B------:R-:W-:Y:S01]  /*49c0*/  IABS R11, R17 ;  /* 0x00000011000b7213 */ /* 0x000fe20000000000 */
[----:B------:R-:W-:Y:S01]  /*49d0*/  @!P1 IMAD.IADD R14, R14, 0x1, -R2 ;  /* 0x000000010e0e9824 */ /* 0x000fe200078e0a02 */
[----:B------:R-:W-:Y:S01]  /*49e0*/  ISETP.GT.U32.AND P2, PT, R2, R26, PT ;  /* 0x0000001a0200720c */ /* 0x000fe20003f44070 */
[----:B------:R-:W-:Y:S01]  /*49f0*/  IMAD.HI.U32 R9, R6, R13, RZ ;  /* 0x0000000d06097227 */ /* 0x000fe200078e00ff */
[----:B------:R-:W-:-:S03]  /*4a00*/  ISETP.GE.AND P1, PT, R21, RZ, PT ;  /* 0x000000ff1500720c */ /* 0x000fc60003f26270 */
[----:B------:R-:W-:Y:S01]  /*4a10*/  @!P5 IMAD.IADD R20, R20, 0x1, -R2 ;  /* 0x000000011414d824 */ /* 0x000fe200078e0a02 */
[C---:B------:R-:W-:Y:S01]  /*4a20*/  ISETP.GT.U32.AND P5, PT, R2.reuse, R22, PT ;  /* 0x000000160200720c */ /* 0x040fe20003fa4070 */
[----:B------:R-:W-:Y:S02]  /*4a30*/  @!P3 IMAD.MOV R14, RZ, RZ, -R14 ;  /* 0x000000ffff0eb224 */ /* 0x000fe400078e0a0e */
[----:B------:R-:W-:Y:S01]  /*4a40*/  IMAD.MOV R9, RZ, RZ, -R9 ;  /* 0x000000ffff097224 */ /* 0x000fe200078e0a09 */
[C---:B------:R-:W-:Y:S01]  /*4a50*/  ISETP.GT.U32.AND P3, PT, R2.reuse, R20, PT ;  /* 0x000000140200720c */ /* 0x040fe20003f64070 */
[----:B------:R-:W-:Y:S02]  /*4a60*/  VIADD R19, R3, 0xa8 ;  /* 0x000000a803137836 */ /* 0x000fe40000000000 */
[----:B------:R-:W-:Y:S02]  /*4a70*/  IMAD R28, R2, R9, R13 ;  /* 0x00000009021c7224 */ /* 0x000fe400078e020d */
[----:B------:R-:W-:Y:S01]  /*4a80*/  @!P2 IMAD.IADD R26, R26, 0x1, -R2 ;  /* 0x000000011a1aa824 */ /* 0x000fe200078e0a02 */
[----:B------:R-:W-:Y:S01]  /*4a90*/  IABS R13, R19 ;  /* 0x00000013000d7213 */ /* 0x000fe20000000000 */
[----:B------:R-:W-:Y:S01]  /*4aa0*/  IMAD.HI.U32 R9, R6, R11, RZ ;  /* 0x0000000b06097227 */ /* 0x000fe200078e00ff */
[----:B------:R-:W-:-:S03]  /*4ab0*/  ISETP.GE.AND P2, PT, R15, RZ, PT ;  /* 0x000000ff0f00720c */ /* 0x000fc60003f46270 */
[----:B------:R-:W-:Y:S01]  /*4ac0*/  @!P4 IMAD.MOV R18, RZ, RZ, -R18 ;  /* 0x000000ffff12c224 */ /* 0x000fe200078e0a12 */
[----:B------:R-:W-:Y:S01]  /*4ad0*/  ISETP.GT.U32.AND P4, PT, R2, R26, PT ;  /* 0x0000001a0200720c */ /* 0x000fe20003f84070 */
[----:B------:R-:W-:Y:S02]  /*4ae0*/  IMAD.MOV R252, RZ, RZ, -R9 ;  /* 0x000000fffffc7224 */ /* 0x000fe400078e0a09 */
[----:B------:R-:W-:Y:S01]  /*4af0*/  @!P5 IMAD.IADD R22, R22, 0x1, -R2 ;  /* 0x000000011616d824 */ /* 0x000fe200078e0a02 */
[----:B------:R-:W-:Y:S01]  /*4b00*/  ISETP.GT.U32.AND P5, PT, R2, R28, PT ;  /* 0x0000001c0200720c */ /* 0x000fe20003fa4070 */
[----:B------:R-:W-:-:S04]  /*4b10*/  IMAD.HI.U32 R9, R6, R13, RZ ;  /* 0x0000000d06097227 */ /* 0x000fc800078e00ff */
[----:B------:R-:W-:Y:S02]  /*4b20*/  VIADD R21, R3, 0xa4 ;  /* 0x000000a403157836 */ /* 0x000fe40000000000 */
[----:B------:R-:W-:Y:S01]  /*4b30*/  @!P3 IMAD.IADD R20, R20, 0x1, -R2 ;  /* 0x000000011414b824 */ /* 0x000fe200078e0a02 */
[----:B------:R-:W-:Y:S01]  /*4b40*/  ISETP.GE.AND P3, PT, R12, RZ, PT ;  /* 0x000000ff0c00720c */ /* 0x000fe20003f66270 */
[C---:B------:R-:W-:Y:S01]  /*4b50*/  IMAD R252, R2.reuse, R252, R11 ;  /* 0x000000fc02fc7224 */ /* 0x040fe200078e020b */
[----:B------:R-:W-:Y:S01]  /*4b60*/  IABS R12, R21 ;  /* 0x00000015000c7213 */ /* 0x000fe20000000000 */
[----:B------:R-:W-:Y:S02]  /*4b70*/  IMAD.MOV R142, RZ, RZ, -R9 ;  /* 0x000000ffff8e7224 */ /* 0x000fe400078e0a09 */
[----:B------:R-:W-:Y:S01]  /*4b80*/  @!P6 IMAD.MOV R24, RZ, RZ, -R24 ;  /* 0x000000ffff18e224 */ /* 0x000fe200078e0a18 */
[C---:B------:R-:W-:Y:S01]  /*4b90*/  ISETP.GT.U32.AND P6, PT, R2.reuse, R252, PT ;  /* 0x000000fc0200720c */ /* 0x040fe20003fc4070 */
[----:B------:R-:W-:-:S02]  /*4ba0*/  IMAD R142, R2, R142, R13 ;  /* 0x0000008e028e7224 */ /* 0x000fc400078e020d */
[----:B------:R-:W-:Y:S02]  /*4bb0*/  IMAD.MOV.U32 R11, RZ, RZ, R12 ;  /* 0x000000ffff0b7224 */ /* 0x000fe400078e000c */
[--C-:B------:R-:W-:Y:S01]  /*4bc0*/  @!P4 IMAD.IADD R26, R26, 0x1, -R2.reuse ;  /* 0x000000011a1ac824 */ /* 0x100fe200078e0a02 */
[----:B------:R-:W-:Y:S01]  /*4bd0*/  ISETP.GT.U32.AND P4, PT, R2, R142, PT ;  /* 0x0000008e0200720c */ /* 0x000fe20003f84070 */
[----:B------:R-:W-:Y:S02]  /*4be0*/  @!P5 IMAD.IADD R28, R28, 0x1, -R2 ;  /* 0x000000011c1cd824 */ /* 0x000fe400078e0a02 */
[----:B------:R-:W-:Y:S02]  /*4bf0*/  VIADD R13, R3, 0xa0 ;  /* 0x000000a0030d7836 */ /* 0x000fe40000000000 */
[----:B------:R-:W-:Y:S01]  /*4c00*/  IMAD.HI.U32 R9, R6, R11, RZ ;  /* 0x0000000b06097227 */ /* 0x000fe200078e00ff */
[----:B------:R-:W-:Y:S02]  /*4c10*/  ISETP.GT.U32.AND P5, PT, R2, R28, PT ;  /* 0x0000001c0200720c */ /* 0x000fe40003fa4070 */
[----:B------:R-:W-:Y:S01]  /*4c20*/  IABS R12, R13 ;  /* 0x0000000d000c7213 */ /* 0x000fe20000000000 */
[----:B------:R-:W-:-:S02]  /*4c30*/  IMAD.MOV R9, RZ, RZ, -R9 ;  /* 0x000000ffff097224 */ /* 0x000fc400078e0a09 */
[----:B------:R-:W-:Y:S01]  /*4c40*/  @!P6 IMAD.IADD R252, R252, 0x1, -R2 ;  /* 0x00000001fcfce824 */ /* 0x000fe200078e0a02 */
[----:B------:R-:W-:Y:S01]  /*4c50*/  ISETP.GE.AND P6, PT, R13, RZ, PT ;  /* 0x000000ff0d00720c */ /* 0x000fe20003fc6270 */
[----:B------:R-:W-:Y:S02]  /*4c60*/  IMAD R30, R2, R9, R11 ;  /* 0x00000009021e7224 */ /* 0x000fe400078e020b */
[----:B------:R-:W-:Y:S02]  /*4c70*/  IMAD.MOV.U32 R11, RZ, RZ, R12 ;  /* 0x000000ffff0b7224 */ /* 0x000fe400078e000c */
[----:B------:R-:W-:Y:S01]  /*4c80*/  @!P4 IMAD.IADD R142, R142, 0x1, -R2 ;  /* 0x000000018e8ec824 */ /* 0x000fe200078e0a02 */
[----:B------:R-:W-:Y:S01]  /*4c90*/  ISETP.GT.U32.AND P4, PT, R2, R252, PT ;  /* 0x000000fc0200720c */ /* 0x000fe20003f84070 */
[----:B------:R-:W-:-:S04]  /*4ca0*/  IMAD.HI.U32 R9, R6, R11, RZ ;  /* 0x0000000b06097227 */ /* 0x000fc800078e00ff */
[----:B------:R-:W-:Y:S01]  /*4cb0*/  @!P5 IMAD.IADD R28, R28, 0x1, -R2 ;  /* 0x000000011c1cd824 */ /* 0x000fe200078e0a02 */
[----:B------:R-:W-:Y:S01]  /*4cc0*/  ISETP.GE.AND P5, PT, R21, RZ, PT ;  /* 0x000000ff1500720c */ /* 0x000fe20003fa6270 */
[----:B------:R-:W-:Y:S02]  /*4cd0*/  IMAD.MOV R9, RZ, RZ, -R9 ;  /* 0x000000ffff097224 */ /* 0x000fe400078e0a09 */
[----:B------:R-:W-:Y:S01]  /*4ce0*/  @!P2 IMAD.MOV R28, RZ, RZ, -R28 ;  /* 0x000000ffff1ca224 */ /* 0x000fe200078e0a1c */
[C---:B------:R-:W-:Y:S01]  /*4cf0*/  ISETP.GT.U32.AND P2, PT, R2.reuse, R30, PT ;  /* 0x0000001e0200720c */ /* 0x040fe20003f44070 */
[----:B------:R-:W-:Y:S02]  /*4d00*/  IMAD R140, R2, R9, R11 ;  /* 0x00000009028c7224 */ /* 0x000fe400078e020b */
[----:B------:R-:W-:Y:S01]  /*4d10*/  @!P0 IMAD.MOV R20, RZ, RZ, -R20 ;  /* 0x000000ffff148224 */ /* 0x000fe200078e0a14 */
[----:B------:R-:W-:Y:S01]  /*4d20*/  ISETP.GE.AND P0, PT, R19, RZ, PT ;  /* 0x000000ff1300720c */ /* 0x000fe20003f06270 */
[----:B------:R-:W-:Y:S01]  /*4d30*/  @!P4 IMAD.IADD R252, R252, 0x1, -R2 ;  /* 0x00000001fcfcc824 */ /* 0x000fe200078e0a02 */
[----:B------:R-:W-:Y:S01]  /*4d40*/  ISETP.GT.U32.AND P4, PT, R2, R140, PT ;  /* 0x0000008c0200720c */ /* 0x000fe20003f84070 */
[----:B------:R-:W-:-:S02]  /*4d50*/  VIADD R19, R3, 0x9c ;  /* 0x0000009c03137836 */ /* 0x000fc40000000000 */
[----:B------:R-:W-:Y:S02]  /*4d60*/  VIADD R12, R3, 0x98 ;  /* 0x00000098030c7836 */ /* 0x000fe40000000000 */
[----:B------:R-:W-:Y:S01]  /*4d70*/  @!P3 IMAD.MOV R26, RZ, RZ, -R26 ;  /* 0x000000ffff1ab224 */ /* 0x000fe200078e0a1a */
[----:B------:R-:W-:Y:S01]  /*4d80*/  IABS R13, R19 ;  /* 0x00000013000d7213 */ /* 0x000fe20000000000 */
[----:B------:R-:W-:Y:S01]  /*4d90*/  @!P1 IMAD.MOV R22, RZ, RZ, -R22 ;  /* 0x000000ffff169224 */ /* 0x000fe200078e0a16 */
[----:B------:R-:W-:Y:S01]  /*4da0*/  ISETP.GT.U32.AND P3, PT, R2, R142, PT ;  /* 0x0000008e0200720c */ /* 0x000fe20003f64070 */
[----:B------:R-:W-:Y:S01]  /*4db0*/  @!P2 IMAD.IADD R30, R30, 0x1, -R2 ;  /* 0x000000011e1ea824 */ /* 0x000fe200078e0a02 */
[----:B------:R-:W-:Y:S01]  /*4dc0*/  ISETP.GE.AND P1, PT, R17, RZ, PT ;  /* 0x000000ff1100720c */ /* 0x000fe20003f26270 */
[----:B------:R-:W-:Y:S01]  /*4dd0*/  IMAD.HI.U32 R9, R6, R13, RZ ;  /* 0x0000000d06097227 */ /* 0x000fe200078e00ff */
[----:B------:R-:W-:Y:S02]  /*4de0*/  IABS R15, R12 ;  /* 0x0000000c000f7213 */ /* 0x000fe40000000000 */
[----:B------:R-:W-:Y:S01]  /*4df0*/  ISETP.GE.AND P2, PT, R12, RZ, PT ;  /* 0x000000ff0c00720c */ /* 0x000fe20003f46270 */
[----:B------:R-:W-:-:S02]  /*4e00*/  VIADD R21, R3, 0x94 ;  /* 0x0000009403157836 */ /* 0x000fc40000000000 */
[----:B------:R-:W-:Y:S01]  /*4e10*/  @!P4 IMAD.IADD R140, R140, 0x1, -R2 ;  /* 0x000000018c8cc824 */ /* 0x000fe200078e0a02 */
[----:B------:R-:W-:Y:S01]  /*4e20*/  ISETP.GT.U32.AND P4, PT, R2, R30, PT ;  /* 0x0000001e0200720c */ /* 0x000fe20003f84070 */
[----:B------:R-:W-:Y:S01]  /*4e30*/  IMAD.HI.U32 R11, R6, R15, RZ ;  /* 0x0000000f060b7227 */ /* 0x000fe200078e00ff */
[----:B------:R-:W-:-:S03]  /*4e40*/  IABS R17, R21 ;  /* 0x0000001500117213 */ /* 0x000fc60000000000 */
[----:B------:R-:W-:Y:S02]  /*4e50*/  IMAD.MOV R48, RZ, RZ, -R9 ;  /* 0x000000ffff307224 */ /* 0x000fe400078e0a09 */
[----:B------:R-:W-:Y:S01]  /*4e60*/  @!P3 IMAD.IADD R142, R142, 0x1, -R2 ;  /* 0x000000018e8eb824 */ /* 0x000fe200078e0a02 */
[----:B------:R-:W-:Y:S01]  /*4e70*/  ISETP.GE.AND P3, PT, R19, RZ, PT ;  /* 0x000000ff1300720c */ /* 0x000fe20003f66270 */
[----:B------:R-:W-:Y:S02]  /*4e80*/  IMAD.MOV R11, RZ, RZ, -R11 ;  /* 0x000000ffff0b7224 */ /* 0x000fe400078e0a0b */
[C---:B------:R-:W-:Y:S02]  /*4e90*/  IMAD R48, R2.reuse, R48, R13 ;  /* 0x0000003002307224 */ /* 0x040fe400078e020d */
[----:B------:R-:W-:Y:S01]  /*4ea0*/  @!P1 IMAD.MOV R252, RZ, RZ, -R252 ;  /* 0x000000fffffc9224 */ /* 0x000fe200078e0afc */
[----:B------:R-:W-:Y:S01]  /*4eb0*/  ISETP.GT.U32.AND P1, PT, R2, R140, PT ;  /* 0x0000008c0200720c */ /* 0x000fe20003f24070 */
[----:B------:R-:W-:-:S04]  /*4ec0*/  IMAD.HI.U32 R9, R6, R17, RZ ;  /* 0x0000001106097227 */ /* 0x000fc800078e00ff */
[C---:B------:R-:W-:Y:S02]  /*4ed0*/  IMAD R138, R2.reuse, R11, R15 ;  /* 0x0000000b028a7224 */ /* 0x040fe400078e020f */
[----:B------:R-:W-:Y:S01]  /*4ee0*/  @!P0 IMAD.MOV R142, RZ, RZ, -R142 ;  /* 0x000000ffff8e8224 */ /* 0x000fe200078e0a8e */
[----:B------:R-:W-:Y:S01]  /*4ef0*/  ISETP.GT.U32.AND P0, PT, R2, R48, PT ;  /* 0x000000300200720c */ /* 0x000fe20003f04070 */
[----:B------:R-:W-:Y:S02]  /*4f00*/  IMAD.MOV R9, RZ, RZ, -R9 ;  /* 0x000000ffff097224 */ /* 0x000fe400078e0a09 */
[----:B------:R-:W-:Y:S01]  /*4f10*/  @!P4 IMAD.IADD R30, R30, 0x1, -R2 ;  /* 0x000000011e1ec824 */ /* 0x000fe200078e0a02 */
[C---:B------:R-:W-:Y:S01]  /*4f20*/  ISETP.GT.U32.AND P4, PT, R2.reuse, R138, PT ;  /* 0x0000008a0200720c */ /* 0x040fe20003f84070 */
[----:B------:R-:W-:Y:S02]  /*4f30*/  IMAD R50, R2, R9, R17 ;  /* 0x0000000902327224 */ /* 0x000fe400078e0211 */
[----:B------:R-:W-:-:S02]  /*4f40*/  VIADD R12, R3, 0x90 ;  /* 0x00000090030c7836 */ /* 0x000fc40000000000 */
[--C-:B------:R-:W-:Y:S01]  /*4f50*/  @!P1 IMAD.IADD R140, R140, 0x1, -R2.reuse ;  /* 0x000000018c8c9824 */ /* 0x100fe200078e0a02 */
[----:B------:R-:W-:Y:S01]  /*4f60*/  ISETP.GT.U32.AND P1, PT, R2, R50, PT ;  /* 0x000000320200720c */ /* 0x000fe20003f24070 */
[----:B------:R-:W-:Y:S01]  /*4f70*/  VIADD R23, R3, 0x8c ;  /* 0x0000008c03177836 */ /* 0x000fe20000000000 */
[----:B------:R-:W-:Y:S01]  /*4f80*/  IABS R13, R12 ;  /* 0x0000000c000d7213 */ /* 0x000fe20000000000 */
[--C-:B------:R-:W-:Y:S01]  /*4f90*/  @!P0 IMAD.IADD R48, R48, 0x1, -R2.reuse ;  /* 0x0000000130308824 */ /* 0x100fe200078e0a02 */
[----:B------:R-:W-:Y:S01]  /*4fa0*/  ISETP.GE.AND P0, PT, R21, RZ, PT ;  /* 0x000000ff1500720c */ /* 0x000fe20003f06270 */
[----:B------:R-:W-:Y:S01]  /*4fb0*/  VIADD R25, R3, 0x88 ;  /* 0x0000008803197836 */ /* 0x000fe20000000000 */
[----:B------:R-:W-:Y:S01]  /*4fc0*/  IABS R15, R23 ;  /* 0x00000017000f7213 */ /* 0x000fe20000000000 */
[----:B------:R-:W-:Y:S01]  /*4fd0*/  @!P4 IMAD.IADD R138, R138, 0x1, -R2 ;  /* 0x000000018a8ac824 */ /* 0x000fe200078e0a02 */
[----:B------:R-:W-:Y:S01]  /*4fe0*/  ISETP.GT.U32.AND P4, PT, R2, R48, PT ;  /* 0x000000300200720c */ /* 0x000fe20003f84070 */
[----:B------:R-:W-:Y:S01]  /*4ff0*/  IMAD.HI.U32 R9, R6, R13, RZ ;  /* 0x0000000d06097227 */ /* 0x000fe200078e00ff */
[----:B------:R-:W-:-:S03]  /*5000*/  IABS R17, R25 ;  /* 0x0000001900117213 */ /* 0x000fc60000000000 */
[----:B------:R-:W-:Y:S02]  /*5010*/  IMAD.MOV R9, RZ, RZ, -R9 ;  /* 0x000000ffff097224 */ /* 0x000fe400078e0a09 */
[----:B------:R-:W-:Y:S01]  /*5020*/  @!P1 IMAD.IADD R50, R50, 0x1, -R2 ;  /* 0x0000000132329824 */ /* 0x000fe200078e0a02 */
[----:B------:R-:W-:Y:S01]  /*5030*/  ISETP.GT.U32.AND P1, PT, R2, R138, PT ;  /* 0x0000008a0200720c */ /* 0x000fe20003f24070 */
[----:B------:R-:W-:-:S04]  /*5040*/  IMAD.HI.U32 R11, R6, R15, RZ ;  /* 0x0000000f060b7227 */ /* 0x000fc800078e00ff */
[----:B------:R-:W-:Y:S02]  /*5050*/  IMAD R136, R2, R9, R13 ;  /* 0x0000000902887224 */ /* 0x000fe400078e020d */
[----:B------:R-:W-:Y:S02]  /*5060*/  IMAD.MOV R52, RZ, RZ, -R11 ;  /* 0x000000ffff347224 */ /* 0x000fe400078e0a0b */
[----:B------:R-:W-:Y:S01]  /*5070*/  @!P4 IMAD.IADD R48, R48, 0x1, -R2 ;  /* 0x000000013030c824 */ /* 0x000fe200078e0a02 */
[----:B------:R-:W-:Y:S01]  /*5080*/  ISETP.GT.U32.AND P4, PT, R2, R136, PT ;  /* 0x000000880200720c */ /* 0x000fe20003f84070 */
[----:B------:R-:W-:Y:S02]  /*5090*/  VIADD R27, R3, 0x84 ;  /* 0x00000084031b7836 */ /* 0x000fe40000000000 */
[----:B------:R-:W-:-:S03]  /*50a0*/  IMAD.HI.U32 R9, R6, R17, RZ ;  /* 0x0000001106097227 */ /* 0x000fc600078e00ff */
[----:B------:R-:W-:Y:S01]  /*50b0*/  IABS R19, R27 ;  /* 0x0000001b00137213 */ /* 0x000fe20000000000 */
[----:B------:R-:W-:Y:S02]  /*50c0*/  IMAD R52, R2, R52, R15 ;  /* 0x0000003402347224 */ /* 0x000fe400078e020f */
[----:B------:R-:W-:Y:S02]  /*50d0*/  IMAD.MOV R9, RZ, RZ, -R9 ;  /* 0x000000ffff097224 */ /* 0x000fe400078e0a09 */
[----:B------:R-:W-:Y:S01]  /*50e0*/  @!P1 IMAD.IADD R138, R138, 0x1, -R2 ;  /* 0x000000018a8a9824 */ /* 0x000fe200078e0a02 */
[C---:B------:R-:W-:Y:S01]  /*50f0*/  ISETP.GT.U32.AND P1, PT, R2.reuse, R52, PT ;  /* 0x000000340200720c */ /* 0x040fe20003f24070 */
[----:B------:R-:W-:Y:S02]  /*5100*/  IMAD R56, R2, R9, R17 ;  /* 0x0000000902387224 */ /* 0x000fe400078e0211 */
[----:B------:R-:W-:-:S04]  /*5110*/  IMAD.HI.U32 R11, R6, R19, RZ ;  /* 0x00000013060b7227 */ /* 0x000fc800078e00ff */
[----:B------:R-:W-:Y:S01]  /*5120*/  @!P5 IMAD.MOV R30, RZ, RZ, -R30 ;  /* 0x000000ffff1ed224 */ /* 0x000fe200078e0a1e */
[----:B------:R-:W-:Y:S01]  /*5130*/  ISETP.GT.U32.AND P5, PT, R2, R50, PT ;  /* 0x000000320200720c */ /* 0x000fe20003fa4070 */
[----:B------:R-:W-:Y:S01]  /*5140*/  @!P4 IMAD.IADD R136, R136, 0x1, -R2 ;  /* 0x000000018888c824 */ /* 0x000fe200078e0a02 */
[----:B------:R-:W-:Y:S01]  /*5150*/  ISETP.GT.U32.AND P4, PT, R2, R56, PT ;  /* 0x000000380200720c */ /* 0x000fe20003f84070 */
[----:B------:R-:W-:Y:S02]  /*5160*/  IMAD.MOV R11, RZ, RZ, -R11 ;  /* 0x000000ffff0b7224 */ /* 0x000fe400078e0a0b */
[----:B------:R-:W-:Y:S01]  /*5170*/  @!P6 IMAD.MOV R140, RZ, RZ, -R140 ;  /* 0x000000ffff8ce224 */ /* 0x000fe200078e0a8c */
[----:B------:R-:W-:Y:S01]  /*5180*/  ISETP.GE.AND P6, PT, R12, RZ, PT ;  /* 0x000000ff0c00720c */ /* 0x000fe20003fc6270 */
[----:B------:R-:W-:Y:S02]  /*5190*/  VIADD R12, R3, 0x80 ;  /* 0x00000080030c7836 */ /* 0x000fe40000000000 */
[----:B------:R-:W-:-:S02]  /*51a0*/  IMAD R58, R2, R11, R19 ;  /* 0x0000000b023a7224 */ /* 0x000fc400078e0213 */
[----:B------:R-:W-:Y:S01]  /*51b0*/  VIADD R21, R3, 0x7c ;  /* 0x0000007c03157836 */ /* 0x000fe20000000000 */
[----:B------:R-:W-:Y:S01]  /*51c0*/  IABS R13, R12 ;  /* 0x0000000c000d7213 */ /* 0x000fe20000000000 */
[----:B------:R-:W-:Y:S01]  /*51d0*/  @!P1 IMAD.IADD R52, R52, 0x1, -R2 ;  /* 0x0000000134349824 */ /* 0x000fe200078e0a02 */
[C---:B------:R-:W-:Y:S01]  /*51e0*/  ISETP.GT.U32.AND P1, PT, R2.reuse, R136, PT ;  /* 0x000000880200720c */ /* 0x040fe20003f24070 */
[----:B------:R-:W-:Y:S01]  /*51f0*/  @!P2 IMAD.MOV R138, RZ, RZ, -R138 ;  /* 0x000000ffff8aa224 */ /* 0x000fe200078e0a8a */
[----:B------:R-:W-:Y:S01]  /*5200*/  ISETP.GT.U32.AND P2, PT, R2, R58, PT ;  /* 0x0000003a0200720c */ /* 0x000fe20003f44070 */
[----:B------:R-:W-:Y:S01]  /*5210*/  @!P3 IMAD.MOV R48, RZ, RZ, -R48 ;  /* 0x000000ffff30b224 */ /* 0x000fe200078e0a30 */
[----:B------:R-:W-:Y:S01]  /*5220*/  IABS R15, R21 ;  /* 0x00000015000f7213 */ /* 0x000fe20000000000 */
[--C-:B------:R-:W-:Y:S01]  /*5230*/  @!P5 IMAD.IADD R50, R50, 0x1, -R2.reuse ;  /* 0x000000013232d824 */ /* 0x100fe200078e0a02 */
[----:B------:R-:W-:Y:S01]  /*5240*/  ISETP.GT.U32.AND P3, PT, R2, R52, PT ;  /* 0x000000340200720c */ /* 0x000fe20003f64070 */
[----:B------:R-:W-:Y:S01]  /*5250*/  @!P4 IMAD.IADD R56, R56, 0x1, -R2 ;  /* 0x000000013838c824 */ /* 0x000fe200078e0a02 */
[----:B------:R-:W-:Y:S01]  /*5260*/  ISETP.GE.AND P5, PT, R23, RZ, PT ;  /* 0x000000ff1700720c */ /* 0x000fe20003fa6270 */
[----:B------:R-:W-:Y:S01]  /*5270*/  IMAD.HI.U32 R9, R6, R13, RZ ;  /* 0x0000000d06097227 */ /* 0x000fe200078e00ff */
[----:B------:R-:W-:-:S03]  /*5280*/  ISETP.GE.AND P4, PT, R25, RZ, PT ;  /* 0x000000ff1900720c */ /* 0x000fc60003f86270 */
[----:B------:R-:W-:-:S04]  /*5290*/  IMAD.HI.U32 R11, R6, R15, RZ ;  /* 0x0000000f060b7227 */ /* 0x000fc800078e00ff */
[----:B------:R-:W-:Y:S01]  /*52a0*/  @!P0 IMAD.MOV R50, RZ, RZ, -R50 ;  /* 0x000000ffff328224 */ /* 0x000fe200078e0a32 */
[----:B------:R-:W-:Y:S01]  /*52b0*/  ISETP.GT.U32.AND P0, PT, R2, R56, PT ;  /* 0x000000380200720c */ /* 0x000fe20003f04070 */
[----:B------:R-:W-:Y:S02]  /*52c0*/  IMAD.MOV R9, RZ, RZ, -R9 ;  /* 0x000000ffff097224 */ /* 0x000fe400078e0a09 */
[----:B------:R-:W-:Y:S02]  /*52d0*/  IMAD.MOV R11, RZ, RZ, -R11 ;  /* 0x000000ffff0b7224 */ /* 0x000fe400078e0a0b */
[--C-:B------:R-:W-:Y:S01]  /*52e0*/  @!P1 IMAD.IADD R136, R136, 0x1, -R2.reuse ;  /* 0x0000000188889824 */ /* 0x100fe200078e0a02 */
[----:B------:R-:W-:Y:S01]  /*52f0*/  ISETP.GE.AND P1, PT, R27, RZ, PT ;  /* 0x000000ff1b00720c */ /* 0x000fe20003f26270 */
[----:B------:R-:W-:Y:S02]  /*5300*/  IMAD R78, R2, R9, R13 ;  /* 0x00000009024e7224 */ /* 0x000fe400078e020d */
[----:B------:R-:W-:-:S02]  /*5310*/  @!P2 IMAD.IADD R58, R58, 0x1, -R2 ;  /* 0x000000013a3aa824 */ /* 0x000fc400078e0a02 */
[----:B------:R-:W-:Y:S01]  /*5320*/  @!P3 IMAD.IADD R52, R52, 0x1, -R2 ;  /* 0x000000013434b824 */ /* 0x000fe200078e0a02 */
[----:B------:R-:W-:Y:S01]  /*5330*/  ISETP.GE.AND P3, PT, R12, RZ, PT ;  /* 0x000000ff0c00720c */ /* 0x000fe20003f66270 */
[C---:B------:R-:W-:Y:S01]  /*5340*/  IMAD R80, R2.reuse, R11, R15 ;  /* 0x0000000b02507224 */ /* 0x040fe200078e020f */
[C---:B------:R-:W-:Y:S01]  /*5350*/  ISETP.GT.U32.AND P2, PT, R2.reuse, R58, PT ;  /* 0x0000003a0200720c */ /* 0x040fe20003f44070 */
[----:B------:R-:W-:Y:S01]  /*5360*/  @!P6 IMAD.MOV R136, RZ, RZ, -R136 ;  /* 0x000000ffff88e224 */ /* 0x000fe200078e0a88 */
[C---:B------:R-:W-:Y:S01]  /*5370*/  ISETP.GT.U32.AND P6, PT, R2.reuse, R78, PT ;  /* 0x0000004e0200720c */ /* 0x040fe20003fc4070 */
[----:B------:R-:W-:Y:S01]  /*5380*/  @!P5 IMAD.MOV R52, RZ, RZ, -R52 ;  /* 0x000000ffff34d224 */ /* 0x000fe200078e0a34 */
[----:B------:R-:W-:Y:S01]  /*5390*/  ISETP.GT.U32.AND P5, PT, R2, R80, PT ;  /* 0x000000500200720c */ /* 0x000fe20003fa4070 */
[----:B------:R-:W-:Y:S02]  /*53a0*/  VIADD R9, R3, 0x78 ;  /* 0x0000007803097836 */ /* 0x000fe40000000000 */
[----:B------:R-:W-:Y:S01]  /*53b0*/  @!P0 IMAD.IADD R56, R56, 0x1, -R2 ;  /* 0x0000000138388824 */ /* 0x000fe200078e0a02 */
[----:B------:R-:W-:Y:S01]  /*53c0*/  ISETP.GE.AND P0, PT, R21, RZ, PT ;  /* 0x000000ff1500720c */ /* 0x000fe20003f06270 */
[----:B------:R-:W-:Y:S01]  /*53d0*/  VIADD R12, R3, 0x70 ;  /* 0x00000070030c7836 */ /* 0x000fe20000000000 */
[----:B------:R-:W-:Y:S01]  /*53e0*/  IABS R11, R9 ;  /* 0x00000009000b7213 */ /* 0x000fe20000000000 */
[----:B------:R-:W-:Y:S01]  /*53f0*/  @!P4 IMAD.MOV R56, RZ, RZ, -R56 ;  /* 0x000000ffff38c224 */ /* 0x000fe200078e0a38 */
[----:B------:R-:W-:Y:S01]  /*5400*/  ISETP.GE.AND P4, PT, R9, RZ, PT ;  /* 0x000000ff0900720c */ /* 0x000fe20003f86270 */
[----:B------:R-:W-:Y:S01]  /*5410*/  VIADD R9, R3, 0x74 ;  /* 0x0000007403097836 */ /* 0x000fe20000000000 */
[----:B------:R-:W-:Y:S01]  /*5420*/  IABS R15, R12 ;  /* 0x0000000c000f7213 */ /* 0x000fe20000000000 */
[----:B------:R-:W-:-:S02]  /*5430*/  @!P2 IMAD.IADD R58, R58, 0x1, -R2 ;  /* 0x000000013a3aa824 */ /* 0x000fc400078e0a02 */
[--C-:B------:R-:W-:Y:S01]  /*5440*/  @!P6 IMAD.IADD R78, R78, 0x1, -R2.reuse ;  /* 0x000000014e4ee824 */ /* 0x100fe200078e0a02 */
[----:B------:R-:W-:Y:S01]  /*5450*/  ISETP.GE.AND P2, PT, R9, RZ, PT ;  /* 0x000000ff0900720c */ /* 0x000fe20003f46270 */
[----:B------:R-:W-:Y:S01]  /*5460*/  @!P5 IMAD.IADD R80, R80, 0x1, -R2 ;  /* 0x000000015050d824 */ /* 0x000fe200078e0a02 */
[----:B------:R-:W-:Y:S01]  /*5470*/  IABS R13, R9 ;  /* 0x00000009000d7213 */ /* 0x000fe20000000000 */
[----:B------:R-:W-:Y:S01]  /*5480*/  IMAD.HI.U32 R9, R6, R11, RZ ;  /* 0x0000000b06097227 */ /* 0x000fe200078e00ff */
[C---:B------:R-:W-:Y:S02]  /*5490*/  ISETP.GT.U32.AND P6, PT, R2.reuse, R78, PT ;  /* 0x0000004e0200720c */ /* 0x040fe40003fc4070 */
[----:B------:R-:W-:Y:S01]  /*54a0*/  ISETP.GT.U32.AND P5, PT, R2, R80, PT ;  /* 0x000000500200720c */ /* 0x000fe20003fa4070 */
[----:B------:R-:W-:Y:S02]  /*54b0*/  IMAD.MOV R9, RZ, RZ, -R9 ;  /* 0x000000ffff097224 */ /* 0x000fe400078e0a09 */
[----:B------:R-:W-:-:S02]  /*54c0*/  VIADD R17, R3, 0x6c ;  /* 0x0000006c03117836 */ /* 0x000fc40000000000 */
[----:B------:R-:W-:Y:S02]  /*54d0*/  IMAD R120, R2, R9, R11 ;  /* 0x0000000902787224 */ /* 0x000fe400078e020b */
[----:B------:R-:W-:-:S04]  /*54e0*/  IMAD.HI.U32 R9, R6, R13, RZ ;  /* 0x0000000d06097227 */ /* 0x000fc800078e00ff */
[----:B------:R-:W-:Y:S02]  /*54f0*/  IMAD.MOV R9, RZ, RZ, -R9 ;  /* 0x000000ffff097224 */ /* 0x000fe400078e0a09 */
[--C-:B------:R-:W-:Y:S01]  /*5500*/  @!P6 IMAD.IADD R78, R78, 0x1, -R2.reuse ;  /* 0x000000014e4ee824 */ /* 0x100fe200078e0a02 */
[----:B------:R-:W-:Y:S01]  /*5510*/  ISETP.GT.U32.AND P6, PT, R2, R120, PT ;  /* 0x000000780200720c */ /* 0x000fe20003fc4070 */
[----:B------:R-:W-:Y:S01]  /*5520*/  @!P5 IMAD.IADD R80, R80, 0x1, -R2 ;  /* 0x000000015050d824 */ /* 0x000fe200078e0a02 */
[----:B------:R-:W-:Y:S01]  /*5530*/  ISETP.GE.AND P5, PT, R17, RZ, PT ;  /* 0x000000ff1100720c */ /* 0x000fe20003fa6270 */
[C---:B------:R-:W-:Y:S02]  /*5540*/  IMAD R134, R2.reuse, R9, R13 ;  /* 0x0000000902867224 */ /* 0x040fe400078e020d */
[----:B------:R-:W-:Y:S02]  /*5550*/  @!P0 IMAD.MOV R80, RZ, RZ, -R80 ;  /* 0x000000ffff508224 */ /* 0x000fe400078e0a50 */
[----:B------:R-:W-:Y:S01]  /*5560*/  @!P1 IMAD.MOV R58, RZ, RZ, -R58 ;  /* 0x000000ffff3a9224 */ /* 0x000fe200078e0a3a */
[----:B------:R-:W-:Y:S01]  /*5570*/  ISETP.GT.U32.AND P0, PT, R2, R134, PT ;  /* 0x000000860200720c */ /* 0x000fe20003f04070 */
[----:B------:R-:W-:Y:S01]  /*5580*/  IMAD.HI.U32 R11, R6, R15, RZ ;  /* 0x0000000f060b7227 */ /* 0x000fe200078e00ff */
[----:B------:R-:W-:-:S02]  /*5590*/  ISETP.GE.AND P1, PT, R12, RZ, PT ;  /* 0x000000ff0c00720c */ /* 0x000fc40003f26270 */
[----:B------:R-:W-:Y:S01]  /*55a0*/  IABS R12, R17 ;  /* 0x00000011000c7213 */ /* 0x000fe20000000000 */
[----:B------:R-:W-:Y:S02]  /*55b0*/  IMAD.MOV R11, RZ, RZ, -R11 ;  /* 0x000000ffff0b7224 */ /* 0x000fe400078e0a0b */
[----:B------:R-:W-:Y:S02]  /*55c0*/  @!P6 IMAD.IADD R120, R120, 0x1, -R2 ;  /* 0x000000017878e824 */ /* 0x000fe400078e0a02 */
[----:B------:R-:W-:Y:S02]  /*55d0*/  IMAD.MOV.U32 R13, RZ, RZ, R12 ;  /* 0x000000ffff0d7224 */ /* 0x000fe400078e000c */
[C---:B------:R-:W-:Y:S01]  /*55e0*/  IMAD R132, R2.reuse, R11, R15 ;  /* 0x0000000b02847224 */ /* 0x040fe200078e020f */
[----:B------:R-:W-:Y:S01]  /*55f0*/  ISETP.GT.U32.AND P6, PT, R2, R120, PT ;  /* 0x000000780200720c */ /* 0x000fe20003fc4070 */
[----:B------:R-:W-:Y:S02]  /*5600*/  VIADD R11, R3, 0x68 ;  /* 0x00000068030b7836 */ /* 0x000fe40000000000 */
[----:B------:R-:W-:-:S04]  /*5610*/  IMAD.HI.U32 R9, R6, R13, RZ ;  /* 0x0000000d06097227 */ /* 0x000fc800078e00ff */
[----:B------:R-:W-:Y:S01]  /*5620*/  @!P3 IMAD.MOV R78, RZ, RZ, -R78 ;  /* 0x000000ffff4eb224 */ /* 0x000fe200078e0a4e */
[----:B------:R-:W-:Y:S01]  /*5630*/  ISETP.GE.AND P3, PT, R11, RZ, PT ;  /* 0x000000ff0b00720c */ /* 0x000fe20003f66270 */
[--C-:B------:R-:W-:Y:S01]  /*5640*/  @!P0 IMAD.IADD R134, R134, 0x1, -R2.reuse ;  /* 0x0000000186868824 */ /* 0x100fe200078e0a02 */
[----:B------:R-:W-:Y:S01]  /*5650*/  IABS R11, R11 ;  /* 0x0000000b000b7213 */ /* 0x000fe20000000000 */
[----:B------:R-:W-:Y:S02]  /*5660*/  IMAD.MOV R9, RZ, RZ, -R9 ;  /* 0x000000ffff097224 */ /* 0x000fe400078e0a09 */
[----:B------:R-:W-:Y:S01]  /*5670*/  VIADD R27, R3, 0x60 ;  /* 0x00000060031b7836 */ /* 0x000fe20000000000 */
[C---:B------:R-:W-:Y:S01]  /*5680*/  ISETP.GT.U32.AND P0, PT, R2.reuse, R134, PT ;  /* 0x000000860200720c */ /* 0x040fe20003f04070 */
[----:B------:R-:W-:Y:S02]  /*5690*/  IMAD R122, R2, R9, R13 ;  /* 0x00000009027a7224 */ /* 0x000fe400078e020d */
[----:B------:R-:W-:Y:S01]  /*56a0*/  IMAD.MOV.U32 R13, RZ, RZ, R11 ;  /* 0x000000ffff0d7224 */ /* 0x000fe200078e000b */
[----:B------:R-:W-:Y:S01]  /*56b0*/  IABS R17, R27 ;  /* 0x0000001b00117213 */ /* 0x000fe20000000000 */
[----:B------:R-:W-:Y:S01]  /*56c0*/  @!P6 IMAD.IADD R120, R120, 0x1, -R2 ;  /* 0x000000017878e824 */ /* 0x000fe200078e0a02 */
[----:B------:R-:W-:Y:S01]  /*56d0*/  ISETP.GT.U32.AND P6, PT, R2, R132, PT ;  /* 0x000000840200720c */ /* 0x000fe20003fc4070 */
[----:B------:R-:W-:-:S04]  /*56e0*/  IMAD.HI.U32 R9, R6, R13, RZ ;  /* 0x0000000d06097227 */ /* 0x000fc800078e00ff */
[----:B------:R-:W-:Y:S02]  /*56f0*/  IMAD.MOV R9, RZ, RZ, -R9 ;  /* 0x000000ffff097224 */ /* 0x000fe400078e0a09 */
[----:B------:R-:W-:Y:S01]  /*5700*/  @!P0 IMAD.IADD R134, R134, 0x1, -R2 ;  /* 0x0000000186868824 */ /* 0x000fe200078e0a02 */
[C---:B------:R-:W-:Y:S01]  /*5710*/  ISETP.GT.U32.AND P0, PT, R2.reuse, R122, PT ;  /* 0x0000007a0200720c */ /* 0x040fe20003f04070 */
[----:B------:R-:W-:Y:S02]  /*5720*/  IMAD R124, R2, R9, R13 ;  /* 0x00000009027c7224 */ /* 0x000fe400078e020d */
[----:B------:R-:W-:-:S04]  /*5730*/  IMAD.HI.U32 R9, R6, R17, RZ ;  /* 0x0000001106097227 */ /* 0x000fc800078e00ff */
[C---:B------:R-:W-:Y:S02]  /*5740*/  VIADD R21, R3.reuse, 0x64 ;  /* 0x0000006403157836 */ /* 0x040fe40000000000 */
[----:B------:R-:W-:Y:S02]  /*5750*/  IMAD.MOV R130, RZ, RZ, -R9 ;  /* 0x000000ffff827224 */ /* 0x000fe400078e0a09 */
[----:B------:R-:W-:Y:S01]  /*5760*/  @!P6 IMAD.IADD R132, R132, 0x1, -R2 ;  /* 0x000000018484e824 */ /* 0x000fe200078e0a02 */
[----:B------:R-:W-:Y:S01]  /*5770*/  IABS R15, R21 ;  /* 0x00000015000f7213 */ /* 0x000fe20000000000 */
[C---:B------:R-:W-:Y:S02]  /*5780*/  IMAD R130, R2.reuse, R130, R17 ;  /* 0x0000008202827224 */ /* 0x040fe400078e0211 */
[----:B------:R-:W-:Y:S01]  /*5790*/  VIADD R29, R3, 0x5c ;  /* 0x0000005c031d7836 */ /* 0x000fe20000000000 */
[C---:B------:R-:W-:Y:S01]  /*57a0*/  ISETP.GT.U32.AND P6, PT, R2.reuse, R132, PT ;  /* 0x000000840200720c */ /* 0x040fe20003fc4070 */
[----:B------:R-:W-:Y:S01]  /*57b0*/  @!P4 IMAD.MOV R120, RZ, RZ, -R120 ;  /* 0x000000ffff78c224 */ /* 0x000fe200078e0a78 */
[----:B------:R-:W-:Y:S01]  /*57c0*/  ISETP.GT.U32.AND P4, PT, R2, R124, PT ;  /* 0x0000007c0200720c */ /* 0x000fe20003f84070 */
[----:B------:R-:W-:Y:S01]  /*57d0*/  @!P0 IMAD.IADD R122, R122, 0x1, -R2 ;  /* 0x000000017a7a8824 */ /* 0x000fe200078e0a02 */
[----:B------:R-:W-:Y:S01]  /*57e0*/  ISETP.GT.U32.AND P0, PT, R2, R130, PT ;  /* 0x000000820200720c */ /* 0x000fe20003f04070 */
[----:B------:R-:W-:Y:S01]  /*57f0*/  IMAD.HI.U32 R11, R6, R15, RZ ;  /* 0x0000000f060b7227 */ /* 0x000fe200078e00ff */
[----:B------:R-:W-:-:S03]  /*5800*/  IABS R12, R29 ;  /* 0x0000001d000c7213 */ /* 0x000fc60000000000 */
[----:B------:R-:W-:Y:S02]  /*5810*/  IMAD.MOV R11, RZ, RZ, -R11 ;  /* 0x000000ffff0b7224 */ /* 0x000fe400078e0a0b */
[----:B------:R-:W-:Y:S02]  /*5820*/  IMAD.MOV.U32 R13, RZ, RZ, R12 ;  /* 0x000000ffff0d7224 */ /* 0x000fe400078e000c */
[----:B------:R-:W-:Y:S02]  /*5830*/  IMAD R126, R2, R11, R15 ;  /* 0x0000000b027e7224 */ /* 0x000fe400078e020f */
[----:B------:R-:W-:Y:S02]  /*5840*/  VIADD R12, R3, 0x54 ;  /* 0x00000054030c7836 */ /* 0x000fe40000000000 */
[----:B------:R-:W-:-:S04]  /*5850*/  IMAD.HI.U32 R9, R6, R13, RZ ;  /* 0x0000000d06097227 */ /* 0x000fc800078e00ff */
[----:B------:R-:W-:Y:S01]  /*5860*/  @!P6 IMAD.IADD R132, R132, 0x1, -R2 ;  /* 0x000000018484e824 */ /* 0x000fe200078e0a02 */
[----:B------:R-:W-:Y:S01]  /*5870*/  ISETP.GE.AND P6, PT, R21, RZ, PT ;  /* 0x000000ff1500720c */ /* 0x000fe20003fc6270 */
[----:B------:R-:W-:Y:S01]  /*5880*/  @!P2 IMAD.MOV R134, RZ, RZ, -R134 ;  /* 0x000000ffff86a224 */ /* 0x000fe200078e0a86 */
[----:B------:R-:W-:Y:S01]  /*5890*/  ISETP.GT.U32.AND P2, PT, R2, R126, PT ;  /* 0x0000007e0200720c */ /* 0x000fe20003f44070 */
[--C-:B------:R-:W-:Y:S01]  /*58a0*/  @!P4 IMAD.IADD R124, R124, 0x1, -R2.reuse ;  /* 0x000000017c7cc824 */ /* 0x100fe200078e0a02 */
[----:B------:R-:W-:Y:S01]  /*58b0*/  ISETP.GT.U32.AND P4, PT, R2, R122, PT ;  /* 0x0000007a0200720c */ /* 0x000fe20003f84070 */
[----:B------:R-:W-:Y:S01]  /*58c0*/  @!P0 IMAD.IADD R130, R130, 0x1, -R2 ;  /* 0x0000000182828824 */ /* 0x000fe200078e0a02 */
[----:B------:R-:W-:Y:S01]  /*58d0*/  IABS R21, R12 ;  /* 0x0000000c00157213 */ /* 0x000fe20000000000 */
[----:B------:R-:W-:Y:S02]  /*58e0*/  IMAD.MOV R9, RZ, RZ, -R9 ;  /* 0x000000ffff097224 */ /* 0x000fe400078e0a09 */
[----:B------:R-:W-:Y:S01]  /*58f0*/  VIADD R31, R3, 0x58 ;  /* 0x00000058031f7836 */ /* 0x000fe20000000000 */
[C---:B------:R-:W-:Y:S01]  /*5900*/  ISETP.GT.U32.AND P0, PT, R2.reuse, R130, PT ;  /* 0x000000820200720c */ /* 0x040fe20003f04070 */
[----:B------:R-:W-:-:S02]  /*5910*/  IMAD R128, R2, R9, R13 ;  /* 0x0000000902807224 */ /* 0x000fc400078e020d */
[----:B------:R-:W-:Y:S01]  /*5920*/  IMAD.HI.U32 R9, R6, R21, RZ ;  /* 0x0000001506097227 */ /* 0x000fe200078e00ff */
[----:B------:R-:W-:-:S03]  /*5930*/  IABS R19, R31 ;  /* 0x0000001f00137213 */ /* 0x000fc60000000000 */
[----:B------:R-:W-:Y:S02]  /*5940*/  IMAD.MOV R9, RZ, RZ, -R9 ;  /* 0x000000ffff097224 */ /* 0x000fe400078e0a09 */
[--C-:B------:R-:W-:Y:S01]  /*5950*/  @!P2 IMAD.IADD R126, R126, 0x1, -R2.reuse ;  /* 0x000000017e7ea824 */ /* 0x100fe200078e0a02 */
[----:B------:R-:W-:Y:S01]  /*5960*/  ISETP.GT.U32.AND P2, PT, R2, R124, PT ;  /* 0x0000007c0200720c */ /* 0x000fe20003f44070 */
[----:B------:R-:W-:Y:S01]  /*5970*/  @!P4 IMAD.IADD R122, R122, 0x1, -R2 ;  /* 0x000000017a7ac824 */ /* 0x000fe200078e0a02 */
[C---:B------:R-:W-:Y:S01]  /*5980*/  ISETP.GT.U32.AND P4, PT, R2.reuse, R128, PT ;  /* 0x000000800200720c */ /* 0x040fe20003f84070 */
[C---:B------:R-:W-:Y:S02]  /*5990*/  IMAD R21, R2.reuse, R9, R21 ;  /* 0x0000000902157224 */ /* 0x040fe400078e0215 */
[----:B------:R-:W-:Y:S01]  /*59a0*/  @!P1 IMAD.MOV R132, RZ, RZ, -R132 ;  /* 0x000000ffff849224 */ /* 0x000fe200078e0a84 */
[----:B------:R-:W-:Y:S01]  /*59b0*/  ISETP.GT.U32.AND P1, PT, R2, R126, PT ;  /* 0x0000007e0200720c */ /* 0x000fe20003f24070 */
[----:B------:R-:W-:Y:S01]  /*59c0*/  @!P0 IMAD.IADD R130, R130, 0x1, -R2 ;  /* 0x0000000182828824 */ /* 0x000fe200078e0a02 */
[----:B------:R-:W-:Y:S01]  /*59d0*/  ISETP.GT.U32.AND P0, PT, R2, R21, PT ;  /* 0x000000150200720c */ /* 0x000fe20003f04070 */
[----:B------:R-:W-:-:S04]  /*59e0*/  IMAD.HI.U32 R11, R6, R19, RZ ;  /* 0x00000013060b7227 */ /* 0x000fc800078e00ff */
[C---:B------:R-:W-:Y:S02]  /*59f0*/  VIADD R13, R3.reuse, 0x50 ;  /* 0x00000050030d7836 */ /* 0x040fe40000000000 */
[----:B------:R-:W-:Y:S02]  /*5a00*/  IMAD.MOV R11, RZ, RZ, -R11 ;  /* 0x000000ffff0b7224 */ /* 0x000fe400078e0a0b */
[----:B------:R-:W-:Y:S01]  /*5a10*/  VIADD R15, R3, 0x4c ;  /* 0x0000004c030f7836 */ /* 0x000fe20000000000 */
[----:B------:R-:W-:Y:S01]  /*5a20*/  IABS R23, R13 ;  /* 0x0000000d00177213 */ /* 0x000fe20000000000 */
[----:B------:R-:W-:Y:S02]  /*5a30*/  IMAD R19, R2, R11, R19 ;  /* 0x0000000b02137224 */ /* 0x000fe400078e0213 */
[----:B------:R-:W-:Y:S01]  /*5a40*/  @!P4 IMAD.IADD R128, R128, 0x1, -R2 ;  /* 0x000000018080c824 */ /* 0x000fe200078e0a02 */
[----:B------:R-:W-:Y:S01]  /*5a50*/  IABS R25, R15 ;  /* 0x0000000f00197213 */ /* 0x000fe20000000000 */
[----:B------:R-:W-:Y:S01]  /*5a60*/  IMAD.HI.U32 R9, R6, R23, RZ ;  /* 0x0000001706097227 */ /* 0x000fe200078e00ff */
[----:B------:R-:W-:-:S03]  /*5a70*/  ISETP.GE.AND P4, PT, R29, RZ, PT ;  /* 0x000000ff1d00720c */ /* 0x000fc60003f86270 */
[--C-:B------:R-:W-:Y:S01]  /*5a80*/  @!P2 IMAD.IADD R124, R124, 0x1, -R2.reuse ;  /* 0x000000017c7ca824 */ /* 0x100fe200078e0a02 */
[----:B------:R-:W-:Y:S01]  /*5a90*/  ISETP.GT.U32.AND P2, PT, R2, R19, PT ;  /* 0x000000130200720c */ /* 0x000fe20003f44070 */
[--C-:B------:R-:W-:Y:S01]  /*5aa0*/  @!P1 IMAD.IADD R126, R126, 0x1, -R2.reuse ;  /* 0x000000017e7e9824 */ /* 0x100fe200078e0a02 */
[----:B------:R-:W-:Y:S01]  /*5ab0*/  ISETP.GE.AND P1, PT, R27, RZ, PT ;  /* 0x000000ff1b00720c */ /* 0x000fe20003f26270 */
[----:B------:R-:W-:Y:S01]  /*5ac0*/  @!P0 IMAD.IADD R21, R21, 0x1, -R2 ;  /* 0x0000000115158824 */ /* 0x000fe200078e0a02 */
[----:B------:R-:W-:Y:S01]  /*5ad0*/  ISETP.GT.U32.AND P0, PT, R2, R128, PT ;  /* 0x000000800200720c */ /* 0x000fe20003f04070 */
[----:B------:R-:W-:-:S04]  /*5ae0*/  IMAD.HI.U32 R11, R6, R25, RZ ;  /* 0x00000019060b7227 */ /* 0x000fc800078e00ff */
[----:B------:R-:W-:Y:S02]  /*5af0*/  IMAD.MOV R9, RZ, RZ, -R9 ;  /* 0x000000ffff097224 */ /* 0x000fe400078e0a09 */
[----:B------:R-:W-:Y:S02]  /*5b00*/  IMAD.MOV R11, RZ, RZ, -R11 ;  /* 0x000000ffff0b7224 */ /* 0x000fe400078e0a0b */
[----:B------:R-:W-:Y:S02]  /*5b10*/  VIADD R17, R3, 0x48 ;  /* 0x0000004803117836 */ /* 0x000fe40000000000 */
[C---:B------:R-:W-:Y:S02]  /*5b20*/  IMAD R23, R2.reuse, R9, R23 ;  /* 0x0000000902177224 */ /* 0x040fe400078e0217 */
[C---:B------:R-:W-:Y:S01]  /*5b30*/  IMAD R25, R2.reuse, R11, R25 ;  /* 0x0000000b02197224 */ /* 0x040fe200078e0219 */
[----:B------:R-:W-:Y:S01]  /*5b40*/  IABS R27, R17 ;  /* 0x00000011001b7213 */ /* 0x000fe20000000000 */
[----:B------:R-:W-:Y:S01]  /*5b50*/  @!P3 IMAD.MOV R124, RZ, RZ, -R124 ;  /* 0x000000ffff7cb224 */ /* 0x000fe200078e0a7c */
[C---:B------:R-:W-:Y:S01]  /*5b60*/  ISETP.GT.U32.AND P3, PT, R2.reuse, R21, PT ;  /* 0x000000150200720c */ /* 0x040fe20003f64070 */
[----:B------:R-:W-:Y:S01]  /*5b70*/  @!P6 IMAD.MOV R126, RZ, RZ, -R126 ;  /* 0x000000ffff7ee224 */ /* 0x000fe200078e0a7e */
[----:B------:R-:W-:Y:S01]  /*5b80*/  ISETP.GT.U32.AND P6, PT, R2, R23, PT ;  /* 0x000000170200720c */ /* 0x000fe20003fc4070 */
[----:B------:R-:W-:Y:S01]  /*5b90*/  @!P2 IMAD.IADD R19, R19, 0x1, -R2 ;  /* 0x000000011313a824 */ /* 0x000fe200078e0a02 */
[----:B------:R-:W-:Y:S01]  /*5ba0*/  ISETP.GE.AND P2, PT, R31, RZ, PT ;  /* 0x000000ff1f00720c */ /* 0x000fe20003f46270 */
[----:B------:R-:W-:Y:S01]  /*5bb0*/  @!P1 IMAD.MOV R130, RZ, RZ, -R130 ;  /* 0x000000ffff829224 */ /* 0x000fe200078e0a82 */
[----:B------:R-:W-:Y:S01]  /*5bc0*/  ISETP.GE.AND P1, PT, R12, RZ, PT ;  /* 0x000000ff0c00720c */ /* 0x000fe20003f26270 */
[----:B------:R-:W-:Y:S01]  /*5bd0*/  @!P0 IMAD.IADD R128, R128, 0x1, -R2 ;  /* 0x0000000180808824 */ /* 0x000fe200078e0a02 */
[----:B------:R-:W-:Y:S01]  /*5be0*/  ISETP.GT.U32.AND P0, PT, R2, R25, PT ;  /* 0x000000190200720c */ /* 0x000fe20003f04070 */
[----:B------:R-:W-:-:S04]  /*5bf0*/  IMAD.HI.U32 R9, R6, R27, RZ ;  /* 0x0000001b06097227 */ /* 0x000fc800078e00ff */
[----:B------:R-:W-:Y:S01]  /*5c00*/  @!P5 IMAD.MOV R122, RZ, RZ, -R122 ;  /* 0x000000ffff7ad224 */ /* 0x000fe200078e0a7a */
[C---:B------:R-:W-:Y:S01]  /*5c10*/  ISETP.GT.U32.AND P5, PT, R2.reuse, R19, PT ;  /* 0x000000130200720c */ /* 0x040fe20003fa4070 */
[----:B------:R-:W-:Y:S02]  /*5c20*/  VIADD R12, R3, 0x44 ;  /* 0x00000044030c7836 */ /* 0x000fe40000000000 */
[----:B------:R-:W-:Y:S02]  /*5c30*/  IMAD.MOV R9, RZ, RZ, -R9 ;  /* 0x000000ffff097224 */ /* 0x000fe400078e0a09 */
[--C-:B------:R-:W-:Y:S01]  /*5c40*/  @!P3 IMAD.IADD R21, R21, 0x1, -R2.reuse ;  /* 0x000000011515b824 */ /* 0x100fe200078e0a02 */
[----:B------:R-:W-:Y:S01]  /*5c50*/  IABS R11, R12 ;  /* 0x0000000c000b7213 */ /* 0x000fe20000000000 */
[--C-:B------:R-:W-:Y:S01]  /*5c60*/  @!P6 IMAD.IADD R23, R23, 0x1, -R2.reuse ;  /* 0x000000011717e824 */ /* 0x100fe200078e0a02 */
[----:B------:R-:W-:Y:S01]  /*5c70*/  ISETP.GE.AND P3, PT, R15, RZ, PT ;  /* 0x000000ff0f00720c */ /* 0x000fe20003f66270 */
[C---:B------:R-:W-:Y:S01]  /*5c80*/  IMAD R27, R2.reuse, R9, R27 ;  /* 0x00000009021b7224 */ /* 0x040fe200078e021b */
[----:B------:R-:W-:Y:S01]  /*5c90*/  ISETP.GE.AND P6, PT, R17, RZ, PT ;  /* 0x000000ff1100720c */ /* 0x000fe20003fc6270 */
[----:B------:R-:W-:Y:S01]  /*5ca0*/  @!P0 IMAD.IADD R25, R25, 0x1, -R2 ;  /* 0x0000000119198824 */ /* 0x000fe200078e0a02 */
[C---:B------:R-:W-:Y:S01]  /*5cb0*/  ISETP.GT.U32.AND P0, PT, R2.reuse, R23, PT ;  /* 0x000000170200720c */ /* 0x040fe20003f04070 */
[----:B------:R-:W-:Y:S01]  /*5cc0*/  @!P1 IMAD.MOV R21, RZ, RZ, -R21 ;  /* 0x000000ffff159224 */ /* 0x000fe200078e0a15 */
        /* <DEDUP_REMOVED lines=8> */
[----:B------:R-:W-:Y:S02]  /*5d50*/  VIADD R9, R3, 0x40 ;  /* 0x0000004003097836 */ /* 0x000fe40000000000 */
[----:B------:R-:W-:-:S02]  /*5d60*/  @!P0 IMAD.IADD R23, R23, 0x1, -R2 ;  /* 0x0000000117178824 */ /* 0x000fc400078e0a02 */
[----:B------:R-:W-:Y:S01]  /*5d70*/  @!P1 IMAD.IADD R27, R27, 0x1, -R2 ;  /* 0x000000011b1b9824 */ /* 0x000fe200078e0a02 */
[----:B------:R-:W-:Y:S01]  /*5d80*/  IABS R13, R9 ;  /* 0x00000009000d7213 */ /* 0x000fe20000000000 */
[----:B------:R-:W-:Y:S01]  /*5d90*/  @!P5 IMAD.MOV R23, RZ, RZ, -R23 ;  /* 0x000000ffff17d224 */ /* 0x000fe200078e0a17 */
[----:B------:R-:W-:Y:S01]  /*5da0*/  ISETP.GE.AND P0, PT, R9, RZ, PT ;  /* 0x000000ff0900720c */ /* 0x000fe20003f06270 */
[----:B------:R-:W-:Y:S01]  /*5db0*/  VIADD R11, R3, 0x3c ;  /* 0x0000003c030b7836 */ /* 0x000fe20000000000 */
[----:B------:R-:W-:Y:S01]  /*5dc0*/  ISETP.GT.U32.AND P5, PT, R2, R27, PT ;  /* 0x0000001b0200720c */ /* 0x000fe20003fa4070 */
[----:B------:R-:W-:Y:S01]  /*5dd0*/  IMAD.HI.U32 R9, R6, R13, RZ ;  /* 0x0000000d06097227 */ /* 0x000fe200078e00ff */
[----:B------:R-:W-:Y:S02]  /*5de0*/  ISETP.GT.U32.AND P1, PT, R2, R60, PT ;  /* 0x0000003c0200720c */ /* 0x000fe40003f24070 */
[----:B------:R-:W-:Y:S01]  /*5df0*/  IABS R15, R11 ;  /* 0x0000000b000f7213 */ /* 0x000fe20000000000 */
[----:B------:R-:W-:-:S02]  /*5e00*/  IMAD.MOV R9, RZ, RZ, -R9 ;  /* 0x000000ffff097224 */ /* 0x000fc400078e0a09 */
[----:B------:R-:W-:Y:S02]  /*5e10*/  VIADD R29, R3, 0x34 ;  /* 0x00000034031d7836 */ /* 0x000fe40000000000 */
[----:B------:R-:W-:Y:S02]  /*5e20*/  IMAD R64, R2, R9, R13 ;  /* 0x0000000902407224 */ /* 0x000fe400078e020d */
[----:B------:R-:W-:Y:S01]  /*5e30*/  @!P2 IMAD.MOV R19, RZ, RZ, -R19 ;  /* 0x000000ffff13a224 */ /* 0x000fe200078e0a13 */
[----:B------:R-:W-:Y:S01]  /*5e40*/  ISETP.GE.AND P2, PT, R12, RZ, PT ;  /* 0x000000ff0c00720c */ /* 0x000fe20003f46270 */
[--C-:B------:R-:W-:Y:S01]  /*5e50*/  @!P5 IMAD.IADD R27, R27, 0x1, -R2.reuse ;  /* 0x000000011b1bd824 */ /* 0x100fe200078e0a02 */
[----:B------:R-:W-:Y:S01]  /*5e60*/  ISETP.GT.U32.AND P5, PT, R2, R64, PT ;  /* 0x000000400200720c */ /* 0x000fe20003fa4070 */
[--C-:B------:R-:W-:Y:S01]  /*5e70*/  @!P4 IMAD.IADD R25, R25, 0x1, -R2.reuse ;  /* 0x000000011919c824 */ /* 0x100fe200078e0a02 */
[----:B------:R-:W-:Y:S01]  /*5e80*/  ISETP.GE.AND P4, PT, R11, RZ, PT ;  /* 0x000000ff0b00720c */ /* 0x000fe20003f86270 */
[----:B------:R-:W-:Y:S01]  /*5e90*/  VIADD R12, R3, 0x38 ;  /* 0x00000038030c7836 */ /* 0x000fe20000000000 */
[----:B------:R-:W-:Y:S01]  /*5ea0*/  IABS R11, R29 ;  /* 0x0000001d000b7213 */ /* 0x000fe20000000000 */
[----:B------:R-:W-:-:S02]  /*5eb0*/  @!P1 IMAD.IADD R60, R60, 0x1, -R2 ;  /* 0x000000013c3c9824 */ /* 0x000fc400078e0a02 */
[----:B------:R-:W-:Y:S01]  /*5ec0*/  @!P3 IMAD.MOV R25, RZ, RZ, -R25 ;  /* 0x000000ffff19b224 */ /* 0x000fe200078e0a19 */
[----:B------:R-:W-:Y:S01]  /*5ed0*/  IABS R17, R12 ;  /* 0x0000000c00117213 */ /* 0x000fe20000000000 */
[----:B------:R-:W-:Y:S01]  /*5ee0*/  IMAD.MOV.U32 R13, RZ, RZ, R11 ;  /* 0x000000ffff0d7224 */ /* 0x000fe200078e000b */
[----:B------:R-:W-:Y:S01]  /*5ef0*/  ISETP.GT.U32.AND P1, PT, R2, R60, PT ;  /* 0x0000003c0200720c */ /* 0x000fe20003f24070 */
[----:B------:R-:W-:Y:S01]  /*5f00*/  IMAD.HI.U32 R9, R6, R15, RZ ;  /* 0x0000000f06097227 */ /* 0x000fe200078e00ff */
[----:B------:R-:W-:-:S03]  /*5f10*/  ISETP.GE.AND P3, PT, R12, RZ, PT ;  /* 0x000000ff0c00720c */ /* 0x000fc60003f66270 */
[----:B------:R-:W-:Y:S02]  /*5f20*/  @!P5 IMAD.IADD R64, R64, 0x1, -R2 ;  /* 0x000000014040d824 */ /* 0x000fe400078e0a02 */
[----:B------:R-:W-:-:S03]  /*5f30*/  IMAD.HI.U32 R12, R6, R13, RZ ;  /* 0x0000000d060c7227 */ /* 0x000fc600078e00ff */
[----:B------:R-:W-:Y:S01]  /*5f40*/  ISETP.GT.U32.AND P5, PT, R2, R64, PT ;  /* 0x000000400200720c */ /* 0x000fe20003fa4070 */
[----:B------:R-:W-:-:S04]  /*5f50*/  IMAD.HI.U32 R11, R6, R17, RZ ;  /* 0x00000011060b7227 */ /* 0x000fc800078e00ff */
[----:B------:R-:W-:Y:S02]  /*5f60*/  IMAD.MOV R12, RZ, RZ, -R12 ;  /* 0x000000ffff0c7224 */ /* 0x000fe400078e0a0c */
[----:B------:R-:W-:Y:S02]  /*5f70*/  IMAD.MOV R11, RZ, RZ, -R11 ;  /* 0x000000ffff0b7224 */ /* 0x000fe400078e0a0b */
[C---:B------:R-:W-:Y:S02]  /*5f80*/  IMAD R72, R2.reuse, R12, R13 ;  /* 0x0000000c02487224 */ /* 0x040fe400078e020d */
[----:B------:R-:W-:Y:S02]  /*5f90*/  IMAD R68, R2, R11, R17 ;  /* 0x0000000b02447224 */ /* 0x000fe400078e0211 */
[--C-:B------:R-:W-:Y:S02]  /*5fa0*/  @!P1 IMAD.IADD R60, R60, 0x1, -R2.reuse ;  /* 0x000000013c3c9824 */ /* 0x100fe400078e0a02 */
[----:B------:R-:W-:Y:S01]  /*5fb0*/  @!P5 IMAD.IADD R64, R64, 0x1, -R2 ;  /* 0x000000014040d824 */ /* 0x000fe200078e0a02 */
[C---:B------:R-:W-:Y:S01]  /*5fc0*/  ISETP.GT.U32.AND P5, PT, R2.reuse, R72, PT ;  /* 0x000000480200720c */ /* 0x040fe20003fa4070 */
[----:B------:R-:W-:Y:S01]  /*5fd0*/  @!P2 IMAD.MOV R60, RZ, RZ, -R60 ;  /* 0x000000ffff3ca224 */ /* 0x000fe200078e0a3c */
[----:B------:R-:W-:Y:S01]  /*5fe0*/  ISETP.GT.U32.AND P2, PT, R2, R68, PT ;  /* 0x000000440200720c */ /* 0x000fe20003f44070 */
[----:B------:R-:W-:-:S02]  /*5ff0*/  IMAD.MOV R9, RZ, RZ, -R9 ;  /* 0x000000ffff097224 */ /* 0x000fc400078e0a09 */
[C---:B------:R-:W-:Y:S02]  /*6000*/  VIADD R35, R3.reuse, 0x28 ;  /* 0x0000002803237836 */ /* 0x040fe40000000000 */
[C---:B------:R-:W-:Y:S02]  /*6010*/  IMAD R66, R2.reuse, R9, R15 ;  /* 0x0000000902427224 */ /* 0x040fe400078e020f */
[----:B------:R-:W-:Y:S01]  /*6020*/  VIADD R33, R3, 0x2c ;  /* 0x0000002c03217836 */ /* 0x000fe20000000000 */
[----:B------:R-:W-:Y:S01]  /*6030*/  IABS R17, R35 ;  /* 0x0000002300117213 */ /* 0x000fe20000000000 */
[----:B------:R-:W-:Y:S01]  /*6040*/  @!P6 IMAD.MOV R27, RZ, RZ, -R27 ;  /* 0x000000ffff1be224 */ /* 0x000fe200078e0a1b */
[----:B------:R-:W-:Y:S01]  /*6050*/  ISETP.GT.U32.AND P1, PT, R2, R66, PT ;  /* 0x000000420200720c */ /* 0x000fe20003f24070 */
[--C-:B------:R-:W-:Y:S01]  /*6060*/  @!P5 IMAD.IADD R72, R72, 0x1, -R2.reuse ;  /* 0x000000014848d824 */ /* 0x100fe200078e0a02 */
[----:B------:R-:W-:Y:S01]  /*6070*/  IABS R15, R33 ;  /* 0x00000021000f7213 */ /* 0x000fe20000000000 */
[----:B------:R-:W-:Y:S01]  /*6080*/  @!P2 IMAD.IADD R68, R68, 0x1, -R2 ;  /* 0x000000014444a824 */ /* 0x000fe200078e0a02 */
[----:B------:R-:W-:Y:S01]  /*6090*/  ISETP.GE.AND P6, PT, R29, RZ, PT ;  /* 0x000000ff1d00720c */ /* 0x000fe20003fc6270 */
[----:B------:R-:W-:Y:S01]  /*60a0*/  IMAD.HI.U32 R12, R6, R17, RZ ;  /* 0x00000011060c7227 */ /* 0x000fe200078e00ff */
[----:B------:R-:W-:-:S02]  /*60b0*/  ISETP.GT.U32.AND P5, PT, R2, R72, PT ;  /* 0x000000480200720c */ /* 0x000fc40003fa4070 */
[----:B------:R-:W-:Y:S01]  /*60c0*/  ISETP.GT.U32.AND P2, PT, R2, R68, PT ;  /* 0x000000440200720c */ /* 0x000fe20003f44070 */
[----:B------:R-:W-:-:S04]  /*60d0*/  IMAD.HI.U32 R11, R6, R15, RZ ;  /* 0x0000000f060b7227 */ /* 0x000fc800078e00ff */
[----:B------:R-:W-:Y:S02]  /*60e0*/  VIADD R29, R3, 0x30 ;  /* 0x00000030031d7836 */ /* 0x000fe40000000000 */
[----:B------:R-:W-:Y:S02]  /*60f0*/  IMAD.MOV R12, RZ, RZ, -R12 ;  /* 0x000000ffff0c7224 */ /* 0x000fe400078e0a0c */
[----:B------:R-:W-:Y:S01]  /*6100*/  IMAD.MOV R11, RZ, RZ, -R11 ;  /* 0x000000ffff0b7224 */ /* 0x000fe200078e0a0b */
[----:B------:R-:W-:Y:S01]  /*6110*/  IABS R13, R29 ;  /* 0x0000001d000d7213 */ /* 0x000fe20000000000 */
[--C-:B------:R-:W-:Y:S02]  /*6120*/  @!P1 IMAD.IADD R66, R66, 0x1, -R2.reuse ;  /* 0x0000000142429824 */ /* 0x100fe400078e0a02 */
[C---:B------:R-:W-:Y:S02]  /*6130*/  IMAD R100, R2.reuse, R12, R17 ;  /* 0x0000000c02647224 */ /* 0x040fe400078e0211 */
[C---:B------:R-:W-:Y:S01]  /*6140*/  IMAD R98, R2.reuse, R11, R15 ;  /* 0x0000000b02627224 */ /* 0x040fe200078e020f */
[----:B------:R-:W-:Y:S01]  /*6150*/  ISETP.GT.U32.AND P1, PT, R2, R66, PT ;  /* 0x000000420200720c */ /* 0x000fe20003f24070 */
[--C-:B------:R-:W-:Y:S01]  /*6160*/  @!P5 IMAD.IADD R72, R72, 0x1, -R2.reuse ;  /* 0x000000014848d824 */ /* 0x100fe200078e0a02 */
[----:B------:R-:W-:Y:S01]  /*6170*/  ISETP.GT.U32.AND P5, PT, R2, R100, PT ;  /* 0x000000640200720c */ /* 0x000fe20003fa4070 */
[----:B------:R-:W-:Y:S01]  /*6180*/  @!P2 IMAD.IADD R68, R68, 0x1, -R2 ;  /* 0x000000014444a824 */ /* 0x000fe200078e0a02 */
[----:B------:R-:W-:Y:S01]  /*6190*/  ISETP.GT.U32.AND P2, PT, R2, R98, PT ;  /* 0x000000620200720c */ /* 0x000fe20003f44070 */
[----:B------:R-:W-:-:S04]  /*61a0*/  IMAD.HI.U32 R9, R6, R13, RZ ;  /* 0x0000000d06097227 */ /* 0x000fc800078e00ff */
[----:B------:R-:W-:Y:S02]  /*61b0*/  IMAD.MOV R9, RZ, RZ, -R9 ;  /* 0x000000ffff097224 */ /* 0x000fe400078e0a09 */
[C---:B------:R-:W-:Y:S02]  /*61c0*/  VIADD R39, R3.reuse, 0x20 ;  /* 0x0000002003277836 */ /* 0x040fe40000000000 */
[----:B------:R-:W-:Y:S02]  /*61d0*/  IMAD R74, R2, R9, R13 ;  /* 0x00000009024a7224 */ /* 0x000fe400078e020d */
[----:B------:R-:W-:Y:S01]  /*61e0*/  VIADD R37, R3, 0x24 ;  /* 0x0000002403257836 */ /* 0x000fe20000000000 */
[----:B------:R-:W-:Y:S01]  /*61f0*/  IABS R17, R39 ;  /* 0x0000002700117213 */ /* 0x000fe20000000000 */
[--C-:B------:R-:W-:Y:S01]  /*6200*/  @!P1 IMAD.IADD R66, R66, 0x1, -R2.reuse ;  /* 0x0000000142429824 */ /* 0x100fe200078e0a02 */
[----:B------:R-:W-:Y:S01]  /*6210*/  ISETP.GT.U32.AND P1, PT, R2, R74, PT ;  /* 0x0000004a0200720c */ /* 0x000fe20003f24070 */
[--C-:B------:R-:W-:Y:S01]  /*6220*/  @!P5 IMAD.IADD R100, R100, 0x1, -R2.reuse ;  /* 0x000000016464d824 */ /* 0x100fe200078e0a02 */
[----:B------:R-:W-:Y:S01]  /*6230*/  IABS R15, R37 ;  /* 0x00000025000f7213 */ /* 0x000fe20000000000 */
[----:B------:R-:W-:-:S02]  /*6240*/  @!P2 IMAD.IADD R98, R98, 0x1, -R2 ;  /* 0x000000016262a824 */ /* 0x000fc400078e0a02 */
[----:B------:R-:W-:Y:S01]  /*6250*/  VIADD R43, R3, 0x18 ;  /* 0x00000018032b7836 */ /* 0x000fe20000000000 */
[----:B------:R-:W-:Y:S01]  /*6260*/  ISETP.GT.U32.AND P5, PT, R2, R100, PT ;  /* 0x000000640200720c */ /* 0x000fe20003fa4070 */
[----:B------:R-:W-:Y:S01]  /*6270*/  IMAD.HI.U32 R11, R6, R17, RZ ;  /* 0x00000011060b7227 */ /* 0x000fe200078e00ff */
[----:B------:R-:W-:Y:S02]  /*6280*/  ISETP.GT.U32.AND P2, PT, R2, R98, PT ;  /* 0x000000620200720c */ /* 0x000fe40003f44070 */
[----:B------:R-:W-:Y:S01]  /*6290*/  IABS R31, R43 ;  /* 0x0000002b001f7213 */ /* 0x000fe20000000000 */
[----:B------:R-:W-:-:S04]  /*62a0*/  IMAD.HI.U32 R9, R6, R15, RZ ;  /* 0x0000000f06097227 */ /* 0x000fc800078e00ff */
[----:B------:R-:W-:Y:S02]  /*62b0*/  IMAD.MOV R11, RZ, RZ, -R11 ;  /* 0x000000ffff0b7224 */ /* 0x000fe400078e0a0b */
[----:B------:R-:W-:Y:S02]  /*62c0*/  VIADD R41, R3, 0x1c ;  /* 0x0000001c03297836 */ /* 0x000fe40000000000 */
[----:B------:R-:W-:Y:S02]  /*62d0*/  IMAD.MOV R9, RZ, RZ, -R9 ;  /* 0x000000ffff097224 */ /* 0x000fe400078e0a09 */
[----:B------:R-:W-:Y:S01]  /*62e0*/  @!P0 IMAD.MOV R64, RZ, RZ, -R64 ;  /* 0x000000ffff408224 */ /* 0x000fe200078e0a40 */
[----:B------:R-:W-:Y:S01]  /*62f0*/  ISETP.GE.AND P0, PT, R29, RZ, PT ;  /* 0x000000ff1d00720c */ /* 0x000fe20003f06270 */
[----:B------:R-:W-:Y:S01]  /*6300*/  @!P1 IMAD.IADD R74, R74, 0x1, -R2 ;  /* 0x000000014a4a9824 */ /* 0x000fe200078e0a02 */
[----:B------:R-:W-:Y:S01]  /*6310*/  IABS R29, R41 ;  /* 0x00000029001d7213 */ /* 0x000fe20000000000 */
[----:B------:R-:W-:-:S02]  /*6320*/  IMAD R104, R2, R11, R17 ;  /* 0x0000000b02687224 */ /* 0x000fc400078e0211 */
[C---:B------:R-:W-:Y:S01]  /*6330*/  IMAD R102, R2.reuse, R9, R15 ;  /* 0x0000000902667224 */ /* 0x040fe200078e020f */
[----:B------:R-:W-:Y:S01]  /*6340*/  ISETP.GT.U32.AND P1, PT, R2, R74, PT ;  /* 0x0000004a0200720c */ /* 0x000fe20003f24070 */
[----:B------:R-:W-:-:S04]  /*6350*/  IMAD.HI.U32 R13, R6, R31, RZ ;  /* 0x0000001f060d7227 */ /* 0x000fc800078e00ff */
[--C-:B------:R-:W-:Y:S01]  /*6360*/  @!P5 IMAD.IADD R100, R100, 0x1, -R2.reuse ;  /* 0x000000016464d824 */ /* 0x100fe200078e0a02 */
[----:B------:R-:W-:Y:S01]  /*6370*/  ISETP.GT.U32.AND P5, PT, R2, R104, PT ;  /* 0x000000680200720c */ /* 0x000fe20003fa4070 */
[----:B------:R-:W-:Y:S01]  /*6380*/  @!P2 IMAD.IADD R98, R98, 0x1, -R2 ;  /* 0x000000016262a824 */ /* 0x000fe200078e0a02 */
[----:B------:R-:W-:Y:S01]  /*6390*/  ISETP.GT.U32.AND P2, PT, R2, R102, PT ;  /* 0x000000660200720c */ /* 0x000fe20003f44070 */
[----:B------:R-:W-:Y:S02]  /*63a0*/  IMAD.MOV R13, RZ, RZ, -R13 ;  /* 0x000000ffff0d7224 */ /* 0x000fe400078e0a0d */
[----:B------:R-:W-:-:S04]  /*63b0*/  IMAD.HI.U32 R12, R6, R29, RZ ;  /* 0x0000001d060c7227 */ /* 0x000fc800078e00ff */
[C---:B------:R-:W-:Y:S02]  /*63c0*/  IMAD R108, R2.reuse, R13, R31 ;  /* 0x0000000d026c7224 */ /* 0x040fe400078e021f */
[----:B------:R-:W-:Y:S02]  /*63d0*/  IMAD.MOV R12, RZ, RZ, -R12 ;  /* 0x000000ffff0c7224 */ /* 0x000fe400078e0a0c */
[----:B------:R-:W-:Y:S02]  /*63e0*/  VIADD R31, R3, 0x14 ;  /* 0x00000014031f7836 */ /* 0x000fe40000000000 */
[----:B------:R-:W-:Y:S02]  /*63f0*/  IMAD R106, R2, R12, R29 ;  /* 0x0000000c026a7224 */ /* 0x000fe400078e021d */
[--C-:B------:R-:W-:Y:S01]  /*6400*/  @!P1 IMAD.IADD R74, R74, 0x1, -R2.reuse ;  /* 0x000000014a4a9824 */ /* 0x100fe200078e0a02 */
[----:B------:R-:W-:Y:S01]  /*6410*/  IABS R9, R31 ;  /* 0x0000001f00097213 */ /* 0x000fe20000000000 */
[--C-:B------:R-:W-:Y:S01]  /*6420*/  @!P5 IMAD.IADD R104, R104, 0x1, -R2.reuse ;  /* 0x000000016868d824 */ /* 0x100fe200078e0a02 */
[----:B------:R-:W-:Y:S01]  /*6430*/  ISETP.GE.AND P1, PT, R33, RZ, PT ;  /* 0x000000ff2100720c */ /* 0x000fe20003f26270 */
[----:B------:R-:W-:Y:S01]  /*6440*/  @!P2 IMAD.IADD R102, R102, 0x1, -R2 ;  /* 0x000000016666a824 */ /* 0x000fe200078e0a02 */
[C---:B------:R-:W-:Y:S01]  /*6450*/  ISETP.GT.U32.AND P5, PT, R2.reuse, R108, PT ;  /* 0x0000006c0200720c */ /* 0x040fe20003fa4070 */
[C---:B------:R-:W-:Y:S01]  /*6460*/  VIADD R33, R3.reuse, 0x10 ;  /* 0x0000001003217836 */ /* 0x040fe20000000000 */
[----:B------:R-:W-:Y:S01]  /*6470*/  ISETP.GT.U32.AND P2, PT, R2, R106, PT ;  /* 0x0000006a0200720c */ /* 0x000fe20003f44070 */
[----:B------:R-:W-:-:S02]  /*6480*/  VIADD R45, R3, 0xc ;  /* 0x0000000c032d7836 */ /* 0x000fc40000000000 */
[C---:B------:R-:W-:Y:S01]  /*6490*/  VIADD R47, R3.reuse, 0x8 ;  /* 0x00000008032f7836 */ /* 0x040fe20000000000 */
[----:B------:R-:W-:Y:S01]  /*64a0*/  IABS R13, R33 ;  /* 0x00000021000d7213 */ /* 0x000fe20000000000 */
[----:B------:R-:W-:Y:S01]  /*64b0*/  VIADD R12, R3, 0x4 ;  /* 0x00000004030c7836 */ /* 0x000fe20000000000 */
[----:B------:R-:W-:Y:S01]  /*64c0*/  IABS R15, R45 ;  /* 0x0000002d000f7213 */ /* 0x000fe20000000000 */
[----:B------:R-:W-:Y:S01]  /*64d0*/  IMAD.HI.U32 R3, R6, R9, RZ ;  /* 0x0000000906037227 */ /* 0x000fe200078e00ff */
[----:B------:R-:W-:Y:S02]  /*64e0*/  IABS R17, R47 ;  /* 0x0000002f00117213 */ /* 0x000fe40000000000 */
[----:B------:R-:W-:Y:S01]  /*64f0*/  IABS R29, R12 ;  /* 0x0000000c001d7213 */ /* 0x000fe20000000000 */
[----:B------:R-:W-:Y:S02]  /*6500*/  IMAD.MOV R3, RZ, RZ, -R3 ;  /* 0x000000ffff037224 */ /* 0x000fe400078e0a03 */
[----:B------:R-:W-:Y:S01]  /*6510*/  @!P5 IMAD.IADD R108, R108, 0x1, -R2 ;  /* 0x000000016c6cd824 */ /* 0x000fe200078e0a02 */
[----:B------:R-:W-:Y:S01]  /*6520*/  ISETP.GE.AND P5, PT, R35, RZ, PT ;  /* 0x000000ff2300720c */ /* 0x000fe20003fa6270 */
[----:B------:R-:W-:-:S02]  /*6530*/  IMAD R110, R2, R3, R9 ;  /* 0x00000003026e7224 */ /* 0x000fc400078e0209 */
[----:B------:R-:W-:Y:S02]  /*6540*/  @!P2 IMAD.IADD R106, R106, 0x1, -R2 ;  /* 0x000000016a6aa824 */ /* 0x000fe400078e0a02 */
[----:B------:R-:W-:Y:S01]  /*6550*/  @!P0 IMAD.MOV R74, RZ, RZ, -R74 ;  /* 0x000000ffff4a8224 */ /* 0x000fe200078e0a4a */
[----:B------:R-:W-:Y:S01]  /*6560*/  ISETP.GT.U32.AND P2, PT, R2, R110, PT ;  /* 0x0000006e0200720c */ /* 0x000fe20003f44070 */
[----:B------:R-:W-:Y:S01]  /*6570*/  IMAD.HI.U32 R3, R6, R13, RZ ;  /* 0x0000000d06037227 */ /* 0x000fe200078e00ff */
[----:B------:R-:W-:-:S03]  /*6580*/  ISETP.GT.U32.AND P0, PT, R2, R108, PT ;  /* 0x0000006c0200720c */ /* 0x000fc60003f04070 */
[----:B------:R-:W-:-:S04]  /*6590*/  IMAD.HI.U32 R9, R6, R15, RZ ;  /* 0x0000000f06097227 */ /* 0x000fc800078e00ff */
[----:B------:R-:W-:-:S04]  /*65a0*/  IMAD.HI.U32 R11, R6, R17, RZ ;  /* 0x00000011060b7227 */ /* 0x000fc800078e00ff */
[----:B------:R-:W-:-:S04]  /*65b0*/  IMAD.HI.U32 R6, R6, R29, RZ ;  /* 0x0000001d06067227 */ /* 0x000fc800078e00ff */
[----:B------:R-:W-:Y:S01]  /*65c0*/  @!P4 IMAD.MOV R66, RZ, RZ, -R66 ;  /* 0x000000ffff42c224 */ /* 0x000fe200078e0a42 */
[----:B------:R-:W-:Y:S01]  /*65d0*/  ISETP.GT.U32.AND P4, PT, R2, R106, PT ;  /* 0x0000006a0200720c */ /* 0x000fe20003f84070 */
[----:B------:R-:W-:Y:S02]  /*65e0*/  IMAD.MOV R6, RZ, RZ, -R6 ;  /* 0x000000ffff067224 */ /* 0x000fe400078e0a06 */
[----:B------:R-:W-:Y:S01]  /*65f0*/  @!P2 IMAD.IADD R110, R110, 0x1, -R2 ;  /* 0x000000016e6ea824 */ /* 0x000fe200078e0a02 */
[C---:B------:R-:W-:Y:S01]  /*6600*/  ISETP.GT.U32.AND P2, PT, R2.reuse, R102, PT ;  /* 0x000000660200720c */ /* 0x040fe20003f44070 */
[C---:B------:R-:W-:Y:S01]  /*6610*/  IMAD R118, R2.reuse, R6, R29 ;  /* 0x0000000602767224 */ /* 0x040fe200078e021d */
[----:B0-----:R-:W-:Y:S01]  /*6620*/  SHF.R.S32.HI R6, RZ, 0x6, R205 ;  /* 0x00000006ff067819 */ /* 0x001fe200000114cd */
[----:B------:R-:W-:Y:S01]  /*6630*/  @!P3 IMAD.MOV R68, RZ, RZ, -R68 ;  /* 0x000000ffff44b224 */ /* 0x000fe200078e0a44 */
[----:B------:R-:W-:Y:S01]  /*6640*/  ISETP.GT.U32.AND P3, PT, R2, R104, PT ;  /* 0x000000680200720c */ /* 0x000fe20003f64070 */
[----:B------:R-:W-:Y:S01]  /*6650*/  @!P0 IMAD.IADD R108, R108, 0x1, -R2 ;  /* 0x000000016c6c8824 */ /* 0x000fe200078e0a02 */
[----:B------:R-:W-:Y:S01]  /*6660*/  ISETP.GT.U32.AND P0, PT, R2, R118, PT ;  /* 0x000000760200720c */ /* 0x000fe20003f04070 */
[----:B------:R-:W-:Y:S01]  /*6670*/  IMAD.MOV R3, RZ, RZ, -R3 ;  /* 0x000000ffff037224 */ /* 0x000fe200078e0a03 */
[----:B------:R-:W-:Y:S01]  /*6680*/  SGXT R6, R6, 0x1 ;  /* 0x000000010606781a */ /* 0x000fe20000000200 */
[----:B------:R-:W-:-:S02]  /*6690*/  IMAD.MOV R9, RZ, RZ, -R9 ;  /* 0x000000ffff097224 */ /* 0x000fc400078e0a09 */
[----:B------:R-:W-:Y:S02]  /*66a0*/  IMAD.MOV R11, RZ, RZ, -R11 ;  /* 0x000000ffff0b7224 */ /* 0x000fe400078e0a0b */
[----:B------:R-:W-:Y:S01]  /*66b0*/  @!P4 IMAD.IADD R106, R106, 0x1, -R2 ;  /* 0x000000016a6ac824 */ /* 0x000fe200078e0a02 */
[----:B------:R-:W-:Y:S01]  /*66c0*/  ISETP.GE.AND P4, PT, R39, RZ, PT ;  /* 0x000000ff2700720c */ /* 0x000fe20003f86270 */
[C---:B------:R-:W-:Y:S02]  /*66d0*/  IMAD R112, R2.reuse, R3, R13 ;  /* 0x0000000302707224 */ /* 0x040fe400078e020d */
[C---:B------:R-:W-:Y:S01]  /*66e0*/  IMAD R114, R2.reuse, R9, R15 ;  /* 0x0000000902727224 */ /* 0x040fe200078e020f */
[----:B------:R-:W-:Y:S01]  /*66f0*/  LOP3.LUT R9, R205, 0x40, RZ, 0xc0, !PT ;  /* 0x00000040cd097812 */ /* 0x000fe200078ec0ff */
[C---:B------:R-:W-:Y:S02]  /*6700*/  IMAD R116, R2.reuse, R11, R17 ;  /* 0x0000000b02747224 */ /* 0x040fe400078e0211 */
[----:B------:R-:W-:Y:S01]  /*6710*/  @!P1 IMAD.MOV R98, RZ, RZ, -R98 ;  /* 0x000000ffff629224 */ /* 0x000fe200078e0a62 */
[C---:B------:R-:W-:Y:S01]  /*6720*/  ISETP.GT.U32.AND P1, PT, R2.reuse, R112, PT ;  /* 0x000000700200720c */ /* 0x040fe20003f24070 */
[----:B------:R-:W-:Y:S01]  /*6730*/  @!P5 IMAD.MOV R100, RZ, RZ, -R100 ;  /* 0x000000ffff64d224 */ /* 0x000fe200078e0a64 */
[----:B------:R-:W-:Y:S01]  /*6740*/  ISETP.GT.U32.AND P5, PT, R2, R114, PT ;  /* 0x000000720200720c */ /* 0x000fe20003fa4070 */
[--C-:B------:R-:W-:Y:S01]  /*6750*/  @!P2 IMAD.IADD R102, R102, 0x1, -R2.reuse ;  /* 0x000000016666a824 */ /* 0x100fe200078e0a02 */
[----:B------:R-:W-:Y:S01]  /*6760*/  ISETP.GT.U32.AND P2, PT, R2, R116, PT ;  /* 0x000000740200720c */ /* 0x000fe20003f44070 */
[--C-:B------:R-:W-:Y:S01]  /*6770*/  @!P3 IMAD.IADD R104, R104, 0x1, -R2.reuse ;  /* 0x000000016868b824 */ /* 0x100fe200078e0a02 */
[----:B------:R-:W-:Y:S01]  /*6780*/  ISETP.GE.AND P3, PT, R37, RZ, PT ;  /* 0x000000ff2500720c */ /* 0x000fe20003f66270 */
[----:B------:R-:W-:-:S02]  /*6790*/  @!P0 IMAD.IADD R118, R118, 0x1, -R2 ;  /* 0x0000000176768824 */ /* 0x000fc400078e0a02 */
[----:B------:R-:W-:Y:S01]  /*67a0*/  @!P6 IMAD.MOV R72, RZ, RZ, -R72 ;  /* 0x000000ffff48e224 */ /* 0x000fe200078e0a48 */
[C---:B------:R-:W-:Y:S01]  /*67b0*/  ISETP.GT.U32.AND P6, PT, R2.reuse, R110, PT ;  /* 0x0000006e0200720c */ /* 0x040fe20003fc4070 */
[----:B------:R-:W-:Y:S01]  /*67c0*/  @!P4 IMAD.MOV R104, RZ, RZ, -R104 ;  /* 0x000000ffff68c224 */ /* 0x000fe200078e0a68 */
[----:B------:R-:W-:Y:S01]  /*67d0*/  ISETP.GT.U32.AND P4, PT, R2, R118, PT ;  /* 0x000000760200720c */ /* 0x000fe20003f84070 */
[--C-:B------:R-:W-:Y:S01]  /*67e0*/  @!P1 IMAD.IADD R112, R112, 0x1, -R2.reuse ;  /* 0x0000000170709824 */ /* 0x100fe200078e0a02 */
[----:B------:R-:W-:Y:S01]  /*67f0*/  ISETP.GE.AND P1, PT, R43, RZ, PT ;  /* 0x000000ff2b00720c */ /* 0x000fe20003f26270 */
[--C-:B------:R-:W-:Y:S02]  /*6800*/  @!P5 IMAD.IADD R114, R114, 0x1, -R2.reuse ;  /* 0x000000017272d824 */ /* 0x100fe400078e0a02 */
[----:B------:R-:W-:Y:S01]  /*6810*/  @!P2 IMAD.IADD R116, R116, 0x1, -R2 ;  /* 0x000000017474a824 */ /* 0x000fe200078e0a02 */
[C---:B------:R-:W-:Y:S01]  /*6820*/  ISETP.GT.U32.AND P5, PT, R2.reuse, R112, PT ;  /* 0x000000700200720c */ /* 0x040fe20003fa4070 */
[----:B------:R-:W-:Y:S01]  /*6830*/  @!P3 IMAD.MOV R102, RZ, RZ, -R102 ;  /* 0x000000ffff66b224 */ /* 0x000fe200078e0a66 */
[C---:B------:R-:W-:Y:S01]  /*6840*/  ISETP.GT.U32.AND P2, PT, R2.reuse, R114, PT ;  /* 0x000000720200720c */ /* 0x040fe20003f44070 */
[----:B------:R-:W-:Y:S01]  /*6850*/  IMAD.SHL.U32 R3, R205, 0x2, RZ ;  /* 0x00000002cd037824 */ /* 0x000fe200078e00ff */
[----:B------:R-:W-:Y:S01]  /*6860*/  ISETP.GT.U32.AND P0, PT, R2, R116, PT ;  /* 0x000000740200720c */ /* 0x000fe20003f04070 */
[--C-:B------:R-:W-:Y:S01]  /*6870*/  @!P6 IMAD.IADD R110, R110, 0x1, -R2.reuse ;  /* 0x000000016e6ee824 */ /* 0x100fe200078e0a02 */
[----:B------:R-:W-:Y:S01]  /*6880*/  ISETP.GE.AND P6, PT, R41, RZ, PT ;  /* 0x000000ff2900720c */ /* 0x000fe20003fc6270 */
[----:B------:R-:W-:Y:S01]  /*6890*/  @!P4 IMAD.IADD R118, R118, 0x1, -R2 ;  /* 0x000000017676c824 */ /* 0x000fe200078e0a02 */
[----:B------:R-:W-:Y:S01]  /*68a0*/  ISETP.NE.AND P4, PT, R5, RZ, PT ;  /* 0x000000ff0500720c */ /* 0x000fe20003f85270 */
[----:B------:R-:W-:Y:S01]  /*68b0*/  @!P1 IMAD.MOV R108, RZ, RZ, -R108 ;  /* 0x000000ffff6c9224 */ /* 0x000fe200078e0a6c */
[----:B------:R-:W-:Y:S01]  /*68c0*/  LOP3.LUT R5, RZ, R5, RZ, 0x33, !PT ;  /* 0x00000005ff057212 */ /* 0x000fe200078e33ff */
[----:B------:R-:W-:Y:S01]  /*68d0*/  IMAD R0, R0, UR4, RZ ;  /* 0x0000000400007c24 */ /* 0x000fe2000f8e02ff */
[----:B------:R-:W-:Y:S01]  /*68e0*/  ISETP.GE.AND P3, PT, R31, RZ, PT ;  /* 0x000000ff1f00720c */ /* 0x000fe20003f66270 */
[--C-:B------:R-:W-:Y:S01]  /*68f0*/  @!P5 IMAD.IADD R112, R112, 0x1, -R2.reuse ;  /* 0x000000017070d824 */ /* 0x100fe200078e0a02 */
[C---:B------:R-:W-:Y:S01]  /*6900*/  SEL R15, R5.reuse, R22, !P4 ;  /* 0x00000016050f7207 */ /* 0x040fe20006000000 */
[--C-:B------:R-:W-:Y:S01]  /*6910*/  @!P2 IMAD.IADD R114, R114, 0x1, -R2.reuse ;  /* 0x000000017272a824 */ /* 0x100fe200078e0a02 */
[C---:B------:R-:W-:Y:S01]  /*6920*/  SEL R13, R5.reuse, R24, !P4 ;  /* 0x00000018050d7207 */ /* 0x040fe20006000000 */
[----:B------:R-:W-:Y:S01]  /*6930*/  @!P0 IMAD.IADD R116, R116, 0x1, -R2 ;  /* 0x0000000174748824 */ /* 0x000fe200078e0a02 */
[C---:B------:R-:W-:Y:S01]  /*6940*/  SEL R22, R5.reuse, R56, !P4 ;  /* 0x0000003805167207 */ /* 0x040fe20006000000 */
[----:B------:R-:W-:Y:S01]  /*6950*/  @!P6 IMAD.MOV R106, RZ, RZ, -R106 ;  /* 0x000000ffff6ae224 */ /* 0x000fe200078e0a6a */
[----:B------:R-:W-:Y:S01]  /*6960*/  SEL R24, R5, R52, !P4 ;  /* 0x0000003405187207 */ /* 0x000fe20006000000 */
[----:B------:R-:W0:Y:S01]  /*6970*/  LDC.64 R56, c[0x0][0x218] ;  /* 0x00008600ff387b82 */ /* 0x000e220000000a00 */
[----:B------:R-:W-:Y:S01]  /*6980*/  ISETP.GE.AND P6, PT, R33, RZ, PT ;  /* 0x000000ff2100720c */ /* 0x000fe20003fc6270 */
[-C--:B--2---:R-:W-:Y:S01]  /*6990*/  IMAD R22, R22, R59.reuse, RZ ;  /* 0x0000003b16167224 */ /* 0x084fe200078e02ff */
[----:B------:R-:W-:Y:S01]  /*69a0*/  ISETP.GE.AND P5, PT, R45, RZ, PT ;  /* 0x000000ff2d00720c */ /* 0x000fe20003fa6270 */
[----:B------:R-:W-:Y:S01]  /*69b0*/  @!P3 IMAD.MOV R110, RZ, RZ, -R110 ;  /* 0x000000ffff6eb224 */ /* 0x000fe200078e0a6e */
[----:B------:R-:W-:Y:S01]  /*69c0*/  ISETP.GE.AND P2, PT, R47, RZ, PT ;  /* 0x000000ff2f00720c */ /* 0x000fe20003f46270 */
[----:B------:R-:W-:Y:S01]  /*69d0*/  IMAD R24, R24, R59, RZ ;  /* 0x0000003b18187224 */ /* 0x000fe200078e02ff */
[----:B------:R-:W-:Y:S01]  /*69e0*/  ISETP.GE.AND P0, PT, R12, RZ, PT ;  /* 0x000000ff0c00720c */ /* 0x000fe20003f06270 */
[----:B------:R-:W1:Y:S01]  /*69f0*/  LDC.64 R52, c[0x0][0x218] ;  /* 0x00008600ff347b82 */ /* 0x000e620000000a00 */
[C---:B------:R-:W-:Y:S01]  /*6a00*/  SEL R251, R5.reuse, R26, !P4 ;  /* 0x0000001a05fb7207 */ /* 0x040fe20006000000 */
[----:B------:R-:W-:Y:S01]  /*6a10*/  ULDC.64 UR4, c[0x0][0x210] ;  /* 0x0000840000047ab9 */ /* 0x000fe20000000a00 */
[----:B------:R-:W-:-:S02]  /*6a20*/  SEL R17, R5, R28, !P4 ;  /* 0x0000001c05117207 */ /* 0x000fc40006000000 */
[C---:B------:R-:W-:Y:S01]  /*6a30*/  SEL R26, R5.reuse, R50, !P4 ;  /* 0x00000032051a7207 */ /* 0x040fe20006000000 */
[----:B------:R-:W-:Y:S01]  /*6a40*/  @!P6 IMAD.MOV R112, RZ, RZ, -R112 ;  /* 0x000000ffff70e224 */ /* 0x000fe200078e0a70 */
[----:B------:R-:W-:Y:S01]  /*6a50*/  SEL R28, R5, R48, !P4 ;  /* 0x00000030051c7207 */ /* 0x000fe20006000000 */
[----:B------:R-:W2:Y:S01]  /*6a60*/  LDC.64 R50, c[0x0][0x218] ;  /* 0x00008600ff327b82 */ /* 0x000ea20000000a00 */
[----:B------:R-:W-:Y:S01]  /*6a70*/  LOP3.LUT R3, R3, 0x7e, RZ, 0xc0, !PT ;  /* 0x0000007e03037812 */ /* 0x000fe200078ec0ff */
[----:B------:R-:W-:Y:S01]  /*6a80*/  @!P5 IMAD.MOV R114, RZ, RZ, -R114 ;  /* 0x000000ffff72d224 */ /* 0x000fe200078e0a72 */
[C---:B------:R-:W-:Y:S01]  /*6a90*/  SEL R60, R5.reuse, R60, !P4 ;  /* 0x0000003c053c7207 */ /* 0x040fe20006000000 */
[----:B------:R-:W-:Y:S01]  /*6aa0*/  @!P2 IMAD.MOV R116, RZ, RZ, -R116 ;  /* 0x000000ffff74a224 */ /* 0x000fe200078e0a74 */
[C---:B------:R-:W-:Y:S01]  /*6ab0*/  SEL R64, R5.reuse, R64, !P4 ;  /* 0x0000004005407207 */ /* 0x040fe20006000000 */
[----:B------:R-:W-:Y:S01]  /*6ac0*/  @!P0 IMAD.MOV R118, RZ, RZ, -R118 ;  /* 0x000000ffff768224 */ /* 0x000fe200078e0a76 */
[----:B------:R-:W-:Y:S01]  /*6ad0*/  SEL R11, R5, R16, !P4 ;  /* 0x00000010050b7207 */ /* 0x000fe20006000000 */
[----:B------:R-:W3:Y:S01]  /*6ae0*/  LDC.64 R48, c[0x0][0x218] ;  /* 0x00008600ff307b82 */ /* 0x000ee20000000a00 */
[----:B------:R-:W-:Y:S01]  /*6af0*/  IMAD R12, R9, 0x40, R3 ;  /* 0x00000040090c7824 */ /* 0x000fe200078e0203 */
[----:B------:R-:W-:Y:S01]  /*6b00*/  LOP3.LUT R3, R3, 0x90, R6, 0x78, !PT ;  /* 0x0000009003037812 */ /* 0x000fe200078e7806 */
[-C--:B------:R-:W-:Y:S01]  /*6b10*/  IMAD R60, R60, R59.reuse, RZ ;  /* 0x0000003b3c3c7224 */ /* 0x080fe200078e02ff */
[C---:B------:R-:W-:Y:S01]  /*6b20*/  SEL R9, R5.reuse, R10, !P4 ;  /* 0x0000000a05097207 */ /* 0x040fe20006000000 */
[-C--:B------:R-:W-:Y:S01]  /*6b30*/  IMAD R64, R64, R59.reuse, RZ ;  /* 0x0000003b40407224 */ /* 0x080fe200078e02ff */
[----:B------:R-:W-:Y:S01]  /*6b40*/  SEL R35, R5, R14, !P4 ;  /* 0x0000000e05237207 */ /* 0x000fe20006000000 */
[-C--:B------:R-:W-:Y:S01]  /*6b50*/  IMAD R251, R251, R59.reuse, RZ ;  /* 0x0000003bfbfb7224 */ /* 0x080fe200078e02ff */
[C---:B------:R-:W-:Y:S01]  /*6b60*/  SEL R249, R5.reuse, R18, !P4 ;  /* 0x0000001205f97207 */ /* 0x040fe20006000000 */
[-C--:B------:R-:W-:Y:S01]  /*6b70*/  IMAD R28, R28, R59.reuse, RZ ;  /* 0x0000003b1c1c7224 */ /* 0x080fe200078e02ff */
[----:B------:R-:W-:Y:S01]  /*6b80*/  SEL R33, R5, R20, !P4 ;  /* 0x0000001405217207 */ /* 0x000fe20006000000 */
[-C--:B------:R-:W-:Y:S01]  /*6b90*/  IMAD R35, R35, R59.reuse, RZ ;  /* 0x0000003b23237224 */ /* 0x080fe200078e02ff */
[----:B------:R-:W-:Y:S01]  /*6ba0*/  SEL R16, R5, R80, !P4 ;  /* 0x0000005005107207 */ /* 0x000fe20006000000 */
[-C--:B------:R-:W-:Y:S01]  /*6bb0*/  IMAD R249, R249, R59.reuse, RZ ;  /* 0x0000003bf9f97224 */ /* 0x080fe200078e02ff */
[C---:B------:R-:W-:Y:S01]  /*6bc0*/  SEL R20, R5.reuse, R58, !P4 ;  /* 0x0000003a05147207 */ /* 0x040fe20006000000 */
[----:B------:R-:W4:Y:S01]  /*6bd0*/  LDC.64 R80, c[0x0][0x218] ;  /* 0x00008600ff507b82 */ /* 0x000f220000000a00 */
[----:B------:R-:W-:Y:S01]  /*6be0*/  SEL R18, R5, R78, !P4 ;  /* 0x0000004e05127207 */ /* 0x000fe20006000000 */
[-C--:B------:R-:W-:Y:S01]  /*6bf0*/  IMAD R33, R33, R59.reuse, RZ ;  /* 0x0000003b21217224 */ /* 0x080fe200078e02ff */
[C---:B------:R-:W-:Y:S01]  /*6c00*/  SEL R14, R5.reuse, R120, !P4 ;  /* 0x00000078050e7207 */ /* 0x040fe20006000000 */
[-C--:B------:R-:W-:Y:S01]  /*6c10*/  IMAD R26, R26, R59.reuse, RZ ;  /* 0x0000003b1a1a7224 */ /* 0x080fe200078e02ff */
[C---:B------:R-:W-:Y:S01]  /*6c20*/  SEL R2, R5.reuse, R122, !P4 ;  /* 0x0000007a05027207 */ /* 0x040fe20006000000 */
[-C--:B------:R-:W-:Y:S01]  /*6c30*/  IMAD R20, R20, R59.reuse, RZ ;  /* 0x0000003b14147224 */ /* 0x080fe200078e02ff */
[C---:B------:R-:W-:Y:S01]  /*6c40*/  SEL R6, R5.reuse, R124, !P4 ;  /* 0x0000007c05067207 */ /* 0x040fe20006000000 */
[----:B------:R-:W5:Y:S01]  /*6c50*/  LDC.64 R78, c[0x0][0x218] ;  /* 0x00008600ff4e7b82 */ /* 0x000f620000000a00 */
[C---:B------:R-:W-:Y:S01]  /*6c60*/  SEL R10, R5.reuse, R126, !P4 ;  /* 0x0000007e050a7207 */ /* 0x040fe20006000000 */
[-C--:B------:R-:W-:Y:S01]  /*6c70*/  IMAD R18, R18, R59.reuse, RZ ;  /* 0x0000003b12127224 */ /* 0x080fe200078e02ff */
        /* <DEDUP_REMOVED lines=17> */
[-C--:B------:R-:W-:Y:S01]  /*6d90*/  IMAD R95, R36, R59.reuse, RZ ;  /* 0x0000003b245f7224 */ /* 0x080fe200078e02ff */
[C---:B------:R-:W-:Y:S01]  /*6da0*/  SEL R212, R5.reuse, R212, !P4 ;  /* 0x000000d405d47207 */ /* 0x040fe20006000000 */
[-C--:B------:R-:W-:Y:S01]  /*6db0*/  IMAD R211, R38, R59.reuse, RZ ;  /* 0x0000003b26d37224 */ /* 0x080fe200078e02ff */
[----:B------:R-:W-:Y:S01]  /*6dc0*/  SEL R40, R5, R40, !P4 ;  /* 0x0000002805287207 */ /* 0x000fe20006000000 */
        /* <DEDUP_REMOVED lines=150> */
[----:B------:R-:W-:Y:S01]  /*7730*/  IMAD R30, R30, R59, RZ ;  /* 0x0000003b1e1e7224 */ /* 0x000fe200078e02ff */
        /* <DEDUP_REMOVED lines=38> */
[----:B------:R-:W-:Y:S01]  /*79a0*/  SEL R118, R5, R118, !P4 ;  /* 0x0000007605767207 */ /* 0x000fe20006000000 */
[----:B------:R-:W5:Y:S01]  /*79b0*/  LDC.64 R68, c[0x0][0x218] ;  /* 0x00008600ff447b82 */ /* 0x000f620000000a00 */
[----:B0-----:R-:W-:Y:S01]  /*79c0*/  LEA R56, P0, R60, R56, 0x1 ;  /* 0x000000383c387211 */ /* 0x001fe200078008ff */
[-C--:B------:R-:W-:Y:S01]  /*79d0*/  IMAD R23, R120, R59.reuse, RZ ;  /* 0x0000003b78177224 */ /* 0x080fe200078e02ff */
[----:B-1----:R-:W-:Y:S01]  /*79e0*/  LEA R52, P1, R64, R52, 0x1 ;  /* 0x0000003440347211 */ /* 0x002fe200078208ff */
[-C--:B------:R-:W-:Y:S01]  /*79f0*/  IMAD R99, R58, R59.reuse, RZ ;  /* 0x0000003b3a637224 */ /* 0x080fe200078e02ff */
[----:B------:R-:W-:Y:S01]  /*7a00*/  CS2R R120, SRZ ;  /* 0x0000000000787805 */ /* 0x000fe2000001ff00 */
[----:B------:R0:W-:Y:S01]  /*7a10*/  STL [R1+0x924], R56 ;  /* 0x0009243801007387 */ /* 0x0001e20000100800 */
[-C--:B------:R-:W-:Y:S01]  /*7a20*/  IMAD R100, R100, R59.reuse, RZ ;  /* 0x0000003b64647224 */ /* 0x080fe200078e02ff */
[----:B------:R-:W1:Y:S01]  /*7a30*/  LDC.64 R4, c[0x0][0x218] ;  /* 0x00008600ff047b82 */ /* 0x000e620000000a00 */
[-C--:B------:R-:W-:Y:S01]  /*7a40*/  IMAD R102, R102, R59.reuse, RZ ;  /* 0x0000003b66667224 */ /* 0x080fe200078e02ff */
[----:B------:R3:W-:Y:S01]  /*7a50*/  STL [R1+0x80c], R52 ;  /* 0x00080c3401007387 */ /* 0x0007e20000100800 */
[-C--:B------:R-:W-:Y:S01]  /*7a60*/  IMAD R104, R104, R59.reuse, RZ ;  /* 0x0000003b68687224 */ /* 0x080fe200078e02ff */
[----:B------:R-:W-:Y:S01]  /*7a70*/  CS2R R122, SRZ ;  /* 0x00000000007a7805 */ /* 0x000fe2000001ff00 */
[-C--:B------:R-:W-:Y:S01]  /*7a80*/  IMAD R106, R106, R59.reuse, RZ ;  /* 0x0000003b6a6a7224 */ /* 0x080fe200078e02ff */
[----:B------:R-:W-:Y:S01]  /*7a90*/  CS2R R124, SRZ ;  /* 0x00000000007c7805 */ /* 0x000fe2000001ff00 */
[----:B------:R-:W-:Y:S01]  /*7aa0*/  IMAD R108, R108, R59, RZ ;  /* 0x0000003b6c6c7224 */ /* 0x000fe200078e02ff */
[----:B0-----:R-:W-:Y:S01]  /*7ab0*/  LEA.HI.X.SX32 R56, R60, R57, 0x1, P0 ;  /* 0x000000393c387211 */ /* 0x001fe200000f0eff */
[----:B------:R-:W0:Y:S01]  /*7ac0*/  LDC.64 R66, c[0x0][0x218] ;  /* 0x00008600ff427b82 */ /* 0x000e220000000a00 */
[----:B--2---:R-:W-:Y:S01]  /*7ad0*/  LEA R50, P0, R101, R50, 0x1 ;  /* 0x0000003265327211 */ /* 0x004fe200078008ff */
[----:B------:R-:W-:Y:S01]  /*7ae0*/  IMAD R110, R110, R59, RZ ;  /* 0x0000003b6e6e7224 */ /* 0x000fe200078e02ff */
[----:B---3--:R-:W-:Y:S01]  /*7af0*/  LEA.HI.X.SX32 R52, R64, R53, 0x1, P1 ;  /* 0x0000003540347211 */ /* 0x008fe200008f0eff */
[----:B------:R-:W-:Y:S01]  /*7b00*/  STL [R1+0x808], R56 ;  /* 0x0008083801007387 */ /* 0x000fe20000100800 */
[----:B------:R-:W-:Y:S01]  /*7b10*/  LEA R48, P1, R103, R48, 0x1 ;  /* 0x0000003067307211 */ /* 0x000fe200078208ff */
[-C--:B------:R-:W-:Y:S01]  /*7b20*/  IMAD R112, R112, R59.reuse, RZ ;  /* 0x0000003b70707224 */ /* 0x080fe200078e02ff */
[----:B------:R-:W-:Y:S01]  /*7b30*/  CS2R R126, SRZ ;  /* 0x00000000007e7805 */ /* 0x000fe2000001ff00 */
[----:B------:R-:W-:Y:S01]  /*7b40*/  STL [R1+0x630], R52 ;  /* 0x0006303401007387 */ /* 0x000fe20000100800 */
[----:B------:R-:W2:Y:S01]  /*7b50*/  LDC.64 R64, c[0x0][0x218] ;  /* 0x00008600ff407b82 */ /* 0x000ea20000000a00 */
[-C--:B------:R-:W-:Y:S01]  /*7b60*/  IMAD R114, R114, R59.reuse, RZ ;  /* 0x0000003b72727224 */ /* 0x080fe200078e02ff */
[----:B------:R-:W-:Y:S01]  /*7b70*/  CS2R R128, SRZ ;  /* 0x0000000000807805 */ /* 0x000fe2000001ff00 */
[----:B------:R3:W-:Y:S01]  /*7b80*/  STL [R1+0x928], R50 ;  /* 0x0009283201007387 */ /* 0x0007e20000100800 */
[-C--:B------:R-:W-:Y:S01]  /*7b90*/  IMAD R116, R116, R59.reuse, RZ ;  /* 0x0000003b74747224 */ /* 0x080fe200078e02ff */
[----:B------:R-:W-:Y:S01]  /*7ba0*/  CS2R R130, SRZ ;  /* 0x0000000000827805 */ /* 0x000fe2000001ff00 */
[-C--:B------:R-:W-:Y:S01]  /*7bb0*/  IMAD R118, R118, R59.reuse, RZ ;  /* 0x0000003b76767224 */ /* 0x080fe200078e02ff */
[----:B------:R4:W-:Y:S01]  /*7bc0*/  STL [R1+0x814], R48 ;  /* 0x0008143001007387 */ /* 0x0009e20000100800 */
[----:B------:R-:W2:Y:S01]  /*7bd0*/  LDC.64 R60, c[0x0][0x218] ;  /* 0x00008600ff3c7b82 */ /* 0x000ea20000000a00 */
[----:B------:R-:W-:Y:S01]  /*7be0*/  IMAD R8, R8, R59, RZ ;  /* 0x0000003b08087224 */ /* 0x000fe200078e02ff */
[----:B------:R-:W-:-:S02]  /*7bf0*/  CS2R R132, SRZ ;  /* 0x0000000000847805 */ /* 0x000fc4000001ff00 */
[----:B------:R-:W-:Y:S02]  /*7c00*/  CS2R R134, SRZ ;  /* 0x0000000000867805 */ /* 0x000fe4000001ff00 */
[----:B------:R-:W-:Y:S02]  /*7c10*/  CS2R R136, SRZ ;  /* 0x0000000000887805 */ /* 0x000fe4000001ff00 */
[----:B---3--:R-:W-:Y:S02]  /*7c20*/  LEA.HI.X.SX32 R50, R101, R51, 0x1, P0 ;  /* 0x0000003365327211 */ /* 0x008fe400000f0eff */
[----:B------:R-:W-:Y:S02]  /*7c30*/  CS2R R138, SRZ ;  /* 0x00000000008a7805 */ /* 0x000fe4000001ff00 */
[----:B------:R-:W-:Y:S01]  /*7c40*/  CS2R R140, SRZ ;  /* 0x00000000008c7805 */ /* 0x000fe2000001ff00 */
[----:B------:R-:W3:Y:S01]  /*7c50*/  LDC.64 R58, c[0x0][0x218] ;  /* 0x00008600ff3a7b82 */ /* 0x000ee20000000a00 */
[----:B----4-:R-:W-:Y:S01]  /*7c60*/  LEA.HI.X.SX32 R48, R103, R49, 0x1, P1 ;  /* 0x0000003167307211 */ /* 0x010fe200008f0eff */
[----:B------:R-:W-:Y:S01]  /*7c70*/  STL [R1+0x810], R50 ;  /* 0x0008103201007387 */ /* 0x000fe20000100800 */
[----:B------:R-:W-:-:S02]  /*7c80*/  CS2R R142, SRZ ;  /* 0x00000000008e7805 */ /* 0x000fc4000001ff00 */
[----:B------:R-:W-:Y:S02]  /*7c90*/  CS2R R144, SRZ ;  /* 0x0000000000907805 */ /* 0x000fe4000001ff00 */
[----:B------:R-:W-:Y:S01]  /*7ca0*/  CS2R R146, SRZ ;  /* 0x0000000000927805 */ /* 0x000fe2000001ff00 */
[----:B------:R4:W-:Y:S01]  /*7cb0*/  STL [R1+0x634], R48 ;  /* 0x0006343001007387 */ /* 0x0009e20000100800 */
[----:B------:R-:W-:Y:S01]  /*7cc0*/  CS2R R148, SRZ ;  /* 0x0000000000947805 */ /* 0x000fe2000001ff00 */
[----:B------:R-:W3:Y:S01]  /*7cd0*/  LDC.64 R56, c[0x0][0x218] ;  /* 0x00008600ff387b82 */ /* 0x000ee20000000a00 */
[----:B------:R-:W-:Y:S02]  /*7ce0*/  CS2R R150, SRZ ;  /* 0x0000000000967805 */ /* 0x000fe4000001ff00 */
[----:B----4-:R-:W-:-:S05]  /*7cf0*/  LEA R48, P0, R105, R80, 0x1 ;  /* 0x0000005069307211 */ /* 0x010fca00078008ff */
[----:B------:R-:W4:Y:S01]  /*7d00*/  LDC.64 R52, c[0x0][0x218] ;  /* 0x00008600ff347b82 */ /* 0x000f220000000a00 */
[----:B-----5:R-:W-:Y:S02]  /*7d10*/  LEA R80, P1, R107, R78, 0x1 ;  /* 0x0000004e6b507211 */ /* 0x020fe400078208ff */
[----:B-1----:R-:W-:Y:S01]  /*7d20*/  LEA R78, P2, R98, R4, 0x1 ;  /* 0x00000004624e7211 */ /* 0x002fe200078408ff */
[----:B------:R1:W-:Y:S01]  /*7d30*/  STL [R1+0x92c], R48 ;  /* 0x00092c3001007387 */ /* 0x0003e20000100800 */
[----:B------:R-:W-:-:S03]  /*7d40*/  LEA.HI.X.SX32 R4, R105, R81, 0x1, P0 ;  /* 0x0000005169047211 */ /* 0x000fc600000f0eff */
[----:B------:R5:W-:Y:S01]  /*7d50*/  STL [R1+0x81c], R80 ;  /* 0x00081c5001007387 */ /* 0x000be20000100800 */
[----:B------:R-:W4:Y:S03]  /*7d60*/  LDC.64 R50, c[0x0][0x218] ;  /* 0x00008600ff327b82 */ /* 0x000f260000000a00 */
[----:B------:R0:W-:Y:S04]  /*7d70*/  STL [R1+0x930], R78 ;  /* 0x0009304e01007387 */ /* 0x0001e80000100800 */
[----:B------:R2:W-:Y:S01]  /*7d80*/  STL [R1+0x818], R4 ;  /* 0x0008180401007387 */ /* 0x0005e20000100800 */
[----:B-1----:R-:W1:Y:S01]  /*7d90*/  LDC.64 R48, c[0x0][0x218] ;  /* 0x00008600ff307b82 */ /* 0x002e620000000a00 */
[----:B-----5:R-:W-:-:S02]  /*7da0*/  CS2R R80, SRZ ;  /* 0x0000000000507805 */ /* 0x020fc4000001ff00 */
[----:B0-----:R-:W-:Y:S02]  /*7db0*/  LEA.HI.X.SX32 R78, R107, R79, 0x1, P1 ;  /* 0x0000004f6b4e7211 */ /* 0x001fe400008f0eff */
[----:B------:R-:W-:Y:S02]  /*7dc0*/  LEA.HI.X.SX32 R79, R98, R5, 0x1, P2 ;  /* 0x00000005624f7211 */ /* 0x000fe400010f0eff */
[----:B------:R-:W-:Y:S01]  /*7dd0*/  LEA R72, P1, R102, R72, 0x1 ;  /* 0x0000004866487211 */ /* 0x000fe200078208ff */
[----:B------:R0:W-:Y:S01]  /*7de0*/  STL [R1+0x638], R78 ;  /* 0x0006384e01007387 */ /* 0x0001e20000100800 */
[----:B--2---:R-:W2:Y:S03]  /*7df0*/  LDC.64 R4, c[0x0][0x218] ;  /* 0x00008600ff047b82 */ /* 0x004ea60000000a00 */
[----:B------:R-:W-:Y:S01]  /*7e00*/  STL [R1+0x820], R79 ;  /* 0x0008204f01007387 */ /* 0x000fe20000100800 */
[----:B0-----:R-:W-:-:S02]  /*7e10*/  LEA R78, P0, R100, R74, 0x1 ;  /* 0x0000004a644e7211 */ /* 0x001fc400078008ff */
[----:B------:R-:W-:Y:S02]  /*7e20*/  LEA R74, P2, R104, R68, 0x1 ;  /* 0x00000044684a7211 */ /* 0x000fe400078408ff */
[----:B------:R-:W-:Y:S01]  /*7e30*/  LEA R68, P3, R106, R66, 0x1 ;  /* 0x000000426a447211 */ /* 0x000fe200078608ff */
[----:B------:R0:W-:Y:S01]  /*7e40*/  STL [R1+0x824], R78 ;  /* 0x0008244e01007387 */ /* 0x0001e20000100800 */
[----:B------:R-:W-:Y:S02]  /*7e50*/  LEA.HI.X.SX32 R66, R102, R73, 0x1, P1 ;  /* 0x0000004966427211 */ /* 0x000fe400008f0eff */
[----:B------:R-:W-:Y:S02]  /*7e60*/  CS2R R102, SRZ ;  /* 0x0000000000667805 */ /* 0x000fe4000001ff00 */
[----:B------:R-:W-:Y:S01]  /*7e70*/  LEA.HI.X.SX32 R67, R106, R67, 0x1, P3 ;  /* 0x000000436a437211 */ /* 0x000fe200018f0eff */
[----:B------:R5:W-:Y:S01]  /*7e80*/  STL [R1+0x934], R72 ;  /* 0x0009344801007387 */ /* 0x000be20000100800 */
[----:B------:R-:W-:-:S02]  /*7e90*/  LEA R60, P1, R110, R60, 0x1 ;  /* 0x0000003c6e3c7211 */ /* 0x000fc400078208ff */
[----:B------:R-:W-:Y:S01]  /*7ea0*/  CS2R R106, SRZ ;  /* 0x00000000006a7805 */ /* 0x000fe2000001ff00 */
[----:B------:R3:W-:Y:S01]  /*7eb0*/  STL [R1+0x82c], R74 ;  /* 0x00082c4a01007387 */ /* 0x0007e20000100800 */
[----:B0-----:R-:W-:-:S03]  /*7ec0*/  CS2R R78, SRZ ;  /* 0x00000000004e7805 */ /* 0x001fc6000001ff00 */
[----:B------:R0:W-:Y:S01]  /*7ed0*/  STL [R1+0x938], R68 ;  /* 0x0009384401007387 */ /* 0x0001e20000100800 */
[----:B-----5:R-:W-:Y:S02]  /*7ee0*/  LEA.HI.X.SX32 R72, R100, R75, 0x1, P0 ;  /* 0x0000004b64487211 */ /* 0x020fe400000f0eff */
[----:B------:R-:W-:Y:S02]  /*7ef0*/  CS2R R100, SRZ ;  /* 0x0000000000647805 */ /* 0x000fe4000001ff00 */
[----:B---3--:R-:W-:Y:S01]  /*7f00*/  CS2R R74, SRZ ;  /* 0x00000000004a7805 */ /* 0x008fe2000001ff00 */
[----:B------:R3:W-:Y:S01]  /*7f10*/  STL [R1+0x63c], R72 ;  /* 0x00063c4801007387 */ /* 0x0007e20000100800 */
[----:B0-----:R-:W-:-:S03]  /*7f20*/  LEA.HI.X.SX32 R68, R104, R69, 0x1, P2 ;  /* 0x0000004568447211 */ /* 0x001fc600010f0eff */
[----:B------:R0:W-:Y:S01]  /*7f30*/  STL [R1+0x828], R66 ;  /* 0x0008284201007387 */ /* 0x0001e20000100800 */
[----:B------:R-:W-:-:S03]  /*7f40*/  CS2R R104, SRZ ;  /* 0x0000000000687805 */ /* 0x000fc6000001ff00 */
[----:B------:R5:W-:Y:S01]  /*7f50*/  STL [R1+0x640], R68 ;  /* 0x0006404401007387 */ /* 0x000be20000100800 */
[----:B---3--:R-:W-:-:S03]  /*7f60*/  CS2R R72, SRZ ;  /* 0x0000000000487805 */ /* 0x008fc6000001ff00 */
[----:B------:R-:W-:Y:S01]  /*7f70*/  STL [R1+0x830], R67 ;  /* 0x0008304301007387 */ /* 0x000fe20000100800 */
[----:B0-----:R-:W-:Y:S02]  /*7f80*/  LEA R66, P0, R108, R64, 0x1 ;  /* 0x000000406c427211 */ /* 0x001fe400078008ff */
[----:B------:R-:W-:Y:S02]  /*7f90*/  LEA R64, P2, R112, R58, 0x1 ;  /* 0x0000003a70407211 */ /* 0x000fe400078408ff */
[----:B------:R-:W-:Y:S01]  /*7fa0*/  LEA R58, P3, R114, R56, 0x1 ;  /* 0x00000038723a7211 */ /* 0x000fe200078608ff */
[----:B------:R0:W-:Y:S01]  /*7fb0*/  STL [R1+0x834], R66 ;  /* 0x0008344201007387 */ /* 0x0001e20000100800 */
[----:B------:R-:W-:Y:S02]  /*7fc0*/  LEA.HI.X.SX32 R56, R110, R61, 0x1, P1 ;  /* 0x0000003d6e387211 */ /* 0x000fe400008f0eff */
[----:B-----5:R-:W-:Y:S02]  /*7fd0*/  CS2R R68, SRZ ;  /* 0x0000000000447805 */ /* 0x020fe4000001ff00 */
[----:B------:R-:W-:Y:S01]  /*7fe0*/  LEA.HI.X.SX32 R57, R114, R57, 0x1, P3 ;  /* 0x0000003972397211 */ /* 0x000fe200018f0eff */
[----:B------:R3:W-:Y:S01]  /*7ff0*/  STL [R1+0x93c], R60 ;  /* 0x00093c3c01007387 */ /* 0x0007e20000100800 */
[----:B------:R-:W-:-:S02]  /*8000*/  CS2R R110, SRZ ;  /* 0x00000000006e7805 */ /* 0x000fc4000001ff00 */
[----:B------:R-:W-:Y:S01]  /*8010*/  CS2R R114, SRZ ;  /* 0x0000000000727805 */ /* 0x000fe2000001ff00 */
[----:B------:R5:W-:Y:S01]  /*8020*/  STL [R1+0x83c], R64 ;  /* 0x00083c4001007387 */ /* 0x000be20000100800 */
[----:B0-----:R-:W-:-:S03]  /*8030*/  CS2R R66, SRZ ;  /* 0x0000000000427805 */ /* 0x001fc6000001ff00 */
[----:B------:R0:W-:Y:S01]  /*8040*/  STL [R1+0x940], R58 ;  /* 0x0009403a01007387 */ /* 0x0001e20000100800 */
[----:B---3--:R-:W-:Y:S02]  /*8050*/  LEA.HI.X.SX32 R60, R108, R65, 0x1, P0 ;  /* 0x000000416c3c7211 */ /* 0x008fe400000f0eff */
[----:B------:R-:W-:Y:S02]  /*8060*/  CS2R R108, SRZ ;  /* 0x00000000006c7805 */ /* 0x000fe4000001ff00 */
[----:B-----5:R-:W-:Y:S01]  /*8070*/  CS2R R64, SRZ ;  /* 0x0000000000407805 */ /* 0x020fe2000001ff00 */
[----:B------:R3:W-:Y:S01]  /*8080*/  STL [R1+0x644], R60 ;  /* 0x0006443c01007387 */ /* 0x0007e20000100800 */
[----:B0-----:R-:W-:-:S03]  /*8090*/  LEA.HI.X.SX32 R58, R112, R59, 0x1, P2 ;  /* 0x0000003b703a7211 */ /* 0x001fc600010f0eff */
[----:B------:R4:W-:Y:S01]  /*80a0*/  STL [R1+0x838], R56 ;  /* 0x0008383801007387 */ /* 0x0009e20000100800 */
[C---:B-1----:R-:W-:Y:S02]  /*80b0*/  LEA R48, P2, R8.reuse, R48, 0x1 ;  /* 0x0000003008307211 */ /* 0x042fe400078408ff */
[----:B------:R-:W-:Y:S01]  /*80c0*/  CS2R R112, SRZ ;  /* 0x0000000000707805 */ /* 0x000fe2000001ff00 */
[----:B------:R0:W-:Y:S01]  /*80d0*/  STL [R1+0x648], R58 ;  /* 0x0006483a01007387 */ /* 0x0001e20000100800 */
[----:B------:R-:W-:Y:S02]  /*80e0*/  LEA.HI.X.SX32 R8, R8, R49, 0x1, P2 ;  /* 0x0000003108087211 */ /* 0x000fe400010f0eff */
[----:B---3--:R-:W-:Y:S01]  /*80f0*/  CS2R R60, SRZ ;  /* 0x00000000003c7805 */ /* 0x008fe2000001ff00 */
[----:B------:R-:W-:Y:S01]  /*8100*/  STL [R1+0x840], R57 ;  /* 0x0008403901007387 */ /* 0x000fe20000100800 */
[----:B----4-:R-:W-:Y:S02]  /*8110*/  LEA R56, P0, R116, R52, 0x1 ;  /* 0x0000003474387211 */ /* 0x010fe400078008ff */
[----:B------:R-:W-:-:S02]  /*8120*/  LEA R52, P1, R118, R50, 0x1 ;  /* 0x0000003276347211 */ /* 0x000fc400078208ff */
[----:B------:R-:W-:Y:S01]  /*8130*/  LEA.HI.X.SX32 R50, R116, R53, 0x1, P0 ;  /* 0x0000003574327211 */ /* 0x000fe200000f0eff */
[----:B------:R1:W-:Y:S01]  /*8140*/  STL [R1+0x844], R56 ;  /* 0x0008443801007387 */ /* 0x0003e20000100800 */
[----:B0-----:R-:W-:Y:S02]  /*8150*/  CS2R R58, SRZ ;  /* 0x00000000003a7805 */ /* 0x001fe4000001ff00 */
[----:B------:R-:W-:Y:S01]  /*8160*/  CS2R R116, SRZ ;  /* 0x0000000000747805 */ /* 0x000fe2000001ff00 */
[----:B------:R0:W-:Y:S04]  /*8170*/  STL [R1+0x944], R52 ;  /* 0x0009443401007387 */ /* 0x0001e80000100800 */
[----:B------:R3:W-:Y:S01]  /*8180*/  STL [R1+0x948], R48 ;  /* 0x0009483001007387 */ /* 0x0007e20000100800 */
[----:B-1----:R-:W-:-:S03]  /*8190*/  CS2R R56, SRZ ;  /* 0x0000000000387805 */ /* 0x002fc6000001ff00 */
[----:B------:R1:W-:Y:S01]  /*81a0*/  STL [R1+0x64c], R50 ;  /* 0x00064c3201007387 */ /* 0x0003e20000100800 */
[----:B0-----:R-:W-:Y:S02]  /*81b0*/  CS2R R52, SRZ ;  /* 0x0000000000347805 */ /* 0x001fe4000001ff00 */
[----:B---3--:R-:W-:Y:S02]  /*81c0*/  LEA.HI.X.SX32 R48, R118, R51, 0x1, P1 ;  /* 0x0000003376307211 */ /* 0x008fe400008f0eff */
[----:B------:R-:W-:Y:S02]  /*81d0*/  CS2R R118, SRZ ;  /* 0x0000000000767805 */ /* 0x000fe4000001ff00 */
[-C--:B--2---:R-:W-:Y:S02]  /*81e0*/  LEA R49, P1, R99, R4.reuse, 0x1 ;  /* 0x0000000463317211 */ /* 0x084fe400078208ff */
[-C--:B-1----:R-:W-:Y:S01]  /*81f0*/  LEA R50, P3, R97, R4.reuse, 0x1 ;  /* 0x0000000461327211 */ /* 0x082fe200078608ff */
[----:B------:R0:W-:Y:S04]  /*8200*/  STL [R1+0x848], R48 ;  /* 0x0008483001007387 */ /* 0x0001e80000100800 */
[----:B------:R1:W-:Y:S04]  /*8210*/  STL [R1+0x84c], R8 ;  /* 0x00084c0801007387 */ /* 0x0003e80000100800 */
[----:B------:R2:W-:Y:S01]  /*8220*/  STL [R1+0x804], R49 ;  /* 0x0008043101007387 */ /* 0x0005e20000100800 */
[----:B0-----:R-:W-:-:S04]  /*8230*/  LEA R48, P4, R208, R4, 0x1 ;  /* 0x00000004d0307211 */ /* 0x001fc800078808ff */
[-C--:B------:R-:W-:Y:S01]  /*8240*/  LEA.HI.X.SX32 R208, R208, R5.reuse, 0x1, P4 ;  /* 0x00000005d0d07211 */ /* 0x080fe200020f0eff */
[----:B------:R0:W-:Y:S01]  /*8250*/  STL [R1+0x650], R48 ;  /* 0x0006503001007387 */ /* 0x0001e20000100800 */
[----:B-1----:R-:W-:Y:S01]  /*8260*/  LEA R8, P0, R0, UR4, 0x1 ;  /* 0x0000000400087c11 */ /* 0x002fe2000f8008ff */
[----:B------:R-:W-:Y:S01]  /*8270*/  UMOV UR4, URZ ;  /* 0x0000003f00047c82 */ /* 0x000fe20008000000 */
[CC--:B--2---:R-:W-:Y:S01]  /*8280*/  LEA R49, P2, R209.reuse, R4.reuse, 0x1 ;  /* 0x00000004d1317211 */ /* 0x0c4fe200078408ff */
[----:B------:R1:W-:Y:S03]  /*8290*/  STL [R1+0x854], R50 ;  /* 0x0008543201007387 */ /* 0x0003e60000100800 */
[----:B------:R-:W-:Y:S01]  /*82a0*/  LEA.HI.X.SX32 R209, R209, R5, 0x1, P2 ;  /* 0x00000005d1d17211 */ /* 0x000fe200010f0eff */
[----:B------:R2:W-:Y:S01]  /*82b0*/  STL [R1+0x658], R49 ;  /* 0x0006583101007387 */ /* 0x0005e20000100800 */
[----:B0-----:R-:W-:-:S02]  /*82c0*/  LEA R48, P6, R96, R4, 0x1 ;  /* 0x0000000460307211 */ /* 0x001fc400078c08ff */
[----:B-1----:R-:W-:-:S03]  /*82d0*/  LEA R50, P5, R210, R4, 0x1 ;  /* 0x00000004d2327211 */ /* 0x002fc600078a08ff */
[----:B------:R0:W-:Y:S01]  /*82e0*/  STL [R1+0x858], R48 ;  /* 0x0008583001007387 */ /* 0x0001e20000100800 */
[----:B--2---:R-:W-:-:S03]  /*82f0*/  LEA.HI.X.SX32 R49, R99, R5, 0x1, P1 ;  /* 0x0000000563317211 */ /* 0x004fc600008f0eff */
[----:B------:R1:W-:Y:S01]  /*8300*/  STL [R1+0x660], R50 ;  /* 0x0006603201007387 */ /* 0x0003e20000100800 */
[----:B------:R-:W-:Y:S02]  /*8310*/  LEA.HI.X.SX32 R210, R210, R5, 0x1, P5 ;  /* 0x00000005d2d27211 */ /* 0x000fe400028f0eff */
[----:B------:R-:W-:Y:S01]  /*8320*/  CS2R R98, SRZ ;  /* 0x0000000000627805 */ /* 0x000fe2000001ff00 */
[----:B------:R2:W-:Y:S01]  /*8330*/  STL [R1+0x62c], R49 ;  /* 0x00062c3101007387 */ /* 0x0005e20000100800 */
[-C--:B0-----:R-:W-:Y:S02]  /*8340*/  LEA R48, P1, R95, R4.reuse, 0x1 ;  /* 0x000000045f307211 */ /* 0x081fe400078208ff */
[----:B-1----:R-:W-:-:S03]  /*8350*/  LEA R50, P4, R211, R4, 0x1 ;  /* 0x00000004d3327211 */ /* 0x002fc600078808ff */
[----:B------:R0:W-:Y:S01]  /*8360*/  STL [R1+0x85c], R48 ;  /* 0x00085c3001007387 */ /* 0x0001e20000100800 */
[----:B--2---:R-:W-:-:S03]  /*8370*/  LEA.HI.X.SX32 R49, R97, R5, 0x1, P3 ;  /* 0x0000000561317211 */ /* 0x004fc600018f0eff */
[----:B------:R1:W-:Y:S01]  /*8380*/  STL [R1+0x668], R50 ;  /* 0x0006683201007387 */ /* 0x0003e20000100800 */
[----:B------:R-:W-:-:S03]  /*8390*/  LEA.HI.X.SX32 R211, R211, R5, 0x1, P4 ;  /* 0x00000005d3d37211 */ /* 0x000fc600020f0eff */
[----:B------:R2:W-:Y:S01]  /*83a0*/  STL [R1+0x654], R49 ;  /* 0x0006543101007387 */ /* 0x0005e20000100800 */
[-C--:B0-----:R-:W-:Y:S02]  /*83b0*/  LEA R48, P3, R94, R4.reuse, 0x1 ;  /* 0x000000045e307211 */ /* 0x081fe400078608ff */
        /* <DEDUP_REMOVED lines=47> */
[-C--:B------:R-:W-:Y:S02]  /*86b0*/  LEA.HI.X.SX32 R218, R218, R5.reuse, 0x1, P3 ;  /* 0x00000005dada7211 */ /* 0x080fe400018f0eff */
[-C--:B--2---:R-:W-:Y:S01]  /*86c0*/  LEA.HI.X.SX32 R49, R90, R5.reuse, 0x1, P6 ;  /* 0x000000055a317211 */ /* 0x084fe200030f0eff */
        /* <DEDUP_REMOVED lines=14> */
[CC--:B--2---:R-:W-:Y:S02]  /*87b0*/  LEA R49, P4, R221.reuse, R4.reuse, 0x1 ;  /* 0x00000004dd317211 */ /* 0x0c4fe400078808ff */
[-C--:B------:R-:W-:Y:S02]  /*87c0*/  LEA.HI.X.SX32 R222, R222, R5.reuse, 0x1, P2 ;  /* 0x00000005dede7211 */ /* 0x080fe400010f0eff */
[----:B------:R-:W-:Y:S01]  /*87d0*/  LEA.HI.X.SX32 R221, R221, R5, 0x1, P4 ;  /* 0x00000005dddd7211 */ /* 0x000fe200020f0eff */
[----:B------:R1:W-:Y:S01]  /*87e0*/  STL [R1+0x6b0], R49 ;  /* 0x0006b03101007387 */ /* 0x0003e20000100800 */
[----:B0-----:R-:W-:-:S05]  /*87f0*/  LEA R48, P3, R86, R4, 0x1 ;  /* 0x0000000456307211 */ /* 0x001fca00078608ff */
[----:B------:R0:W-:Y:S01]  /*8800*/  STL [R1+0x880], R48 ;  /* 0x0008803001007387 */ /* 0x0001e20000100800 */
[----:B-1----:R-:W-:-:S03]  /*8810*/  LEA.HI.X.SX32 R49, R88, R5, 0x1, P6 ;  /* 0x0000000558317211 */ /* 0x002fc600030f0eff */
[----:B------:R1:W-:Y:S01]  /*8820*/  STL [R1+0x6b8], R50 ;  /* 0x0006b83201007387 */ /* 0x0003e20000100800 */
[----:B------:R-:W-:-:S03]  /*8830*/  CS2R R88, SRZ ;  /* 0x0000000000587805 */ /* 0x000fc6000001ff00 */
        /* <DEDUP_REMOVED lines=106> */
[----:B0-----:R-:W-:Y:S02]  /*8ee0*/  LEA R48, P3, R45, R4, 0x1 ;  /* 0x000000042d307211 */ /* 0x001fe400078608ff */
[----:B-1----:R-:W-:-:S03]  /*8ef0*/  CS2R R50, SRZ ;  /* 0x0000000000327805 */ /* 0x002fc6000001ff00 */
[----:B------:R0:W-:Y:S01]  /*8f00*/  STL [R1+0x8bc], R48 ;  /* 0x0008bc3001007387 */ /* 0x0001e20000100800 */
[----:B--2---:R-:W-:-:S04]  /*8f10*/  LEA R49, P2, R237, R4, 0x1 ;  /* 0x00000004ed317211 */ /* 0x004fc800078408ff */
[-C--:B------:R-:W-:Y:S01]  /*8f20*/  LEA.HI.X.SX32 R237, R237, R5.reuse, 0x1, P2 ;  /* 0x00000005eded7211 */ /* 0x080fe200010f0eff */
[----:B------:R-:W-:Y:S01]  /*8f30*/  STL [R1+0x73c], R49 ;  /* 0x00073c3101007387 */ /* 0x000fe20000100800 */
[----:B0-----:R-:W-:Y:S02]  /*8f40*/  LEA.HI.X.SX32 R48, R47, R5, 0x1, P6 ;  /* 0x000000052f307211 */ /* 0x001fe400030f0eff */
[----:B------:R-:W-:-:S03]  /*8f50*/  LEA R47, P6, R44, R4, 0x1 ;  /* 0x000000042c2f7211 */ /* 0x000fc600078c08ff */
[----:B------:R0:W-:Y:S04]  /*8f60*/  STL [R1+0x71c], R48 ;  /* 0x00071c3001007387 */ /* 0x0001e80000100800 */
[----:B------:R1:W-:Y:S01]  /*8f70*/  STL [R1+0x8c0], R47 ;  /* 0x0008c02f01007387 */ /* 0x0003e20000100800 */
[----:B0-----:R-:W-:Y:S02]  /*8f80*/  LEA R48, P5, R238, R4, 0x1 ;  /* 0x00000004ee307211 */ /* 0x001fe400078a08ff */
[----:B-1----:R-:W-:-:S03]  /*8f90*/  LEA.HI.X.SX32 R47, R46, R5, 0x1, P1 ;  /* 0x000000052e2f7211 */ /* 0x002fc600008f0eff */
[----:B------:R0:W-:Y:S01]  /*8fa0*/  STL [R1+0x744], R48 ;  /* 0x0007443001007387 */ /* 0x0001e20000100800 */
[-C--:B------:R-:W-:Y:S02]  /*8fb0*/  LEA R46, P1, R43, R4.reuse, 0x1 ;  /* 0x000000042b2e7211 */ /* 0x080fe400078208ff */
[----:B------:R-:W-:Y:S01]  /*8fc0*/  LEA.HI.X.SX32 R238, R238, R5, 0x1, P5 ;  /* 0x00000005eeee7211 */ /* 0x000fe200028f0eff */
[----:B------:R1:W-:Y:S04]  /*8fd0*/  STL [R1+0x730], R47 ;  /* 0x0007302f01007387 */ /* 0x0003e80000100800 */
[----:B------:R2:W-:Y:S01]  /*8fe0*/  STL [R1+0x8c4], R46 ;  /* 0x0008c42e01007387 */ /* 0x0005e20000100800 */
[----:B0-----:R-:W-:Y:S02]  /*8ff0*/  CS2R R48, SRZ ;  /* 0x0000000000307805 */ /* 0x001fe4000001ff00 */
[----:B-1----:R-:W-:-:S02]  /*9000*/  LEA R47, P4, R239, R4, 0x1 ;  /* 0x00000004ef2f7211 */ /* 0x002fc400078808ff */
[----:B--2---:R-:W-:-:S03]  /*9010*/  LEA.HI.X.SX32 R46, R45, R5, 0x1, P3 ;  /* 0x000000052d2e7211 */ /* 0x004fc600018f0eff */
[----:B------:R-:W-:Y:S01]  /*9020*/  STL [R1+0x74c], R47 ;  /* 0x00074c2f01007387 */ /* 0x000fe20000100800 */
[-C--:B------:R-:W-:Y:S02]  /*9030*/  LEA R45, P3, R42, R4.reuse, 0x1 ;  /* 0x000000042a2d7211 */ /* 0x080fe400078608ff */
[-C--:B------:R-:W-:Y:S01]  /*9040*/  LEA.HI.X.SX32 R239, R239, R5.reuse, 0x1, P4 ;  /* 0x00000005efef7211 */ /* 0x080fe200020f0eff */
[----:B------:R0:W-:Y:S04]  /*9050*/  STL [R1+0x738], R46 ;  /* 0x0007382e01007387 */ /* 0x0001e80000100800 */
[----:B------:R1:W-:Y:S01]  /*9060*/  STL [R1+0x8c8], R45 ;  /* 0x0008c82d01007387 */ /* 0x0003e20000100800 */
[----:B0-----:R-:W-:Y:S02]  /*9070*/  LEA R46, P2, R240, R4, 0x1 ;  /* 0x00000004f02e7211 */ /* 0x001fe400078408ff */
[----:B-1----:R-:W-:-:S03]  /*9080*/  LEA.HI.X.SX32 R45, R44, R5, 0x1, P6 ;  /* 0x000000052c2d7211 */ /* 0x002fc600030f0eff */
[----:B------:R0:W-:Y:S01]  /*9090*/  STL [R1+0x754], R46 ;  /* 0x0007542e01007387 */ /* 0x0001e20000100800 */
[C---:B------:R-:W-:Y:S02]  /*90a0*/  LEA R44, P6, R241.reuse, R4, 0x1 ;  /* 0x00000004f12c7211 */ /* 0x040fe400078c08ff */
[-C--:B------:R-:W-:Y:S01]  /*90b0*/  LEA.HI.X.SX32 R240, R240, R5.reuse, 0x1, P2 ;  /* 0x00000005f0f07211 */ /* 0x080fe200010f0eff */
[----:B------:R1:W-:Y:S01]  /*90c0*/  STL [R1+0x740], R45 ;  /* 0x0007402d01007387 */ /* 0x0003e20000100800 */
[----:B------:R-:W-:-:S03]  /*90d0*/  LEA.HI.X.SX32 R241, R241, R5, 0x1, P6 ;  /* 0x00000005f1f17211 */ /* 0x000fc600030f0eff */
[----:B------:R2:W-:Y:S01]  /*90e0*/  STL [R1+0x758], R44 ;  /* 0x0007582c01007387 */ /* 0x0005e20000100800 */
[----:B0-----:R-:W-:Y:S02]  /*90f0*/  CS2R R46, SRZ ;  /* 0x00000000002e7805 */ /* 0x001fe4000001ff00 */
[----:B-1----:R-:W-:Y:S02]  /*9100*/  LEA R45, P5, R242, R4, 0x1 ;  /* 0x00000004f22d7211 */ /* 0x002fe400078a08ff */
        /* <DEDUP_REMOVED lines=15> */
[----:B--2---:R-:W-:-:S03]  /*9200*/  LEA R42, P6, R39, R4, 0x1 ;  /* 0x00000004272a7211 */ /* 0x004fc600078c08ff */
[----:B------:R0:W-:Y:S01]  /*9210*/  STL [R1+0x76c], R43 ;  /* 0x00076c2b01007387 */ /* 0x0001e20000100800 */
[----:B------:R-:W-:-:S03]  /*9220*/  LEA.HI.X.SX32 R244, R244, R5, 0x1, P2 ;  /* 0x00000005f4f47211 */ /* 0x000fc600010f0eff */
[----:B------:R1:W-:Y:S01]  /*9230*/  STL [R1+0x8d4], R42 ;  /* 0x0008d42a01007387 */ /* 0x0003e20000100800 */
[----:B0-----:R-:W-:Y:S02]  /*9240*/  LEA R43, P5, R245, R4, 0x1 ;  /* 0x00000004f52b7211 */ /* 0x001fe400078a08ff */
[----:B-1----:R-:W-:-:S03]  /*9250*/  LEA.HI.X.SX32 R42, R41, R5, 0x1, P1 ;  /* 0x00000005292a7211 */ /* 0x002fc600008f0eff */
        /* <DEDUP_REMOVED lines=61> */
[----:B------:R-:W-:-:S03]  /*9630*/  LEA R33, P6, R29, R4, 0x1 ;  /* 0x000000041d217211 */ /* 0x000fc600078c08ff */
[----:B------:R0:W-:Y:S01]  /*9640*/  STL [R1+0x7a0], R34 ;  /* 0x0007a02201007387 */ /* 0x0001e20000100800 */
[----:B------:R-:W-:-:S03]  /*9650*/  LEA.HI.X.SX32 R29, R29, R5, 0x1, P6 ;  /* 0x000000051d1d7211 */ /* 0x000fc600030f0eff */
[----:B------:R1:W-:Y:S01]  /*9660*/  STL [R1+0x8f8], R33 ;  /* 0x0008f82101007387 */ /* 0x0003e20000100800 */
[----:B0-----:R-:W-:Y:S02]  /*9670*/  LEA R34, P5, R28, R4, 0x1 ;  /* 0x000000041c227211 */ /* 0x001fe400078a08ff */
[----:B-1----:R-:W-:-:S03]  /*9680*/  LEA.HI.X.SX32 R33, R32, R5, 0x1, P1 ;  /* 0x0000000520217211 */ /* 0x002fc600008f0eff */
[----:B------:R0:W-:Y:S01]  /*9690*/  STL [R1+0x7bc], R34 ;  /* 0x0007bc2201007387 */ /* 0x0001e20000100800 */
[----:B------:R-:W-:-:S03]  /*96a0*/  LEA R32, P1, R27, R4, 0x1 ;  /* 0x000000041b207211 */ /* 0x000fc600078208ff */
[----:B------:R1:W-:Y:S04]  /*96b0*/  STL [R1+0x7a8], R33 ;  /* 0x0007a82101007387 */ /* 0x0003e80000100800 */
[----:B------:R2:W-:Y:S01]  /*96c0*/  STL [R1+0x8fc], R32 ;  /* 0x0008fc2001007387 */ /* 0x0005e20000100800 */
[----:B0-----:R-:W-:Y:S02]  /*96d0*/  LEA R34, P4, R26, R4, 0x1 ;  /* 0x000000041a227211 */ /* 0x001fe400078808ff */
[----:B-1----:R-:W-:-:S03]  /*96e0*/  LEA.HI.X.SX32 R33, R31, R5, 0x1, P3 ;  /* 0x000000051f217211 */ /* 0x002fc600018f0eff */
[----:B------:R0:W-:Y:S01]  /*96f0*/  STL [R1+0x7c4], R34 ;  /* 0x0007c42201007387 */ /* 0x0001e20000100800 */
[-C--:B------:R-:W-:Y:S02]  /*9700*/  LEA.HI.X.SX32 R31, R30, R5.reuse, 0x1, P2 ;  /* 0x000000051e1f7211 */ /* 0x080fe400010f0eff */
[-C--:B--2---:R-:W-:Y:S01]  /*9710*/  LEA R32, P3, R25, R4.reuse, 0x1 ;  /* 0x0000000419207211 */ /* 0x084fe200078608ff */
[----:B------:R-:W-:Y:S01]  /*9720*/  STL [R1+0x7b0], R33 ;  /* 0x0007b02101007387 */ /* 0x000fe20000100800 */
[----:B------:R-:W-:Y:S02]  /*9730*/  LEA R30, P2, R24, R4, 0x1 ;  /* 0x00000004181e7211 */ /* 0x000fe400078408ff */
[----:B------:R-:W-:Y:S01]  /*9740*/  LEA.HI.X.SX32 R26, R26, R5, 0x1, P4 ;  /* 0x000000051a1a7211 */ /* 0x000fe200020f0eff */
[----:B------:R1:W-:Y:S01]  /*9750*/  STL [R1+0x900], R32 ;  /* 0x0009002001007387 */ /* 0x0003e20000100800 */
[----:B0-----:R-:W-:-:S03]  /*9760*/  CS2R R34, SRZ ;  /* 0x0000000000227805 */ /* 0x001fc6000001ff00 */
[----:B------:R0:W-:Y:S04]  /*9770*/  STL [R1+0x600], R31 ;  /* 0x0006001f01007387 */ /* 0x0001e80000100800 */
[----:B------:R2:W-:Y:S01]  /*9780*/  STL [R1+0x7cc], R30 ;  /* 0x0007cc1e01007387 */ /* 0x0005e20000100800 */
[----:B-1----:R-:W-:-:S03]  /*9790*/  CS2R R32, SRZ ;  /* 0x0000000000207805 */ /* 0x002fc6000001ff00 */
[----:B------:R1:W-:Y:S01]  /*97a0*/  STL [R1+0x7b8], R29 ;  /* 0x0007b81d01007387 */ /* 0x0003e20000100800 */
[----:B0-----:R-:W-:Y:S02]  /*97b0*/  LEA R31, P6, R22, R4, 0x1 ;  /* 0x00000004161f7211 */ /* 0x001fe400078c08ff */
[----:B--2---:R-:W-:-:S03]  /*97c0*/  LEA.HI.X.SX32 R30, R28, R5, 0x1, P5 ;  /* 0x000000051c1e7211 */ /* 0x004fc600028f0eff */
[----:B------:R-:W-:Y:S01]  /*97d0*/  STL [R1+0x904], R31 ;  /* 0x0009041f01007387 */ /* 0x000fe20000100800 */
[-C--:B------:R-:W-:Y:S02]  /*97e0*/  LEA.HI.X.SX32 R28, R27, R5.reuse, 0x1, P1 ;  /* 0x000000051b1c7211 */ /* 0x080fe400008f0eff */
[-C--:B-1----:R-:W-:Y:S01]  /*97f0*/  LEA R29, P5, R20, R4.reuse, 0x1 ;  /* 0x00000004141d7211 */ /* 0x082fe200078a08ff */
[----:B------:R0:W-:Y:S01]  /*9800*/  STL [R1+0x604], R30 ;  /* 0x0006041e01007387 */ /* 0x0001e20000100800 */
[----:B------:R-:W-:Y:S02]  /*9810*/  LEA R27, P1, R18, R4, 0x1 ;  /* 0x00000004121b7211 */ /* 0x000fe400078208ff */
[----:B------:R-:W-:Y:S01]  /*9820*/  LEA.HI.X.SX32 R22, R22, R5, 0x1, P6 ;  /* 0x0000000516167211 */ /* 0x000fe200030f0eff */
[----:B------:R-:W-:Y:S04]  /*9830*/  STL [R1+0x7d4], R29 ;  /* 0x0007d41d01007387 */ /* 0x000fe80000100800 */
[----:B------:R1:W-:Y:S01]  /*9840*/  STL [R1+0x7c0], R28 ;  /* 0x0007c01c01007387 */ /* 0x0003e20000100800 */
[----:B0-----:R-:W-:-:S03]  /*9850*/  CS2R R30, SRZ ;  /* 0x00000000001e7805 */ /* 0x001fc6000001ff00 */
[----:B------:R0:W-:Y:S04]  /*9860*/  STL [R1+0x908], R27 ;  /* 0x0009081b01007387 */ /* 0x0001e80000100800 */
[----:B------:R2:W-:Y:S01]  /*9870*/  STL [R1+0x608], R26 ;  /* 0x0006081a01007387 */ /* 0x0005e20000100800 */
[----:B-1----:R-:W-:Y:S02]  /*9880*/  LEA R28, P4, R16, R4, 0x1 ;  /* 0x00000004101c7211 */ /* 0x002fe400078808ff */
[----:B0-----:R-:W-:-:S03]  /*9890*/  LEA.HI.X.SX32 R27, R25, R5, 0x1, P3 ;  /* 0x00000005191b7211 */ /* 0x001fc600018f0eff */
        /* <DEDUP_REMOVED lines=27> */
[----:B------:R-:W-:Y:S01]  /*9a50*/  STL [R1+0x918], R20 ;  /* 0x0009181401007387 */ /* 0x000fe20000100800 */
[----:B------:R-:W-:Y:S02]  /*9a60*/  LEA.HI.X.SX32 R14, R11, R5, 0x1, P2 ;  /* 0x000000050b0e7211 */ /* 0x000fe400010f0eff */
[-C--:B--2---:R-:W-:Y:S01]  /*9a70*/  LEA R16, P3, R13, R4.reuse, 0x1 ;  /* 0x000000040d107211 */ /* 0x084fe200078608ff */
[----:B------:R-:W-:Y:S01]  /*9a80*/  STL [R1+0x614], R18 ;  /* 0x0006141201007387 */ /* 0x000fe20000100800 */
[----:B------:R-:W-:-:S03]  /*9a90*/  LEA R11, P2, R15, R4, 0x1 ;  /* 0x000000040f0b7211 */ /* 0x000fc600078408ff */
[----:B------:R-:W-:Y:S04]  /*9aa0*/  STL [R1+0x7f8], R16 ;  /* 0x0007f81001007387 */ /* 0x000fe80000100800 */
[----:B------:R0:W-:Y:S04]  /*9ab0*/  STL [R1+0x7e4], R14 ;  /* 0x0007e40e01007387 */ /* 0x0001e80000100800 */
[----:B------:R1:W-:Y:S04]  /*9ac0*/  STL [R1+0x91c], R11 ;  /* 0x00091c0b01007387 */ /* 0x0003e80000100800 */
[----:B------:R2:W-:Y:S01]  /*9ad0*/  STL [R1+0x618], R9 ;  /* 0x0006180901007387 */ /* 0x0005e20000100800 */
[----:B0-----:R-:W-:-:S02]  /*9ae0*/  LEA R14, P6, R17, R4, 0x1 ;  /* 0x00000004110e7211 */ /* 0x001fc400078c08ff */
[----:B-1----:R-:W-:-:S03]  /*9af0*/  LEA.HI.X.SX32 R11, R2, R5, 0x1, P5 ;  /* 0x00000005020b7211 */ /* 0x002fc600028f0eff */
[----:B------:R-:W-:Y:S01]  /*9b00*/  STL [R1+0x7fc], R14 ;  /* 0x0007fc0e01007387 */ /* 0x000fe20000100800 */
[----:B------:R-:W-:Y:S02]  /*9b10*/  LEA.HI.X.SX32 R2, R6, R5, 0x1, P1 ;  /* 0x0000000506027211 */ /* 0x000fe400008f0eff */
[-C--:B--2---:R-:W-:Y:S01]  /*9b20*/  LEA R9, P5, R19, R4.reuse, 0x1 ;  /* 0x0000000413097211 */ /* 0x084fe200078a08ff */
[----:B------:R-:W-:Y:S01]  /*9b30*/  STL [R1+0x7ec], R11 ;  /* 0x0007ec0b01007387 */ /* 0x000fe20000100800 */
[----:B------:R-:W-:-:S03]  /*9b40*/  LEA R6, P1, R21, R4, 0x1 ;  /* 0x0000000415067211 */ /* 0x000fc600078208ff */
[----:B------:R0:W-:Y:S04]  /*9b50*/  STL [R1+0x920], R9 ;  /* 0x0009200901007387 */ /* 0x0001e80000100800 */
[----:B------:R1:W-:Y:S04]  /*9b60*/  STL [R1+0x61c], R2 ;  /* 0x00061c0201007387 */ /* 0x0003e80000100800 */
[----:B------:R2:W-:Y:S01]  /*9b70*/  STL [R1+0x800], R6 ;  /* 0x0008000601007387 */ /* 0x0005e20000100800 */
[----:B0-----:R-:W-:Y:S02]  /*9b80*/  LEA.HI.X.SX32 R9, R10, R5, 0x1, P4 ;  /* 0x000000050a097211 */ /* 0x001fe400020f0eff */
[----:B------:R-:W-:-:S02]  /*9b90*/  LOP3.LUT R10, R12, 0x30, RZ, 0x3c, !PT ;  /* 0x000000300c0a7812 */ /* 0x000fc400078e3cff */
[----:B-1----:R-:W-:Y:S01]  /*9ba0*/  LEA R2, P4, R23, R4, 0x1 ;  /* 0x0000000417027211 */ /* 0x002fe200078808ff */
[----:B------:R0:W-:Y:S01]  /*9bb0*/  STL [R1+0x7f4], R9 ;  /* 0x0007f40901007387 */ /* 0x0001e20000100800 */
[-C--:B------:R-:W-:Y:S02]  /*9bc0*/  LEA.HI.X.SX32 R4, R15, R5.reuse, 0x1, P2 ;  /* 0x000000050f047211 */ /* 0x080fe400010f0eff */
[----:B--2---:R-:W-:Y:S01]  /*9bd0*/  LEA.HI.X.SX32 R6, R13, R5, 0x1, P3 ;  /* 0x000000050d067211 */ /* 0x004fe200018f0eff */
[----:B------:R1:W-:Y:S01]  /*9be0*/  STL [R1+0x850], R2 ;  /* 0x0008500201007387 */ /* 0x0003e20000100800 */
[----:B------:R-:W-:-:S03]  /*9bf0*/  LOP3.LUT R10, R12, 0x60, RZ, 0x3c, !PT ;  /* 0x000000600c0a7812 */ /* 0x000fc600078e3cff */
[----:B------:R2:W-:Y:S01]  /*9c00*/  STL [R1+0x620], R6 ;  /* 0x0006200601007387 */ /* 0x0005e20000100800 */
[----:B0-----:R-:W-:-:S03]  /*9c10*/  LOP3.LUT R9, R12, 0x10, RZ, 0x3c, !PT ;  /* 0x000000100c097812 */ /* 0x001fc600078e3cff */
[----:B------:R0:W-:Y:S01]  /*9c20*/  STL [R1+0x724], R4 ;  /* 0x0007240401007387 */ /* 0x0001e20000100800 */
[C---:B------:R-:W-:Y:S02]  /*9c30*/  LOP3.LUT R9, R12.reuse, 0x40, RZ, 0x3c, !PT ;  /* 0x000000400c097812 */ /* 0x040fe400078e3cff */
[-C--:B-1----:R-:W-:Y:S02]  /*9c40*/  LEA.HI.X.SX32 R2, R17, R5.reuse, 0x1, P6 ;  /* 0x0000000511027211 */ /* 0x082fe400030f0eff */
[----:B------:R-:W-:Y:S02]  /*9c50*/  LOP3.LUT R9, R12, 0x70, RZ, 0x3c, !PT ;  /* 0x000000700c097812 */ /* 0x000fe400078e3cff */
[-C--:B--2---:R-:W-:Y:S01]  /*9c60*/  LEA.HI.X.SX32 R6, R19, R5.reuse, 0x1, P5 ;  /* 0x0000000513067211 */ /* 0x084fe200028f0eff */
[----:B------:R1:W-:Y:S01]  /*9c70*/  STL [R1+0x624], R2 ;  /* 0x0006240201007387 */ /* 0x0003e20000100800 */
[----:B0-----:R-:W-:-:S03]  /*9c80*/  LEA.HI.X.SX32 R4, R21, R5, 0x1, P1 ;  /* 0x0000000515047211 */ /* 0x001fc600008f0eff */
[----:B------:R0:W-:Y:S04]  /*9c90*/  STL [R1+0x728], R6 ;  /* 0x0007280601007387 */ /* 0x0001e80000100800 */
[----:B------:R2:W-:Y:S01]  /*9ca0*/  STL [R1+0x628], R4 ;  /* 0x0006280401007387 */ /* 0x0005e20000100800 */
[----:B-1----:R-:W-:Y:S02]  /*9cb0*/  LEA.HI.X.SX32 R2, R23, R5, 0x1, P4 ;  /* 0x0000000517027211 */ /* 0x002fe400020f0eff */
[C---:B------:R-:W-:Y:S02]  /*9cc0*/  LOP3.LUT R5, R12.reuse, 0x20, RZ, 0x3c, !PT ;  /* 0x000000200c057812 */ /* 0x040fe400078e3cff */
[----:B0-----:R-:W-:Y:S01]  /*9cd0*/  LOP3.LUT R6, R205, 0x1f, RZ, 0xc0, !PT ;  /* 0x0000001fcd067812 */ /* 0x001fe200078ec0ff */
[----:B------:R0:W-:Y:S01]  /*9ce0*/  STL [R1+0x72c], R2 ;  /* 0x00072c0201007387 */ /* 0x0001e20000100800 */
[----:B------:R-:W-:-:S02]  /*9cf0*/  LOP3.LUT R5, R12, 0x50, RZ, 0x3c, !PT ;  /* 0x000000500c057812 */ /* 0x000fc400078e3cff */
[----:B--2---:R-:W-:Y:S01]  /*9d00*/  LEA.HI.X.SX32 R4, R0, UR5, 0x1, P0 ;  /* 0x0000000500047c11 */ /* 0x004fe200080f0eff */
[----:B------:R1:W-:Y:S01]  /*9d10*/  STL [R1+0x400], RZ ;  /* 0x000400ff01007387 */ /* 0x0003e20000100800 */
[----:B------:R-:W-:Y:S01]  /*9d20*/  UMOV UR5, URZ ;  /* 0x0000003f00057c82 */ /* 0x000fe20008000000 */
[----:B------:R-:W-:Y:S01]  /*9d30*/  LOP3.LUT R5, R3, 0x20, RZ, 0x3c, !PT ;  /* 0x0000002003057812 */ /* 0x000fe200078e3cff */
[----:B------:R-:W-:Y:S01]  /*9d40*/  UIADD3.X UR7, UR5, -0x7fffffe0, URZ, UP1, !UPT ;  /* 0x8000002005077890 */ /* 0x000fe20008ffe43f */
[----:B------:R1:W-:Y:S01]  /*9d50*/  STL [R1+0x404], RZ ;  /* 0x000404ff01007387 */ /* 0x0003e20000100800 */
[----:B------:R-:W-:Y:S01]  /*9d60*/  UIADD3.X UR5, UR4, 0x40000040, URZ, UP0, !UPT ;  /* 0x4000004004057890 */ /* 0x000fe200087fe43f */
[----:B0-----:R-:W0:Y:S01]  /*9d70*/  LDC R2, c[0x0][0x23c] ;  /* 0x00008f00ff027b82 */ /* 0x001e220000000800 */
[----:B------:R-:W-:Y:S01]  /*9d80*/  UIADD3.64 UR22, UR6, 0x3fe, URZ ;  /* 0x000003fe06167897 */ /* 0x000fe2000fffe03f */
[----:B------:R1:W-:Y:S01]  /*9d90*/  STL [R1+0x408], RZ ;  /* 0x000408ff01007387 */ /* 0x0003e20000100800 */
[----:B------:R-:W-:Y:S01]  /*9da0*/  UMOV UR4, UR9 ;  /* 0x0000000900047c82 */ /* 0x000fe20008000000 */
[----:B------:R-:W-:-:S02]  /*9db0*/  UIADD3.64 UR26, UR6, 0x400, URZ ;  /* 0x00000400061a7897 */ /* 0x000fc4000fffe03f */
[----:B------:R1:W-:Y:S01]  /*9dc0*/  STL [R1+0x40c], RZ ;  /* 0x00040cff01007387 */ /* 0x0003e20000100800 */
[----:B------:R-:W-:Y:S02]  /*9dd0*/  UIADD3.64 UR12, UR4, 0x80, URZ ;  /* 0x00000080040c7897 */ /* 0x000fe4000fffe03f */
[----:B------:R-:W-:Y:S01]  /*9de0*/  UIADD3.64 UR16, UR4, 0x100, URZ ;  /* 0x0000010004107897 */ /* 0x000fe2000fffe03f */
[----:B------:R1:W-:Y:S01]  /*9df0*/  STL [R1+0x410], RZ ;  /* 0x000410ff01007387 */ /* 0x0003e20000100800 */
[----:B------:R-:W-:-:S03]  /*9e00*/  UMOV UR9, 0x40000040 ;  /* 0x4000004000097882 */ /* 0x000fc60000000000 */
[----:B------:R1:W-:Y:S04]  /*9e10*/  STL [R1+0x414], RZ ;  /* 0x000414ff01007387 */ /* 0x0003e80000100800 */
[----:B------:R1:W-:Y:S04]  /*9e20*/  STL [R1+0x418], RZ ;  /* 0x000418ff01007387 */ /* 0x0003e80000100800 */
[----:B------:R1:W-:Y:S01]  /*9e30*/  STL [R1+0x41c], RZ ;  /* 0x00041cff01007387 */ /* 0x0003e20000100800 */
[----:B0-----:R-:W-:-:S03]  /*9e40*/  IMAD.SHL.U32 R13, R2, 0x20, RZ ;  /* 0x00000020020d7824 */ /* 0x001fc600078e00ff */
[----:B------:R1:W-:Y:S01]  /*9e50*/  STL [R1+0x420], RZ ;  /* 0x000420ff01007387 */ /* 0x0003e20000100800 */
[----:B------:R-:W-:Y:S02]  /*9e60*/  IMAD R2, R6, R2, RZ ;  /* 0x0000000206027224 */ /* 0x000fe400078e02ff */
[----:B------:R-:W-:Y:S01]  /*9e70*/  IMAD.U32 R6, RZ, RZ, UR11 ;  /* 0x0000000bff067e24 */ /* 0x000fe2000f8e00ff */
[----:B------:R1:W-:Y:S01]  /*9e80*/  STL [R1+0x424], RZ ;  /* 0x000424ff01007387 */ /* 0x0003e20000100800 */
[----:B------:R-:W-:Y:S01]  /*9e90*/  UMOV UR11, 0x80000020 ;  /* 0x80000020000b7882 */ /* 0x000fe20000000000 */
[----:B------:R-:W-:Y:S02]  /*9ea0*/  SHF.R.S32.HI R0, RZ, 0x1f, R2 ;  /* 0x0000001fff007819 */ /* 0x000fe40000011402 */
[----:B------:R1:W-:Y:S02]  /*9eb0*/  STL [R1+0x428], RZ ;  /* 0x000428ff01007387 */ /* 0x0003e40000100800 */
[C---:B------:R-:W-:Y:S01]  /*9ec0*/  SHF.L.U64.HI R0, R2.reuse, 0x1, R0 ;  /* 0x0000000102007819 */ /* 0x040fe20000010200 */
[----:B------:R-:W-:Y:S01]  /*9ed0*/  IMAD.SHL.U32 R2, R2, 0x2, RZ ;  /* 0x0000000202027824 */ /* 0x000fe200078e00ff */
        /* <DEDUP_REMOVED lines=245> */
[----:B------:R1:W-:Y:S04]  /*ae30*/  STL [R1], RZ ;  /* 0x000000ff01007387 */ /* 0x0003e80000100800 */
        /* <DEDUP_REMOVED lines=126> */
[----:B------:R1:W-:Y:S02]  /*b620*/  STL [R1+0x1fc], RZ ;  /* 0x0001fcff01007387 */ /* 0x0003e40000100800 */
.L_x_1:
[----:B------:R-:W0:Y:S01]  /*b630*/  LDC R9, c[0x0][0x238] ;  /* 0x00008e00ff097b82 */ /* 0x000e220000000800 */
[C---:B------:R-:W-:Y:S01]  /*b640*/  ISETP.GT.AND P0, PT, R6.reuse, 0x1, PT ;  /* 0x000000010600780c */ /* 0x040fe20003f04270 */
[----:B------:R-:W-:Y:S01]  /*b650*/  IMAD.MOV.U32 R5, RZ, RZ, R4 ;  /* 0x000000ffff057224 */ /* 0x000fe200078e0004 */
[----:B-----5:R-:W-:Y:S01]  /*b660*/  PRMT R16, RZ, 0x7610, R16 ;  /* 0x00007610ff107816 */ /* 0x020fe20000000010 */
[----:B------:R-:W-:Y:S01]  /*b670*/  IMAD.MOV.U32 R4, RZ, RZ, R8 ;  /* 0x000000ffff047224 */ /* 0x000fe200078e0008 */
[C---:B------:R-:W-:Y:S01]  /*b680*/  ISETP.GT.AND P1, PT, R6.reuse, 0x2, PT ;  /* 0x000000020600780c */ /* 0x040fe20003f24270 */
[----:B------:R-:W-:Y:S02]  /*b690*/  STL [R1+0xff8], R232 ;  /* 0x000ff8e801007387 */ /* 0x000fe40000100800 */
[----:B------:R-:W2:Y:S01]  /*b6a0*/  LDC R13, c[0x0][0x238] ;  /* 0x00008e00ff0d7b82 */ /* 0x000ea20000000800 */
[----:B------:R-:W-:Y:S01]  /*b6b0*/  PRMT R20, RZ, 0x7610, R20 ;  /* 0x00007610ff147816 */ /* 0x000fe20000000014 */
[----:B------:R-:W-:Y:S01]  /*b6c0*/  STL [R1+0xff4], R231 ;  /* 0x000ff4e701007387 */ /* 0x000fe20000100800 */
[----:B------:R-:W-:-:S02]  /*b6d0*/  ISETP.GT.AND P2, PT, R6, 0x8, PT ;  /* 0x000000080600780c */ /* 0x000fc40003f44270 */
[----:B------:R-:W-:Y:S01]  /*b6e0*/  PRMT R11, RZ, 0x7610, R11 ;  /* 0x00007610ff0b7816 */ /* 0x000fe2000000000b */
[----:B------:R-:W-:Y:S01]  /*b6f0*/  STL [R1+0xff0], R230 ;  /* 0x000ff0e601007387 */ /* 0x000fe20000100800 */
[----:B------:R-:W-:Y:S02]  /*b700*/  PRMT R152, RZ, 0x7610, R152 ;  /* 0x00007610ff987816 */ /* 0x000fe40000000098 */
[----:B------:R-:W-:Y:S01]  /*b710*/  PRMT R10, RZ, 0x7610, R10 ;  /* 0x00007610ff0a7816 */ /* 0x000fe2000000000a */
[----:B------:R-:W-:Y:S01]  /*b720*/  STL [R1+0xfec], R229 ;  /* 0x000fece501007387 */ /* 0x000fe20000100800 */
[----:B------:R-:W-:-:S03]  /*b730*/  PRMT R14, RZ, 0x7610, R14 ;  /* 0x00007610ff0e7816 */ /* 0x000fc6000000000e */
[----:B------:R-:W-:Y:S01]  /*b740*/  STL [R1+0xfe8], R228 ;  /* 0x000fe8e401007387 */ /* 0x000fe20000100800 */
[----:B0-----:R-:W-:-:S03]  /*b750*/  IMAD.WIDE R8, R9, 0x2, R4 ;  /* 0x0000000209087825 */ /* 0x001fc600078e0204 */
[----:B------:R-:W-:Y:S04]  /*b760*/  STL [R1+0xfe4], R227 ;  /* 0x000fe4e301007387 */ /* 0x000fe80000100800 */
[----:B------:R0:W3:Y:S01]  /*b770*/  @P0 LDG.E.U16 R16, desc[UR30][R8.64] ;  /* 0x0000001e08100981 */ /* 0x0000e2000c1e1500 */
[----:B--2---:R-:W-:-:S03]  /*b780*/  IMAD.SHL.U32 R13, R13, 0x2, RZ ;  /* 0x000000020d0d7824 */ /* 0x004fc600078e00ff */
[----:B------:R-:W-:Y:S01]  /*b790*/  STL [R1+0xfe0], R226 ;  /* 0x000fe0e201007387 */ /* 0x000fe20000100800 */
[----:B------:R-:W-:-:S03]  /*b7a0*/  ISETP.GT.AND P0, PT, R6, RZ, PT ;  /* 0x000000ff0600720c */ /* 0x000fc60003f04270 */
[----:B------:R-:W-:Y:S01]  /*b7b0*/  STL [R1+0xfdc], R225 ;  /* 0x000fdce101007387 */ /* 0x000fe20000100800 */
[----:B0-----:R-:W-:Y:S02]  /*b7c0*/  IMAD.WIDE R8, R13, 0x2, R4 ;  /* 0x000000020d087825 */ /* 0x001fe400078e0204 */
[----:B------:R-:W0:Y:S01]  /*b7d0*/  LDC R13, c[0x0][0x238] ;  /* 0x00008e00ff0d7b82 */ /* 0x000e220000000800 */
[----:B------:R-:W-:Y:S04]  /*b7e0*/  STL [R1+0xfd8], R224 ;  /* 0x000fd8e001007387 */ /* 0x000fe80000100800 */
[----:B------:R2:W4:Y:S04]  /*b7f0*/  @P1 LDG.E.U16 R20, desc[UR30][R8.64] ;  /* 0x0000001e08141981 */ /* 0x000528000c1e1500 */
[----:B------:R-:W3:Y:S01]  /*b800*/  @P0 LDG.E.U16 R10, desc[UR30][R4.64] ;  /* 0x0000001e040a0981 */ /* 0x000ee2000c1e1500 */
[----:B0-----:R-:W-:-:S03]  /*b810*/  IMAD.SHL.U32 R13, R13, 0x8, RZ ;  /* 0x000000080d0d7824 */ /* 0x001fc600078e00ff */
[----:B------:R-:W-:Y:S01]  /*b820*/  STL [R1+0xfd4], R223 ;  /* 0x000fd4df01007387 */ /* 0x000fe20000100800 */
[----:B--2---:R-:W-:Y:S01]  /*b830*/  IMAD.WIDE R8, R13, 0x2, R4 ;  /* 0x000000020d087825 */ /* 0x004fe200078e0204 */
[C---:B------:R-:W-:Y:S01]  /*b840*/  ISETP.GT.AND P1, PT, R6.reuse, 0x3, PT ;  /* 0x000000030600780c */ /* 0x040fe20003f24270 */
[----:B------:R-:W0:Y:S01]  /*b850*/  LDC R13, c[0x0][0x238] ;  /* 0x00008e00ff0d7b82 */ /* 0x000e220000000800 */
[----:B------:R-:W-:Y:S01]  /*b860*/  ISETP.GT.AND P0, PT, R6, 0x10, PT ;  /* 0x000000100600780c */ /* 0x000fe20003f04270 */
[----:B------:R-:W-:Y:S04]  /*b870*/  STL [R1+0xfd0], R222 ;  /* 0x000fd0de01007387 */ /* 0x000fe80000100800 */
[----:B------:R2:W4:Y:S04]  /*b880*/  @P2 LDG.E.U16 R11, desc[UR30][R8.64] ;  /* 0x0000001e080b2981 */ /* 0x000528000c1e1500 */
[----:B------:R-:W-:Y:S01]  /*b890*/  STL [R1+0xfcc], R221 ;  /* 0x000fccdd01007387 */ /* 0x000fe20000100800 */
[----:B------:R-:W-:-:S03]  /*b8a0*/  PRMT R15, RZ, 0x7610, R15 ;  /* 0x00007610ff0f7816 */ /* 0x000fc6000000000f */
[----:B------:R-:W-:Y:S04]  /*b8b0*/  STL [R1+0xfc8], R220 ;  /* 0x000fc8dc01007387 */ /* 0x000fe80000100800 */
[----:B------:R-:W-:Y:S04]  /*b8c0*/  STL [R1+0xfc4], R219 ;  /* 0x000fc4db01007387 */ /* 0x000fe80000100800 */
[----:B------:R-:W-:Y:S01]  /*b8d0*/  STL [R1+0xfc0], R217 ;  /* 0x000fc0d901007387 */ /* 0x000fe20000100800 */
[----:B0-----:R-:W-:-:S03]  /*b8e0*/  IMAD R13, R13, 0x3, RZ ;  /* 0x000000030d0d7824 */ /* 0x001fc600078e02ff */
[----:B------:R-:W-:Y:S01]  /*b8f0*/  STL [R1+0xfbc], R216 ;  /* 0x000fbcd801007387 */ /* 0x000fe20000100800 */
[----:B--2---:R-:W-:Y:S02]  /*b900*/  IMAD.WIDE R8, R13, 0x2, R4 ;  /* 0x000000020d087825 */ /* 0x004fe400078e0204 */
[----:B------:R-:W0:Y:S01]  /*b910*/  LDC R13, c[0x0][0x238] ;  /* 0x00008e00ff0d7b82 */ /* 0x000e220000000800 */
[----:B------:R-:W-:Y:S04]  /*b920*/  STL [R1+0xfb8], R215 ;  /* 0x000fb8d701007387 */ /* 0x000fe80000100800 */
[----:B------:R2:W4:Y:S01]  /*b930*/  @P1 LDG.E.U16 R152, desc[UR30][R8.64] ;  /* 0x0000001e08981981 */ /* 0x000522000c1e1500 */
[----:B0-----:R-:W-:-:S03]  /*b940*/  IMAD.SHL.U32 R13, R13, 0x10, RZ ;  /* 0x000000100d0d7824 */ /* 0x001fc600078e00ff */
[----:B------:R-:W-:Y:S01]  /*b950*/  STL [R1+0xfb4], R214 ;  /* 0x000fb4d601007387 */ /* 0x000fe20000100800 */
[----:B--2---:R-:W-:Y:S01]  /*b960*/  IMAD.WIDE R8, R13, 0x2, R4 ;  /* 0x000000020d087825 */ /* 0x004fe200078e0204 */
[----:B------:R-:W-:Y:S01]  /*b970*/  ISETP.GT.AND P1, PT, R6, 0x18, PT ;  /* 0x000000180600780c */ /* 0x000fe20003f24270 */
[----:B------:R-:W0:Y:S01]  /*b980*/  LDC R13, c[0x0][0x238] ;  /* 0x00008e00ff0d7b82 */ /* 0x000e220000000800 */
[----:B------:R-:W-:Y:S04]  /*b990*/  STL [R1+0xfb0], R213 ;  /* 0x000fb0d501007387 */ /* 0x000fe80000100800 */
[----:B------:R2:W4:Y:S04]  /*b9a0*/  @P0 LDG.E.U16 R14, desc[UR30][R8.64] ;  /* 0x0000001e080e0981 */ /* 0x000528000c1e1500 */
[----:B------:R-:W-:Y:S04]  /*b9b0*/  STL [R1+0xfac], R212 ;  /* 0x000facd401007387 */ /* 0x000fe80000100800 */
[----:B------:R-:W-:Y:S04]  /*b9c0*/  STL [R1+0xfa8], R211 ;  /* 0x000fa8d301007387 */ /* 0x000fe80000100800 */
[----:B------:R-:W-:Y:S04]  /*b9d0*/  STL [R1+0xfa4], R210 ;  /* 0x000fa4d201007387 */ /* 0x000fe80000100800 */
[----:B------:R-:W-:Y:S01]  /*b9e0*/  STL [R1+0xfa0], R209 ;  /* 0x000fa0d101007387 */ /* 0x000fe20000100800 */
[----:B0-----:R-:W-:-:S03]  /*b9f0*/  IMAD R13, R13, 0x18, RZ ;  /* 0x000000180d0d7824 */ /* 0x001fc600078e02ff */
[----:B------:R0:W-:Y:S01]  /*ba00*/  STL [R1+0xcd4], R149 ;  /* 0x000cd49501007387 */ /* 0x0001e20000100800 */
[----:B--2---:R-:W-:-:S03]  /*ba10*/  IMAD.WIDE R8, R13, 0x2, R4 ;  /* 0x000000020d087825 */ /* 0x004fc600078e0204 */
[----:B------:R-:W-:Y:S01]  /*ba20*/  STL [R1+0xcd0], R150 ;  /* 0x000cd09601007387 */ /* 0x000fe20000100800 */
[----:B------:R-:W2:Y:S03]  /*ba30*/  LDC R13, c[0x0][0x238] ;  /* 0x00008e00ff0d7b82 */ /* 0x000ea60000000800 */
[----:B------:R1:W4:Y:S04]  /*ba40*/  @P1 LDG.E.U16 R15, desc[UR30][R8.64] ;  /* 0x0000001e080f1981 */ /* 0x000328000c1e1500 */
[----:B------:R-:W-:Y:S01]  /*ba50*/  STL [R1+0xccc], R151 ;  /* 0x000ccc9701007387 */ /* 0x000fe20000100800 */
[----:B------:R-:W-:Y:S01]  /*ba60*/  ISETP.GT.AND P0, PT, R6, 0x4, PT ;  /* 0x000000040600780c */ /* 0x000fe20003f04270 */
[----:B0-----:R-:W0:Y:S02]  /*ba70*/  LDC R149, c[0x0][0x238] ;  /* 0x00008e00ff957b82 */ /* 0x001e240000000800 */
[----:B------:R-:W-:Y:S04]  /*ba80*/  STL [R1+0xc08], R207 ;  /* 0x000c08cf01007387 */ /* 0x000fe80000100800 */
[----:B------:R1:W-:Y:S01]  /*ba90*/  STL [R1+0xc00], R7 ;  /* 0x000c000701007387 */ /* 0x0003e20000100800 */
[----:B--2---:R-:W-:Y:S01]  /*baa0*/  IMAD.SHL.U32 R13, R13, 0x4, RZ ;  /* 0x000000040d0d7824 */ /* 0x004fe200078e00ff */
[----:B-1----:R-:W1:Y:S03]  /*bab0*/  LDC R7, c[0x0][0x238] ;  /* 0x00008e00ff077b82 */ /* 0x002e660000000800 */
[----:B------:R-:W-:-:S05]  /*bac0*/  IMAD.WIDE R8, R13, 0x2, R4 ;  /* 0x000000020d087825 */ /* 0x000fca00078e0204 */
[----:B------:R-:W2:Y:S01]  /*bad0*/  LDC R13, c[0x0][0x238] ;  /* 0x00008e00ff0d7b82 */ /* 0x000ea20000000800 */
[----:B------:R-:W-:Y:S02]  /*bae0*/  ISETP.GT.AND P1, PT, R6, 0x5, PT ;  /* 0x000000050600780c */ /* 0x000fe40003f24270 */
[----:B------:R-:W-:Y:S02]  /*baf0*/  PRMT R156, RZ, 0x7610, R156 ;  /* 0x00007610ff9c7816 */ /* 0x000fe4000000009c */
[----:B------:R-:W-:-:S04]  /*bb00*/  PRMT R160, RZ, 0x7610, R160 ;  /* 0x00007610ffa07816 */ /* 0x000fc800000000a0 */
[----:B------:R0:W4:Y:S01]  /*bb10*/  @P0 LDG.E.U16 R156, desc[UR30][R8.64] ;  /* 0x0000001e089c0981 */ /* 0x000122000c1e1500 */
[----:B-1----:R-:W-:Y:S02]  /*bb20*/  IMAD R7, R7, 0x9, RZ ;  /* 0x0000000907077824 */ /* 0x002fe400078e02ff */
[----:B--2---:R-:W-:-:S04]  /*bb30*/  IMAD R13, R13, 0x5, RZ ;  /* 0x000000050d0d7824 */ /* 0x004fc800078e02ff */
[----:B0-----:R-:W-:Y:S01]  /*bb40*/  IMAD.WIDE R8, R13, 0x2, R4 ;  /* 0x000000020d087825 */ /* 0x001fe200078e0204 */
[C---:B------:R-:W-:Y:S02]  /*bb50*/  ISETP.GT.AND P2, PT, R6.reuse, 0x9, PT ;  /* 0x000000090600780c */ /* 0x040fe40003f44270 */
[----:B------:R-:W-:Y:S02]  /*bb60*/  PRMT R17, RZ, 0x7610, R17 ;  /* 0x00007610ff117816 */ /* 0x000fe40000000011 */
[----:B------:R-:W-:Y:S01]  /*bb70*/  PRMT R164, RZ, 0x7610, R164 ;  /* 0x00007610ffa47816 */ /* 0x000fe200000000a4 */
[----:B------:R0:W2:Y:S01]  /*bb80*/  @P1 LDG.E.U16 R160, desc[UR30][R8.64] ;  /* 0x0000001e08a01981 */ /* 0x0000a2000c1e1500 */
[----:B------:R-:W-:Y:S02]  /*bb90*/  ISETP.GT.AND P0, PT, R6, 0x6, PT ;  /* 0x000000060600780c */ /* 0x000fe40003f04270 */
[----:B------:R-:W-:Y:S02]  /*bba0*/  PRMT R18, RZ, 0x7610, R18 ;  /* 0x00007610ff127816 */ /* 0x000fe40000000012 */
[----:B------:R-:W-:-:S02]  /*bbb0*/  PRMT R19, RZ, 0x7610, R19 ;  /* 0x00007610ff137816 */ /* 0x000fc40000000013 */
[----:B------:R-:W-:Y:S02]  /*bbc0*/  PRMT R168, RZ, 0x7610, R168 ;  /* 0x00007610ffa87816 */ /* 0x000fe400000000a8 */
[----:B------:R-:W-:Y:S01]  /*bbd0*/  PRMT R21, RZ, 0x7610, R21 ;  /* 0x00007610ff157816 */ /* 0x000fe20000000015 */
[----:B0-----:R-:W-:Y:S01]  /*bbe0*/  IMAD.WIDE R8, R7, 0x2, R4 ;  /* 0x0000000207087825 */ /* 0x001fe200078e0204 */
[----:B------:R-:W-:Y:S01]  /*bbf0*/  PRMT R153, RZ, 0x7610, R153 ;  /* 0x00007610ff997816 */ /* 0x000fe20000000099 */
[----:B------:R-:W0:Y:S01]  /*bc00*/  LDC R7, c[0x0][0x238] ;  /* 0x00008e00ff077b82 */ /* 0x000e220000000800 */
[----:B------:R-:W-:Y:S02]  /*bc10*/  PRMT R157, RZ, 0x7610, R157 ;  /* 0x00007610ff9d7816 */ /* 0x000fe4000000009d */
[----:B------:R-:W-:Y:S01]  /*bc20*/  PRMT R22, RZ, 0x7610, R22 ;  /* 0x00007610ff167816 */ /* 0x000fe20000000016 */
[----:B------:R1:W2:Y:S01]  /*bc30*/  @P2 LDG.E.U16 R17, desc[UR30][R8.64] ;  /* 0x0000001e08112981 */ /* 0x0002a2000c1e1500 */
[----:B------:R-:W-:-:S02]  /*bc40*/  PRMT R23, RZ, 0x7610, R23 ;  /* 0x00007610ff177816 */ /* 0x000fc40000000017 */
[----:B------:R-:W-:Y:S02]  /*bc50*/  PRMT R161, RZ, 0x7610, R161 ;  /* 0x00007610ffa17816 */ /* 0x000fe400000000a1 */
[----:B------:R-:W-:Y:S02]  /*bc60*/  PRMT R165, RZ, 0x7610, R165 ;  /* 0x00007610ffa57816 */ /* 0x000fe400000000a5 */
[----:B------:R-:W-:Y:S02]  /*bc70*/  PRMT R169, RZ, 0x7610, R169 ;  /* 0x00007610ffa97816 */ /* 0x000fe400000000a9 */
[----:B------:R-:W-:Y:S02]  /*bc80*/  PRMT R154, RZ, 0x7610, R154 ;  /* 0x00007610ff9a7816 */ /* 0x000fe4000000009a */
[----:B------:R-:W-:Y:S02]  /*bc90*/  PRMT R158, RZ, 0x7610, R158 ;  /* 0x00007610ff9e7816 */ /* 0x000fe4000000009e */
[----:B------:R-:W-:-:S02]  /*bca0*/  PRMT R155, RZ, 0x7610, R155 ;  /* 0x00007610ff9b7816 */ /* 0x000fc4000000009b */
[----:B------:R-:W-:Y:S02]  /*bcb0*/  PRMT R162, RZ, 0x7610, R162 ;  /* 0x00007610ffa27816 */ /* 0x000fe400000000a2 */
[----:B------:R-:W-:Y:S02]  /*bcc0*/  PRMT R166, RZ, 0x7610, R166 ;  /* 0x00007610ffa67816 */ /* 0x000fe400000000a6 */
[----:B------:R-:W-:Y:S01]  /*bcd0*/  PRMT R170, RZ, 0x7610, R170 ;  /* 0x00007610ffaa7816 */ /* 0x000fe200000000aa */
[----:B0-----:R-:W-:Y:S01]  /*bce0*/  IMAD R7, R7, 0x6, RZ ;  /* 0x0000000607077824 */ /* 0x001fe200078e02ff */
[----:B------:R-:W-:Y:S02]  /*bcf0*/  PRMT R159, RZ, 0x7610, R159 ;  /* 0x00007610ff9f7816 */ /* 0x000fe4000000009f */
[----:B------:R-:W-:Y:S01]  /*bd00*/  PRMT R163, RZ, 0x7610, R163 ;  /* 0x00007610ffa37816 */ /* 0x000fe200000000a3 */
[----:B-1----:R-:W-:Y:S01]  /*bd10*/  IMAD.WIDE R8, R7, 0x2, R4 ;  /* 0x0000000207087825 */ /* 0x002fe200078e0204 */
[----:B------:R-:W0:Y:S01]  /*bd20*/  S2R R232, SR_TID.X ;  /* 0x0000000000e87919 */ /* 0x000e220000002100 */
[----:B------:R-:W1:Y:S03]  /*bd30*/  LDC R7, c[0x0][0x238] ;  /* 0x00008e00ff077b82 */ /* 0x000e660000000800 */
[----:B------:R3:W2:Y:S01]  /*bd40*/  @P0 LDG.E.U16 R164, desc[UR30][R8.64] ;  /* 0x0000001e08a40981 */ /* 0x0006a2000c1e1500 */
[----:B------:R-:W-:-:S03]  /*bd50*/  IMAD R149, R149, 0x1e, RZ ;  /* 0x0000001e95957824 */ /* 0x000fc600078e02ff */
[----:B------:R-:W4:Y:S01]  /*bd60*/  LDL.LU R13, [R1+0x650] ;  /* 0x00065000010d7983 */ /* 0x000f220000300800 */
[----:B-1----:R-:W-:-:S04]  /*bd70*/  IMAD R7, R7, 0x11, RZ ;  /* 0x0000001107077824 */ /* 0x002fc800078e02ff */
[----:B---3--:R-:W-:Y:S02]  /*bd80*/  IMAD.WIDE R8, R7, 0x2, R4 ;  /* 0x0000000207087825 */ /* 0x008fe400078e0204 */
[----:B------:R-:W1:Y:S01]  /*bd90*/  LDC R7, c[0x0][0x238] ;  /* 0x00008e00ff077b82 */ /* 0x000e620000000800 */
[----:B------:R-:W-:-:S13]  /*bda0*/  ISETP.GT.AND P1, PT, R6, 0x11, PT ;  /* 0x000000110600780c */ /* 0x000fda0003f24270 */
[----:B------:R3:W2:Y:S01]  /*bdb0*/  @P1 LDG.E.U16 R18, desc[UR30][R8.64] ;  /* 0x0000001e08121981 */ /* 0x0006a2000c1e1500 */
        /* <DEDUP_REMOVED lines=83> */
[C---:B------:R-:W-:Y:S02]  /*c2f0*/  ISETP.GT.AND P1, PT, R6.reuse, 0x1c, PT ;  /* 0x0000001c0600780c */ /* 0x040fe40003f24270 */
[----:B------:R-:W-:-:S11]  /*c300*/  ISETP.GT.AND P0, PT, R6, 0x1d, PT ;  /* 0x0000001d0600780c */ /* 0x000fd60003f04270 */
[----:B------:R3:W2:Y:S01]  /*c310*/  @P1 LDG.E.U16 R159, desc[UR30][R8.64] ;  /* 0x0000001e089f1981 */ /* 0x0006a2000c1e1500 */
[----:B-1----:R-:W-:-:S04]  /*c320*/  IMAD R7, R7, 0x1d, RZ ;  /* 0x0000001d07077824 */ /* 0x002fc800078e02ff */
[----:B---3--:R-:W-:Y:S01]  /*c330*/  IMAD.WIDE R8, R7, 0x2, R4 ;  /* 0x0000000207087825 */ /* 0x008fe200078e0204 */
[----:B------:R-:W-:Y:S01]  /*c340*/  ISETP.GT.AND P1, PT, R6, 0x1e, PT ;  /* 0x0000001e0600780c */ /* 0x000fe20003f24270 */
[----:B------:R-:W3:Y:S04]  /*c350*/  LDL.LU R7, [R1+0x84c] ;  /* 0x00084c0001077983 */ /* 0x000ee80000300800 */
[----:B------:R1:W2:Y:S01]  /*c360*/  @P0 LDG.E.U16 R163, desc[UR30][R8.64] ;  /* 0x0000001e08a30981 */ /* 0x0002a2000c1e1500 */
[----:B------:R-:W-:-:S03]  /*c370*/  PRMT R167, RZ, 0x7610, R167 ;  /* 0x00007610ffa77816 */ /* 0x000fc600000000a7 */
[----:B------:R-:W2:Y:S01]  /*c380*/  LDL R151, [R1+0x64c] ;  /* 0x00064c0001977983 */ /* 0x000ea20000100800 */
[----:B-1----:R-:W-:Y:S02]  /*c390*/  IMAD.WIDE R8, R149, 0x2, R4 ;  /* 0x0000000295087825 */ /* 0x002fe400078e0204 */
[----:B------:R-:W1:Y:S01]  /*c3a0*/  LDC R149, c[0x0][0x238] ;  /* 0x00008e00ff957b82 */ /* 0x000e620000000800 */
[----:B------:R-:W-:Y:S01]  /*c3b0*/  ISETP.GT.AND P0, PT, R6, 0x1f, PT ;  /* 0x0000001f0600780c */ /* 0x000fe20003f04270 */
[----:B------:R-:W-:Y:S01]  /*c3c0*/  STL [R1+0xc0c], R4 ;  /* 0x000c0c0401007387 */ /* 0x000fe20000100800 */
[----:B------:R-:W-:-:S03]  /*c3d0*/  PRMT R173, RZ, 0x7610, R173 ;  /* 0x00007610ffad7816 */ /* 0x000fc600000000ad */
[----:B------:R0:W2:Y:S04]  /*c3e0*/  @P1 LDG.E.U16 R167, desc[UR30][R8.64] ;  /* 0x0000001e08a71981 */ /* 0x0000a8000c1e1500 */
[----:B------:R4:W-:Y:S01]  /*c3f0*/  STL [R1+0xc04], R5 ;  /* 0x000c040501007387 */ /* 0x0009e20000100800 */
[----:B-1----:R-:W-:-:S04]  /*c400*/  IMAD R149, R149, 0x1f, RZ ;  /* 0x0000001f95957824 */ /* 0x002fc800078e02ff */
[----:B0-----:R-:W-:Y:S02]  /*c410*/  IMAD.WIDE R8, R149, 0x2, R4 ;  /* 0x0000000295087825 */ /* 0x001fe400078e0204 */
[----:B----4-:R-:W4:Y:S01]  /*c420*/  LDL.LU R5, [R1+0x948] ;  /* 0x0009480001057983 */ /* 0x010f220000300800 */
[----:B------:R-:W-:-:S03]  /*c430*/  LOP3.LUT R149, R232, 0x1f, RZ, 0xc0, !PT ;  /* 0x0000001fe8957812 */ /* 0x000fc600078ec0ff */
[----:B------:R0:W2:Y:S01]  /*c440*/  @P0 LDG.E.U16 R173, desc[UR30][R8.64] ;  /* 0x0000001e08ad0981 */ /* 0x0000a2000c1e1500 */
[----:B------:R-:W-:-:S03]  /*c450*/  ISETP.GE.AND P0, PT, R149, R6, PT ;  /* 0x000000069500720c */ /* 0x000fc60003f06270 */
[----:B------:R-:W2:Y:S04]  /*c460*/  LDL R213, [R1+0x648] ;  /* 0x0006480001d57983 */ /* 0x000ea80000100800 */
        /* <DEDUP_REMOVED lines=8> */
[----:B------:R1:W-:Y:S01]  /*c4f0*/  STL [R1+0xc10], R6 ;  /* 0x000c100601007387 */ /* 0x0003e20000100800 */
[----:B------:R-:W-:Y:S06]  /*c500*/  BAR.SYNC.DEFER_BLOCKING 0x0 ;  /* 0x0000000000007b1d */ /* 0x000fec0000010000 */
[----:B-1----:R-:W2:Y:S01]  /*c510*/  LDL.LU R6, [R1+0x844] ;  /* 0x0008440001067983 */ /* 0x002ea20000300800 */
[----:B0-----:R-:W-:-:S02]  /*c520*/  IADD3 R8, P1, R13, R2, RZ ;  /* 0x000000020d087210 */ /* 0x001fc40007f3e0ff */
[----:B------:R-:W-:-:S03]  /*c530*/  PRMT R206, RZ, 0x7610, R206 ;  /* 0x00007610ffce7816 */ /* 0x000fc600000000ce */
[----:B------:R-:W-:Y:S01]  /*c540*/  IMAD.X R9, R208, 0x1, R0, P1 ;  /* 0x00000001d0097824 */ /* 0x000fe200008e0600 */
[----:B------:R-:W-:-:S04]  /*c550*/  PRMT R174, RZ, 0x7610, R174 ;  /* 0x00007610ffae7816 */ /* 0x000fc800000000ae */
[----:B------:R4:W2:Y:S02]  /*c560*/  @!P0 LDG.E.U16 R206, desc[UR30][R8.64] ;  /* 0x0000001e08ce8981 */ /* 0x0008a4000c1e1500 */
[-C--:B----4-:R-:W-:Y:S02]  /*c570*/  IADD3 R8, P1, R5, R2.reuse, RZ ;  /* 0x0000000205087210 */ /* 0x090fe40007f3e0ff */
[----:B------:R-:W-:Y:S03]  /*c580*/  STL [R1+0xc14], R5 ;  /* 0x000c140501007387 */ /* 0x000fe60000100800 */
[----:B---3--:R-:W-:Y:S01]  /*c590*/  IMAD.X R9, R7, 0x1, R0, P1 ;  /* 0x0000000107097824 */ /* 0x008fe200008e0600 */
[----:B------:R-:W-:Y:S04]  /*c5a0*/  STL [R1+0xc18], R7 ;  /* 0x000c180701007387 */ /* 0x000fe80000100800 */
[----:B------:R2:W3:Y:S02]  /*c5b0*/  @!P0 LDG.E.U16 R174, desc[UR30][R8.64] ;  /* 0x0000001e08ae8981 */ /* 0x0004e4000c1e1500 */
[----:B--2---:R-:W-:-:S02]  /*c5c0*/  IADD3 R8, P1, R6, R2, RZ ;  /* 0x0000000206087210 */ /* 0x004fc40007f3e0ff */
[----:B------:R0:W-:Y:S04]  /*c5d0*/  STL [R1+0xc1c], R6 ;  /* 0x000c1c0601007387 */ /* 0x0001e80000100800 */
[----:B0-----:R-:W2:Y:S01]  /*c5e0*/  LDL.LU R6, [R1+0x83c] ;  /* 0x00083c0001067983 */ /* 0x001ea20000300800 */
[----:B------:R-:W-:Y:S01]  /*c5f0*/  PRMT R175, RZ, 0x7610, R175 ;  /* 0x00007610ffaf7816 */ /* 0x000fe200000000af */
[----:B------:R-:W-:Y:S01]  /*c600*/  IMAD.X R9, R151, 0x1, R0, P1 ;  /* 0x0000000197097824 */ /* 0x000fe200008e0600 */
[----:B------:R-:W-:Y:S01]  /*c610*/  PRMT R176, RZ, 0x7610, R176 ;  /* 0x00007610ffb07816 */ /* 0x000fe200000000b0 */
[----:B------:R-:W4:Y:S04]  /*c620*/  LDL R151, [R1+0x814] ;  /* 0x0008140001977983 */ /* 0x000f280000100800 */
[----:B------:R2:W3:Y:S01]  /*c630*/  @!P0 LDG.E.U16 R175, desc[UR30][R8.64] ;  /* 0x0000001e08af8981 */ /* 0x0004e2000c1e1500 */
[----:B------:R-:W-:-:S03]  /*c640*/  PRMT R177, RZ, 0x7610, R177 ;  /* 0x00007610ffb17816 */ /* 0x000fc600000000b1 */
[----:B------:R-:W3:Y:S01]  /*c650*/  LDL R5, [R1+0x634] ;  /* 0x0006340001057983 */ /* 0x000ee20000100800 */
[----:B------:R-:W-:Y:S02]  /*c660*/  PRMT R195, RZ, 0x7610, R195 ;  /* 0x00007610ffc37816 */ /* 0x000fe400000000c3 */
[----:B--2---:R-:W-:-:S05]  /*c670*/  IADD3 R8, P1, R6, R2, RZ ;  /* 0x0000000206087210 */ /* 0x004fca0007f3e0ff */
[----:B------:R-:W-:-:S05]  /*c680*/  IMAD.X R9, R213, 0x1, R0, P1 ;  /* 0x00000001d5097824 */ /* 0x000fca00008e0600 */
[----:B------:R0:W2:Y:S02]  /*c690*/  @!P0 LDG.E.U16 R176, desc[UR30][R8.64] ;  /* 0x0000001e08b08981 */ /* 0x0000a4000c1e1500 */
[----:B0-----:R-:W-:-:S05]  /*c6a0*/  IADD3 R8, P1, R209, R2, RZ ;  /* 0x00000002d1087210 */ /* 0x001fca0007f3e0ff */
[----:B------:R-:W-:Y:S01]  /*c6b0*/  IMAD.X R9, R207, 0x1, R0, P1 ;  /* 0x00000001cf097824 */ /* 0x000fe200008e0600 */
[----:B------:R0:W-:Y:S04]  /*c6c0*/  STL [R1+0xc20], R6 ;  /* 0x000c200601007387 */ /* 0x0001e80000100800 */
[----:B------:R1:W2:Y:S04]  /*c6d0*/  @!P0 LDG.E.U16 R177, desc[UR30][R8.64] ;  /* 0x0000001e08b18981 */ /* 0x0002a8000c1e1500 */
[----:B------:R-:W2:Y:S04]  /*c6e0*/  LDL R209, [R1+0x80c] ;  /* 0x00080c0001d17983 */ /* 0x000ea80000100800 */
[----:B------:R-:W2:Y:S01]  /*c6f0*/  LDL R207, [R1+0x630] ;  /* 0x0006300001cf7983 */ /* 0x000ea20000100800 */
[----:B-1----:R-:W-:-:S02]  /*c700*/  IADD3 R8, P1, R212, R2, RZ ;  /* 0x00000002d4087210 */ /* 0x002fc40007f3e0ff */
[----:B------:R-:W-:Y:S01]  /*c710*/  PRMT R194, RZ, 0x7610, R194 ;  /* 0x00007610ffc27816 */ /* 0x000fe200000000c2 */
[----:B------:R-:W2:Y:S02]  /*c720*/  LDL R7, [R1+0x800] ;  /* 0x0008000001077983 */ /* 0x000ea40000100800 */
[----:B------:R-:W-:Y:S01]  /*c730*/  IMAD.X R9, R211, 0x1, R0, P1 ;  /* 0x00000001d3097824 */ /* 0x000fe200008e0600 */
[----:B------:R-:W-:Y:S01]  /*c740*/  PRMT R193, RZ, 0x7610, R193 ;  /* 0x00007610ffc17816 */ /* 0x000fe200000000c1 */
[----:B0-----:R-:W2:Y:S04]  /*c750*/  LDL R6, [R1+0x7fc] ;  /* 0x0007fc0001067983 */ /* 0x001ea80000100800 */
[----:B------:R0:W2:Y:S02]  /*c760*/  @!P0 LDG.E.U16 R195, desc[UR30][R8.64] ;  /* 0x0000001e08c38981 */ /* 0x0000a4000c1e1500 */
[----:B0-----:R-:W-:-:S02]  /*c770*/  IADD3 R8, P1, R150, R2, RZ ;  /* 0x0000000296087210 */ /* 0x001fc40007f3e0ff */
[----:B------:R-:W2:Y:S03]  /*c780*/  LDL R150, [R1+0x804] ;  /* 0x0008040001967983 */ /* 0x000ea60000100800 */
[----:B------:R-:W-:Y:S02]  /*c790*/  IMAD.X R9, R149, 0x1, R0, P1 ;  /* 0x0000000195097824 */ /* 0x000fe400008e0600 */
[----:B------:R-:W2:Y:S04]  /*c7a0*/  LDL R149, [R1+0x62c] ;  /* 0x00062c0001957983 */ /* 0x000ea80000100800 */
[----:B------:R0:W2:Y:S02]  /*c7b0*/  @!P0 LDG.E.U16 R194, desc[UR30][R8.64] ;  /* 0x0000001e08c28981 */ /* 0x0000a4000c1e1500 */
[----:B0-----:R-:W-:-:S05]  /*c7c0*/  IADD3 R8, P1, R210, R2, RZ ;  /* 0x00000002d2087210 */ /* 0x001fca0007f3e0ff */
[----:B------:R-:W-:Y:S02]  /*c7d0*/  IMAD.X R9, R4, 0x1, R0, P1 ;  /* 0x0000000104097824 */ /* 0x000fe400008e0600 */
[----:B------:R-:W2:Y:S04]  /*c7e0*/  LDL R4, [R1+0x628] ;  /* 0x0006280001047983 */ /* 0x000ea80000100800 */
[----:B------:R4:W2:Y:S01]  /*c7f0*/  @!P0 LDG.E.U16 R193, desc[UR30][R8.64] ;  /* 0x0000001e08c18981 */ /* 0x0008a2000c1e1500 */
[----:B------:R-:W-:Y:S02]  /*c800*/  PRMT R192, RZ, 0x7610, R192 ;  /* 0x00007610ffc07816 */ /* 0x000fe400000000c0 */
[----:B----4-:R-:W-:Y:S02]  /*c810*/  IADD3 R8, P1, R151, R2, RZ ;  /* 0x0000000297087210 */ /* 0x010fe40007f3e0ff */
[----:B------:R-:W-:Y:S01]  /*c820*/  PRMT R191, RZ, 0x7610, R191 ;  /* 0x00007610ffbf7816 */ /* 0x000fe200000000bf */
[----:B------:R-:W4:Y:S02]  /*c830*/  LDL R151, [R1+0x7f8] ;  /* 0x0007f80001977983 */ /* 0x000f240000100800 */
[----:B---3--:R-:W-:-:S02]  /*c840*/  IMAD.X R9, R5, 0x1, R0, P1 ;  /* 0x0000000105097824 */ /* 0x008fc400008e0600 */
[----:B------:R-:W3:Y:S04]  /*c850*/  LDL R5, [R1+0x624] ;  /* 0x0006240001057983 */ /* 0x000ee80000100800 */
[----:B------:R2:W4:Y:S04]  /*c860*/  @!P0 LDG.E.U16 R192, desc[UR30][R8.64] ;  /* 0x0000001e08c08981 */ /* 0x000528000c1e1500 */
[----:B------:R-:W-:Y:S04]  /*c870*/  STL [R1+0xc24], R12 ;  /* 0x000c240c01007387 */ /* 0x000fe80000100800 */
[----:B------:R-:W4:Y:S01]  /*c880*/  LDL R210, [R1+0x620] ;  /* 0x0006200001d27983 */ /* 0x000f220000100800 */
[----:B------:R-:W-:-:S03]  /*c890*/  PRMT R190, RZ, 0x7610, R190 ;  /* 0x00007610ffbe7816 */ /* 0x000fc600000000be */
[----:B------:R-:W-:Y:S04]  /*c8a0*/  STS.U16 [R12+UR28+0x8000], R10 ;  /* 0x0080000a0c007988 */ /* 0x000fe8000800041c */
[----:B------:R-:W-:Y:S04]  /*c8b0*/  STS.U16 [R12+UR28+0x8400], R11 ;  /* 0x0084000b0c007988 */ /* 0x000fe8000800041c */
[----:B------:R-:W-:Y:S04]  /*c8c0*/  STS.U16 [R12+UR28+0x8800], R14 ;  /* 0x0088000e0c007988 */ /* 0x000fe8000800041c */
[----:B------:R0:W-:Y:S01]  /*c8d0*/  STS.U16 [R12+UR28+0x8c00], R15 ;  /* 0x008c000f0c007988 */ /* 0x0001e2000800041c */
[----:B------:R-:W-:-:S02]  /*c8e0*/  PRMT R189, RZ, 0x7610, R189 ;  /* 0x00007610ffbd7816 */ /* 0x000fc400000000bd */
[----:B------:R-:W-:Y:S02]  /*c8f0*/  PRMT R188, RZ, 0x7610, R188 ;  /* 0x00007610ffbc7816 */ /* 0x000fe400000000bc */
[----:B------:R-:W-:Y:S01]  /*c900*/  PRMT R187, RZ, 0x7610, R187 ;  /* 0x00007610ffbb7816 */ /* 0x000fe200000000bb */
[----:B------:R-:W-:Y:S01]  /*c910*/  IMAD.SHL.U32 R211, R232, 0x2, RZ ;  /* 0x00000002e8d37824 */ /* 0x000fe200078e00ff */
[----:B------:R-:W-:Y:S01]  /*c920*/  PRMT R186, RZ, 0x7610, R186 ;  /* 0x00007610ffba7816 */ /* 0x000fe200000000ba */
[----:B------:R-:W4:Y:S04]  /*c930*/  LDL R212, [R1+0x8dc] ;  /* 0x0008dc0001d47983 */ /* 0x000f280000100800 */
[----:B0-----:R-:W4:Y:S01]  /*c940*/  LDL R12, [R1+0x61c] ;  /* 0x00061c00010c7983 */ /* 0x001f220000100800 */
[----:B--2---:R-:W-:-:S05]  /*c950*/  IADD3 R8, P1, R209, R2, RZ ;  /* 0x00000002d1087210 */ /* 0x004fca0007f3e0ff */
[--C-:B------:R-:W-:Y:S02]  /*c960*/  IMAD.X R9, R207, 0x1, R0.reuse, P1 ;  /* 0x00000001cf097824 */ /* 0x100fe400008e0600 */
[----:B------:R-:W2:Y:S04]  /*c970*/  LDL R207, [R1+0x908] ;  /* 0x0009080001cf7983 */ /* 0x000ea80000100800 */
[----:B------:R0:W2:Y:S02]  /*c980*/  @!P0 LDG.E.U16 R191, desc[UR30][R8.64] ;  /* 0x0000001e08bf8981 */ /* 0x0000a4000c1e1500 */
[----:B0-----:R-:W-:Y:S02]  /*c990*/  IADD3 R8, P1, R150, R2, RZ ;  /* 0x0000000296087210 */ /* 0x001fe40007f3e0ff */
[----:B------:R-:W2:Y:S03]  /*c9a0*/  LDL R150, [R1+0x7d8] ;  /* 0x0007d80001967983 */ /* 0x000ea60000100800 */
[----:B------:R-:W-:-:S02]  /*c9b0*/  IMAD.X R9, R149, 0x1, R0, P1 ;  /* 0x0000000195097824 */ /* 0x000fc400008e0600 */
        /* <DEDUP_REMOVED lines=9> */
[----:B---3--:R-:W-:-:S02]  /*ca50*/  IMAD.X R9, R5, 0x1, R0, P1 ;  /* 0x0000000105097824 */ /* 0x008fc400008e0600 */
[----:B------:R-:W3:Y:S04]  /*ca60*/  LDL R5, [R1+0x614] ;  /* 0x0006140001057983 */ /* 0x000ee80000100800 */
[----:B------:R4:W3:Y:S02]  /*ca70*/  @!P0 LDG.E.U16 R188, desc[UR30][R8.64] ;  /* 0x0000001e08bc8981 */ /* 0x0008e4000c1e1500 */
[----:B----4-:R-:W-:-:S05]  /*ca80*/  IADD3 R8, P1, R151, R2, RZ ;  /* 0x0000000297087210 */ /* 0x010fca0007f3e0ff */
[----:B------:R-:W-:Y:S01]  /*ca90*/  IMAD.X R9, R210, 0x1, R0, P1 ;  /* 0x00000001d2097824 */ /* 0x000fe200008e0600 */
[----:B------:R-:W-:Y:S01]  /*caa0*/  LOP3.LUT R211, R211, 0x7e, RZ, 0xc0, !PT ;  /* 0x0000007ed3d37812 */ /* 0x000fe200078ec0ff */
[----:B------:R-:W4:Y:S04]  /*cab0*/  LDL R210, [R1+0x7b8] ;  /* 0x0007b80001d27983 */ /* 0x000f280000100800 */
[----:B------:R2:W4:Y:S01]  /*cac0*/  @!P0 LDG.E.U16 R187, desc[UR30][R8.64] ;  /* 0x0000001e08bb8981 */ /* 0x000522000c1e1500 */
[----:B------:R-:W-:Y:S02]  /*cad0*/  LOP3.LUT R209, R232, 0x40, RZ, 0xc0, !PT ;  /* 0x00000040e8d17812 */ /* 0x000fe400078ec0ff */
[----:B--2---:R-:W-:Y:S02]  /*cae0*/  IADD3 R8, P1, R149, R2, RZ ;  /* 0x0000000295087210 */ /* 0x004fe40007f3e0ff */
[----:B------:R-:W2:Y:S01]  /*caf0*/  LDL R149, [R1+0x904] ;  /* 0x0009040001957983 */ /* 0x000ea20000100800 */
[----:B------:R-:W-:-:S05]  /*cb00*/  IMAD R209, R209, 0x40, R211 ;  /* 0x00000040d1d17824 */ /* 0x000fca00078e02d3 */
[----:B------:R-:W-:-:S05]  /*cb10*/  LOP3.LUT R209, R209, 0x10, RZ, 0x3c, !PT ;  /* 0x00000010d1d17812 */ /* 0x000fca00078e3cff */
[----:B------:R-:W-:Y:S04]  /*cb20*/  STS.U16 [R209+UR28+0x8080], R16 ;  /* 0x00808010d1007988 */ /* 0x000fe8000800041c */
[----:B------:R-:W-:Y:S01]  /*cb30*/  STS.U16 [R209+UR28+0x8480], R17 ;  /* 0x00848011d1007988 */ /* 0x000fe2000800041c */
[----:B------:R-:W-:-:S03]  /*cb40*/  IMAD.X R9, R12, 0x1, R0, P1 ;  /* 0x000000010c097824 */ /* 0x000fc600008e0600 */
[----:B------:R-:W-:Y:S04]  /*cb50*/  STS.U16 [R209+UR28+0x8880], R18 ;  /* 0x00888012d1007988 */ /* 0x000fe8000800041c */
[----:B------:R0:W-:Y:S04]  /*cb60*/  STS.U16 [R209+UR28+0x8c80], R19 ;  /* 0x008c8013d1007988 */ /* 0x0001e8000800041c */
[----:B------:R-:W4:Y:S01]  /*cb70*/  LDL R12, [R1+0x7d0] ;  /* 0x0007d000010c7983 */ /* 0x000f220000100800 */
[----:B0-----:R-:W-:-:S06]  /*cb80*/  PRMT R19, RZ, 0x7610, R19 ;  /* 0x00007610ff137816 */ /* 0x001fcc0000000013 */
[----:B------:R0:W4:Y:S02]  /*cb90*/  @!P0 LDG.E.U16 R19, desc[UR30][R8.64] ;  /* 0x0000001e08138981 */ /* 0x000124000c1e1500 */
[----:B0-----:R-:W-:Y:S02]  /*cba0*/  IADD3 R8, P1, R7, R2, RZ ;  /* 0x0000000207087210 */ /* 0x001fe40007f3e0ff */
[----:B------:R-:W4:Y:S03]  /*cbb0*/  LDL R7, [R1+0x900] ;  /* 0x0009000001077983 */ /* 0x000f260000100800 */
[----:B------:R-:W-:Y:S02]  /*cbc0*/  IMAD.X R9, R4, 0x1, R0, P1 ;  /* 0x0000000104097824 */ /* 0x000fe400008e0600 */
[----:B------:R-:W4:Y:S01]  /*cbd0*/  LDL R4, [R1+0x7c8] ;  /* 0x0007c80001047983 */ /* 0x000f220000100800 */
[----:B------:R-:W-:Y:S01]  /*cbe0*/  IMAD.SHL.U32 R209, R232, 0x2, RZ ;  /* 0x00000002e8d17824 */ /* 0x000fe200078e00ff */
[----:B------:R-:W-:-:S02]  /*cbf0*/  PRMT R18, RZ, 0x7610, R18 ;  /* 0x00007610ff127816 */ /* 0x000fc40000000012 */
[----:B------:R-:W-:Y:S02]  /*cc00*/  LOP3.LUT R151, R232, 0x40, RZ, 0xc0, !PT ;  /* 0x00000040e8977812 */ /* 0x000fe400078ec0ff */
[----:B------:R-:W-:Y:S02]  /*cc10*/  LOP3.LUT R209, R209, 0x7e, RZ, 0xc0, !PT ;  /* 0x0000007ed1d17812 */ /* 0x000fe400078ec0ff */
[----:B------:R0:W4:Y:S03]  /*cc20*/  @!P0 LDG.E.U16 R18, desc[UR30][R8.64] ;  /* 0x0000001e08128981 */ /* 0x000126000c1e1500 */
[----:B------:R-:W-:Y:S01]  /*cc30*/  IMAD R151, R151, 0x40, R209 ;  /* 0x0000004097977824 */ /* 0x000fe200078e02d1 */
[----:B------:R-:W-:Y:S01]  /*cc40*/  PRMT R17, RZ, 0x7610, R17 ;  /* 0x00007610ff117816 */ /* 0x000fe20000000011 */
[----:B------:R-:W4:Y:S01]  /*cc50*/  LDL R209, [R1+0x8ec] ;  /* 0x0008ec0001d17983 */ /* 0x000f220000100800 */
[----:B0-----:R-:W-:-:S03]  /*cc60*/  IADD3 R8, P1, R6, R2, RZ ;  /* 0x0000000206087210 */ /* 0x001fc60007f3e0ff */
[----:B------:R-:W4:Y:S02]  /*cc70*/  LDL R6, [R1+0x8fc] ;  /* 0x0008fc0001067983 */ /* 0x000f240000100800 */
[----:B---3--:R-:W-:Y:S02]  /*cc80*/  IMAD.X R9, R5, 0x1, R0, P1 ;  /* 0x0000000105097824 */ /* 0x008fe400008e0600 */
[----:B------:R-:W3:Y:S01]  /*cc90*/  LDL R5, [R1+0x7c0] ;  /* 0x0007c00001057983 */ /* 0x000ee20000100800 */
[----:B------:R-:W-:-:S03]  /*cca0*/  LOP3.LUT R151, R151, 0x20, RZ, 0x3c, !PT ;  /* 0x0000002097977812 */ /* 0x000fc600078e3cff */
[----:B------:R0:W3:Y:S04]  /*ccb0*/  @!P0 LDG.E.U16 R17, desc[UR30][R8.64] ;  /* 0x0000001e08118981 */ /* 0x0000e8000c1e1500 */
[----:B------:R-:W-:Y:S04]  /*ccc0*/  STS.U16 [R151+UR28+0x8100], R20 ;  /* 0x0081001497007988 */ /* 0x000fe8000800041c */
[----:B------:R-:W-:Y:S01]  /*ccd0*/  STS.U16 [R151+UR28+0x8500], R21 ;  /* 0x0085001597007988 */ /* 0x000fe2000800041c */
[----:B0-----:R-:W-:-:S03]  /*cce0*/  IADD3 R8, P1, R207, R2, RZ ;  /* 0x00000002cf087210 */ /* 0x001fc60007f3e0ff */
[----:B------:R-:W-:Y:S04]  /*ccf0*/  STS.U16 [R151+UR28+0x8900], R22 ;  /* 0x0089001697007988 */ /* 0x000fe8000800041c */
[----:B------:R0:W-:Y:S01]  /*cd00*/  STS.U16 [R151+UR28+0x8d00], R23 ;  /* 0x008d001797007988 */ /* 0x0001e2000800041c */
[----:B------:R-:W-:Y:S01]  /*cd10*/  PRMT R16, RZ, 0x7610, R16 ;  /* 0x00007610ff107816 */ /* 0x000fe20000000010 */
[----:B------:R-:W-:Y:S01]  /*cd20*/  IMAD.X R9, R150, 0x1, R0, P1 ;  /* 0x0000000196097824 */ /* 0x000fe200008e0600 */
[----:B------:R-:W-:Y:S01]  /*cd30*/  PRMT R15, RZ, 0x7610, R15 ;  /* 0x00007610ff0f7816 */ /* 0x000fe2000000000f */
[----:B------:R-:W3:Y:S04]  /*cd40*/  LDL R150, [R1+0x8e8] ;  /* 0x0008e80001967983 */ /* 0x000ee80000100800 */
[----:B------:R2:W3:Y:S04]  /*cd50*/  @!P0 LDG.E.U16 R16, desc[UR30][R8.64] ;  /* 0x0000001e08108981 */ /* 0x0004e8000c1e1500 */
[----:B0-----:R-:W3:Y:S01]  /*cd60*/  LDL R151, [R1+0x8f8] ;  /* 0x0008f80001977983 */ /* 0x001ee20000100800 */
[----:B--2---:R-:W-:-:S03]  /*cd70*/  IADD3 R8, P1, R149, R2, RZ ;  /* 0x0000000295087210 */ /* 0x004fc60007f3e0ff */
[----:B------:R-:W2:Y:S01]  /*cd80*/  LDL R149, [R1+0x8f4] ;  /* 0x0008f40001957983 */ /* 0x000ea20000100800 */
[----:B------:R-:W-:Y:S01]  /*cd90*/  PRMT R14, RZ, 0x7610, R14 ;  /* 0x00007610ff0e7816 */ /* 0x000fe2000000000e */
[----:B----4-:R-:W-:Y:S02]  /*cda0*/  IMAD.X R9, R12, 0x1, R0, P1 ;  /* 0x000000010c097824 */ /* 0x010fe400008e0600 */
[----:B------:R-:W4:Y:S04]  /*cdb0*/  LDL R12, [R1+0x7b0] ;  /* 0x0007b000010c7983 */ /* 0x000f280000100800 */
[----:B------:R0:W4:Y:S02]  /*cdc0*/  @!P0 LDG.E.U16 R15, desc[UR30][R8.64] ;  /* 0x0000001e080f8981 */ /* 0x000124000c1e1500 */
[----:B0-----:R-:W-:-:S02]  /*cdd0*/  IADD3 R8, P1, R7, R2, RZ ;  /* 0x0000000207087210 */ /* 0x001fc40007f3e0ff */
[----:B------:R-:W4:Y:S03]  /*cde0*/  LDL R7, [R1+0x8f0] ;  /* 0x0008f00001077983 */ /* 0x000f260000100800 */
[----:B------:R-:W-:Y:S02]  /*cdf0*/  IMAD.X R9, R4, 0x1, R0, P1 ;  /* 0x0000000104097824 */ /* 0x000fe400008e0600 */
[----:B------:R-:W4:Y:S04]  /*ce00*/  LDL R4, [R1+0x7a8] ;  /* 0x0007a80001047983 */ /* 0x000f280000100800 */
[----:B------:R0:W4:Y:S01]  /*ce10*/  @!P0 LDG.E.U16 R14, desc[UR30][R8.64] ;  /* 0x0000001e080e8981 */ /* 0x000122000c1e1500 */
[----:B------:R-:W-:-:S02]  /*ce20*/  PRMT R11, RZ, 0x7610, R11 ;  /* 0x00007610ff0b7816 */ /* 0x000fc4000000000b */
[-C--:B0-----:R-:W-:Y:S02]  /*ce30*/  IADD3 R8, P1, R6, R2.reuse, RZ ;  /* 0x0000000206087210 */ /* 0x081fe40007f3e0ff */
[----:B------:R-:W-:Y:S01]  /*ce40*/  PRMT R10, RZ, 0x7610, R10 ;  /* 0x00007610ff0a7816 */ /* 0x000fe2000000000a */
[----:B------:R-:W4:Y:S02]  /*ce50*/  LDL R6, [R1+0x798] ;  /* 0x0007980001067983 */ /* 0x000f240000100800 */
[----:B---3--:R-:W-:Y:S02]  /*ce60*/  IMAD.X R9, R5, 0x1, R0, P1 ;  /* 0x0000000105097824 */ /* 0x008fe400008e0600 */
[----:B------:R-:W3:Y:S04]  /*ce70*/  LDL R5, [R1+0x7a0] ;  /* 0x0007a00001057983 */ /* 0x000ee80000100800 */
[----:B------:R0:W3:Y:S02]  /*ce80*/  @!P0 LDG.E.U16 R11, desc[UR30][R8.64] ;  /* 0x0000001e080b8981 */ /* 0x0000e4000c1e1500 */
[----:B0-----:R-:W-:-:S05]  /*ce90*/  IADD3 R8, P1, R151, R2, RZ ;  /* 0x0000000297087210 */ /* 0x001fca0007f3e0ff */
[----:B------:R-:W-:-:S05]  /*cea0*/  IMAD.X R9, R210, 0x1, R0, P1 ;  /* 0x00000001d2097824 */ /* 0x000fca00008e0600 */
[----:B------:R2:W3:Y:S02]  /*ceb0*/  @!P0 LDG.E.U16 R10, desc[UR30][R8.64] ;  /* 0x0000001e080a8981 */ /* 0x0004e4000c1e1500 */
[----:B--2---:R-:W-:Y:S02]  /*cec0*/  IADD3 R8, P1, R149, R2, RZ ;  /* 0x0000000295087210 */ /* 0x004fe40007f3e0ff */
[----:B------:R-:W2:Y:S01]  /*ced0*/  LDL R149, [R1+0x8e4] ;  /* 0x0008e40001957983 */ /* 0x000ea20000100800 */
[C---:B------:R-:W-:Y:S01]  /*cee0*/  IMAD.SHL.U32 R211, R232.reuse, 0x2, RZ ;  /* 0x00000002e8d37824 */ /* 0x040fe200078e00ff */
[----:B------:R-:W-:-:S04]  /*cef0*/  LOP3.LUT R207, R232, 0x40, RZ, 0xc0, !PT ;  /* 0x00000040e8cf7812 */ /* 0x000fc800078ec0ff */
[----:B------:R-:W-:Y:S02]  /*cf00*/  LOP3.LUT R211, R211, 0x7e, RZ, 0xc0, !PT ;  /* 0x0000007ed3d37812 */ /* 0x000fe400078ec0ff */
[----:B------:R-:W-:Y:S01]  /*cf10*/  PRMT R185, RZ, 0x7610, R185 ;  /* 0x00007610ffb97816 */ /* 0x000fe200000000b9 */
[----:B----4-:R-:W-:Y:S02]  /*cf20*/  IMAD.X R9, R12, 0x1, R0, P1 ;  /* 0x000000010c097824 */ /* 0x010fe400008e0600 */
[----:B------:R-:W4:Y:S04]  /*cf30*/  LDL R12, [R1+0x790] ;  /* 0x00079000010c7983 */ /* 0x000f280000100800 */
[----:B------:R0:W4:Y:S01]  /*cf40*/  @!P0 LDG.E.U16 R186, desc[UR30][R8.64] ;  /* 0x0000001e08ba8981 */ /* 0x000122000c1e1500 */
[----:B------:R-:W-:-:S03]  /*cf50*/  IMAD R207, R207, 0x40, R211 ;  /* 0x00000040cfcf7824 */ /* 0x000fc600078e02d3 */
[----:B------:R-:W4:Y:S01]  /*cf60*/  LDL R211, [R1+0x780] ;  /* 0x0007800001d37983 */ /* 0x000f220000100800 */
[----:B0-----:R-:W-:-:S03]  /*cf70*/  IADD3 R8, P1, R7, R2, RZ ;  /* 0x0000000207087210 */ /* 0x001fc60007f3e0ff */
[----:B------:R-:W4:Y:S02]  /*cf80*/  LDL R7, [R1+0x8e0] ;  /* 0x0008e00001077983 */ /* 0x000f240000100800 */
[----:B------:R-:W-:Y:S02]  /*cf90*/  IMAD.X R9, R4, 0x1, R0, P1 ;  /* 0x0000000104097824 */ /* 0x000fe400008e0600 */
[----:B------:R-:W4:Y:S01]  /*cfa0*/  LDL R4, [R1+0x788] ;  /* 0x0007880001047983 */ /* 0x000f220000100800 */
[----:B------:R-:W-:-:S03]  /*cfb0*/  LOP3.LUT R207, R207, 0x30, RZ, 0x3c, !PT ;  /* 0x00000030cfcf7812 */ /* 0x000fc600078e3cff */
[----:B------:R0:W4:Y:S04]  /*cfc0*/  @!P0 LDG.E.U16 R185, desc[UR30][R8.64] ;  /* 0x0000001e08b98981 */ /* 0x000128000c1e1500 */
[----:B------:R-:W-:Y:S01]  /*cfd0*/  STS.U16 [R207+UR28+0x8180], R152 ;  /* 0x00818098cf007988 */ /* 0x000fe2000800041c */
[----:B0-----:R-:W-:-:S03]  /*cfe0*/  IADD3 R8, P1, R209, R2, RZ ;  /* 0x00000002d1087210 */ /* 0x001fc60007f3e0ff */
[----:B------:R-:W-:Y:S04]  /*cff0*/  STS.U16 [R207+UR28+0x8580], R153 ;  /* 0x00858099cf007988 */ /* 0x000fe8000800041c */
[----:B------:R-:W-:Y:S04]  /*d000*/  STS.U16 [R207+UR28+0x8980], R154 ;  /* 0x0089809acf007988 */ /* 0x000fe8000800041c */
[----:B------:R0:W-:Y:S01]  /*d010*/  STS.U16 [R207+UR28+0x8d80], R155 ;  /* 0x008d809bcf007988 */ /* 0x0001e2000800041c */
[----:B---3--:R-:W-:-:S03]  /*d020*/  IMAD.X R9, R5, 0x1, R0, P1 ;  /* 0x0000000105097824 */ /* 0x008fc600008e0600 */
[----:B------:R-:W3:Y:S01]  /*d030*/  LDL R5, [R1+0x8d8] ;  /* 0x0008d80001057983 */ /* 0x000ee20000100800 */
[----:B------:R-:W-:Y:S02]  /*d040*/  PRMT R184, RZ, 0x7610, R184 ;  /* 0x00007610ffb87816 */ /* 0x000fe400000000b8 */
[C---:B------:R-:W-:Y:S01]  /*d050*/  LOP3.LUT R151, R232.reuse, 0x40, RZ, 0xc0, !PT ;  /* 0x00000040e8977812 */ /* 0x040fe200078ec0ff */
[----:B------:R-:W3:Y:S01]  /*d060*/  LDL R209, [R1+0x778] ;  /* 0x0007780001d17983 */ /* 0x000ee20000100800 */
[----:B0-----:R-:W-:-:S03]  /*d070*/  IMAD.SHL.U32 R207, R232, 0x2, RZ ;  /* 0x00000002e8cf7824 */ /* 0x001fc600078e00ff */
[----:B------:R0:W3:Y:S02]  /*d080*/  @!P0 LDG.E.U16 R184, desc[UR30][R8.64] ;  /* 0x0000001e08b88981 */ /* 0x0000e4000c1e1500 */
[----:B------:R-:W-:-:S05]  /*d090*/  LOP3.LUT R207, R207, 0x7e, RZ, 0xc0, !PT ;  /* 0x0000007ecfcf7812 */ /* 0x000fca00078ec0ff */
[----:B------:R-:W-:Y:S01]  /*d0a0*/  IMAD R151, R151, 0x40, R207 ;  /* 0x0000004097977824 */ /* 0x000fe200078e02cf */
[----:B0-----:R-:W-:Y:S01]  /*d0b0*/  IADD3 R8, P1, R150, R2, RZ ;  /* 0x0000000296087210 */ /* 0x001fe20007f3e0ff */
[----:B------:R-:W3:Y:S01]  /*d0c0*/  LDL R207, [R1+0x8d4] ;  /* 0x0008d40001cf7983 */ /* 0x000ee20000100800 */
[----:B------:R-:W-:-:S03]  /*d0d0*/  PRMT R183, RZ, 0x7610, R183 ;  /* 0x00007610ffb77816 */ /* 0x000fc600000000b7 */
[----:B------:R-:W-:Y:S01]  /*d0e0*/  IMAD.X R9, R6, 0x1, R0, P1 ;  /* 0x0000000106097824 */ /* 0x000fe200008e0600 */
[----:B------:R-:W3:Y:S04]  /*d0f0*/  LDL R150, [R1+0x770] ;  /* 0x0007700001967983 */ /* 0x000ee80000100800 */
[----:B------:R2:W3:Y:S01]  /*d100*/  @!P0 LDG.E.U16 R183, desc[UR30][R8.64] ;  /* 0x0000001e08b78981 */ /* 0x0004e2000c1e1500 */
[----:B------:R-:W-:-:S05]  /*d110*/  LOP3.LUT R151, R151, 0x40, RZ, 0x3c, !PT ;  /* 0x0000004097977812 */ /* 0x000fca00078e3cff */
[----:B------:R-:W-:Y:S04]  /*d120*/  STS.U16 [R151+UR28+0x8200], R156 ;  /* 0x0082009c97007988 */ /* 0x000fe8000800041c */
[----:B------:R-:W-:Y:S04]  /*d130*/  STS.U16 [R151+UR28+0x8600], R157 ;  /* 0x0086009d97007988 */ /* 0x000fe8000800041c */
[----:B------:R-:W-:Y:S04]  /*d140*/  STS.U16 [R151+UR28+0x8a00], R158 ;  /* 0x008a009e97007988 */ /* 0x000fe8000800041c */
[----:B------:R0:W-:Y:S04]  /*d150*/  STS.U16 [R151+UR28+0x8e00], R159 ;  /* 0x008e009f97007988 */ /* 0x0001e8000800041c */
[----:B0-----:R-:W3:Y:S01]  /*d160*/  LDL R151, [R1+0x768] ;  /* 0x0007680001977983 */ /* 0x001ee20000100800 */
[----:B--2---:R-:W-:-:S03]  /*d170*/  IADD3 R8, P1, R149, R2, RZ ;  /* 0x0000000295087210 */ /* 0x004fc60007f3e0ff */
[----:B------:R-:W2:Y:S01]  /*d180*/  LDL R149, [R1+0x8d0] ;  /* 0x0008d00001957983 */ /* 0x000ea20000100800 */
[----:B------:R-:W-:Y:S02]  /*d190*/  PRMT R182, RZ, 0x7610, R182 ;  /* 0x00007610ffb67816 */ /* 0x000fe400000000b6 */
[----:B------:R-:W-:Y:S01]  /*d1a0*/  PRMT R181, RZ, 0x7610, R181 ;  /* 0x00007610ffb57816 */ /* 0x000fe200000000b5 */
[----:B----4-:R-:W-:Y:S01]  /*d1b0*/  IMAD.X R9, R12, 0x1, R0, P1 ;  /* 0x000000010c097824 */ /* 0x010fe200008e0600 */
[----:B------:R-:W-:Y:S01]  /*d1c0*/  PRMT R180, RZ, 0x7610, R180 ;  /* 0x00007610ffb47816 */ /* 0x000fe200000000b4 */
[----:B------:R-:W4:Y:S04]  /*d1d0*/  LDL R12, [R1+0x8cc] ;  /* 0x0008cc00010c7983 */ /* 0x000f280000100800 */
[----:B------:R0:W4:Y:S02]  /*d1e0*/  @!P0 LDG.E.U16 R182, desc[UR30][R8.64] ;  /* 0x0000001e08b68981 */ /* 0x000124000c1e1500 */
[----:B0-----:R-:W-:-:S02]  /*d1f0*/  IADD3 R8, P1, R7, R2, RZ ;  /* 0x0000000207087210 */ /* 0x001fc40007f3e0ff */
[----:B------:R-:W4:Y:S03]  /*d200*/  LDL R7, [R1+0x760] ;  /* 0x0007600001077983 */ /* 0x000f260000100800 */
[----:B------:R-:W-:Y:S01]  /*d210*/  IMAD.X R9, R4, 0x1, R0, P1 ;  /* 0x0000000104097824 */ /* 0x000fe200008e0600 */
[----:B------:R-:W-:Y:S01]  /*d220*/  PRMT R179, RZ, 0x7610, R179 ;  /* 0x00007610ffb37816 */ /* 0x000fe200000000b3 */
[----:B------:R-:W4:Y:S04]  /*d230*/  LDL R4, [R1+0x758] ;  /* 0x0007580001047983 */ /* 0x000f280000100800 */
[----:B------:R0:W4:Y:S02]  /*d240*/  @!P0 LDG.E.U16 R181, desc[UR30][R8.64] ;  /* 0x0000001e08b58981 */ /* 0x000124000c1e1500 */
[----:B0-----:R-:W-:-:S05]  /*d250*/  IADD3 R8, P1, R212, R2, RZ ;  /* 0x00000002d4087210 */ /* 0x001fca0007f3e0ff */
[----:B------:R-:W-:-:S05]  /*d260*/  IMAD.X R9, R211, 0x1, R0, P1 ;  /* 0x00000001d3097824 */ /* 0x000fca00008e0600 */
[----:B------:R3:W4:Y:S02]  /*d270*/  @!P0 LDG.E.U16 R180, desc[UR30][R8.64] ;  /* 0x0000001e08b48981 */ /* 0x000724000c1e1500 */
[----:B---3--:R-:W-:-:S05]  /*d280*/  IADD3 R8, P1, R5, R2, RZ ;  /* 0x0000000205087210 */ /* 0x008fca0007f3e0ff */
[----:B------:R-:W-:-:S05]  /*d290*/  IMAD.X R9, R209, 0x1, R0, P1 ;  /* 0x00000001d1097824 */ /* 0x000fca00008e0600 */
[----:B------:R0:W3:Y:S01]  /*d2a0*/  @!P0 LDG.E.U16 R179, desc[UR30][R8.64] ;  /* 0x0000001e08b38981 */ /* 0x0000e2000c1e1500 */
[----:B------:R-:W-:Y:S02]  /*d2b0*/  PRMT R178, RZ, 0x7610, R178 ;  /* 0x00007610ffb27816 */ /* 0x000fe400000000b2 */
[----:B0-----:R-:W-:-:S05]  /*d2c0*/  IADD3 R8, P1, R207, R2, RZ ;  /* 0x00000002cf087210 */ /* 0x001fca0007f3e0ff */
[----:B------:R-:W-:Y:S02]  /*d2d0*/  IMAD.X R9, R150, 0x1, R0, P1 ;  /* 0x0000000196097824 */ /* 0x000fe400008e0600 */
[----:B------:R-:W3:Y:S04]  /*d2e0*/  LDL.LU R150, [R1+0x8c8] ;  /* 0x0008c80001967983 */ /* 0x000ee80000300800 */
[----:B------:R2:W3:Y:S01]  /*d2f0*/  @!P0 LDG.E.U16 R178, desc[UR30][R8.64] ;  /* 0x0000001e08b28981 */ /* 0x0004e2000c1e1500 */
[C---:B------:R-:W-:Y:S01]  /*d300*/  IMAD.SHL.U32 R210, R232.reuse, 0x2, RZ ;  /* 0x00000002e8d27824 */ /* 0x040fe200078e00ff */
[----:B------:R-:W-:-:S04]  /*d310*/  LOP3.LUT R6, R232, 0x40, RZ, 0xc0, !PT ;  /* 0x00000040e8067812 */ /* 0x000fc800078ec0ff */
[----:B------:R-:W-:-:S05]  /*d320*/  LOP3.LUT R210, R210, 0x7e, RZ, 0xc0, !PT ;  /* 0x0000007ed2d27812 */ /* 0x000fca00078ec0ff */
[----:B------:R-:W-:Y:S01]  /*d330*/  IMAD R6, R6, 0x40, R210 ;  /* 0x0000004006067824 */ /* 0x000fe200078e02d2 */
[----:B--2---:R-:W-:Y:S02]  /*d340*/  IADD3 R8, P1, R149, R2, RZ ;  /* 0x0000000295087210 */ /* 0x004fe40007f3e0ff */
[----:B------:R-:W2:Y:S04]  /*d350*/  LDL.LU R149, [R1+0x750] ;  /* 0x0007500001957983 */ /* 0x000ea80000300800 */
[----:B------:R-:W2:Y:S01]  /*d360*/  LDL.LU R231, [R1+0x8c4] ;  /* 0x0008c40001e77983 */ /* 0x000ea20000300800 */
[----:B------:R-:W-:-:S03]  /*d370*/  IMAD.X R9, R151, 0x1, R0, P1 ;  /* 0x0000000197097824 */ /* 0x000fc600008e0600 */
[----:B------:R-:W2:Y:S04]  /*d380*/  LDL.LU R230, [R1+0x748] ;  /* 0x0007480001e67983 */ /* 0x000ea80000300800 */
[----:B------:R-:W2:Y:S04]  /*d390*/  LDL R217, [R1+0x8bc] ;  /* 0x0008bc0001d97983 */ /* 0x000ea80000100800 */
[----:B------:R-:W2:Y:S04]  /*d3a0*/  LDL R210, [R1+0x738] ;  /* 0x0007380001d27983 */ /* 0x000ea80000100800 */
[----:B------:R-:W2:Y:S04]  /*d3b0*/  LDL R216, [R1+0x8b8] ;  /* 0x0008b80001d87983 */ /* 0x000ea80000100800 */
[----:B------:R-:W2:Y:S04]  /*d3c0*/  LDL R209, [R1+0x730] ;  /* 0x0007300001d17983 */ /* 0x000ea80000100800 */
[----:B------:R-:W2:Y:S04]  /*d3d0*/  LDL R215, [R1+0x8b4] ;  /* 0x0008b40001d77983 */ /* 0x000ea80000100800 */
[----:B------:R-:W2:Y:S04]  /*d3e0*/  LDL R151, [R1+0x71c] ;  /* 0x00071c0001977983 */ /* 0x000ea80000100800 */
[----:B------:R-:W2:Y:S04]  /*d3f0*/  LDL.LU R229, [R1+0x740] ;  /* 0x0007400001e57983 */ /* 0x000ea80000300800 */
[----:B------:R-:W2:Y:S01]  /*d400*/  LDL.LU R228, [R1+0x8c0] ;  /* 0x0008c00001e47983 */ /* 0x000ea20000300800 */
[----:B------:R-:W-:-:S05]  /*d410*/  LOP3.LUT R6, R6, 0x50, RZ, 0x3c, !PT ;  /* 0x0000005006067812 */ /* 0x000fca00078e3cff */
[----:B------:R-:W-:Y:S04]  /*d420*/  STS.U16 [R6+UR28+0x8280], R160 ;  /* 0x008280a006007988 */ /* 0x000fe8000800041c */
[----:B------:R-:W-:Y:S04]  /*d430*/  STS.U16 [R6+UR28+0x8680], R161 ;  /* 0x008680a106007988 */ /* 0x000fe8000800041c */
[----:B------:R-:W-:Y:S01]  /*d440*/  STS.U16 [R6+UR28+0x8a80], R162 ;  /* 0x008a80a206007988 */ /* 0x000fe2000800041c */
[----:B------:R-:W-:-:S03]  /*d450*/  PRMT R172, RZ, 0x7610, R172 ;  /* 0x00007610ffac7816 */ /* 0x000fc600000000ac */
[----:B------:R0:W-:Y:S01]  /*d460*/  STS.U16 [R6+UR28+0x8e80], R163 ;  /* 0x008e80a306007988 */ /* 0x0001e2000800041c */
[----:B------:R-:W-:-:S03]  /*d470*/  LOP3.LUT R5, R232, 0x40, RZ, 0xc0, !PT ;  /* 0x00000040e8057812 */ /* 0x000fc600078ec0ff */
[----:B------:R4:W2:Y:S01]  /*d480*/  @!P0 LDG.E.U16 R172, desc[UR30][R8.64] ;  /* 0x0000001e08ac8981 */ /* 0x0008a2000c1e1500 */
[----:B0-----:R-:W-:-:S05]  /*d490*/  IMAD.SHL.U32 R6, R232, 0x2, RZ ;  /* 0x00000002e8067824 */ /* 0x001fca00078e00ff */
[----:B------:R-:W-:Y:S02]  /*d4a0*/  LOP3.LUT R6, R6, 0x7e, RZ, 0xc0, !PT ;  /* 0x0000007e06067812 */ /* 0x000fe400078ec0ff */
[----:B----4-:R-:W-:-:S03]  /*d4b0*/  IADD3 R8, P1, R12, R2, RZ ;  /* 0x000000020c087210 */ /* 0x010fc60007f3e0ff */
[----:B------:R-:W-:Y:S01]  /*d4c0*/  IMAD R5, R5, 0x40, R6 ;  /* 0x0000004005057824 */ /* 0x000fe200078e0206 */
[----:B------:R-:W-:Y:S01]  /*d4d0*/  PRMT R171, RZ, 0x7610, R171 ;  /* 0x00007610ffab7816 */ /* 0x000fe200000000ab */
[----:B------:R-:W-:-:S03]  /*d4e0*/  IMAD.X R9, R7, 0x1, R0, P1 ;  /* 0x0000000107097824 */ /* 0x000fc600008e0600 */
[----:B------:R-:W-:Y:S02]  /*d4f0*/  LOP3.LUT R5, R5, 0x60, RZ, 0x3c, !PT ;  /* 0x0000006005057812 */ /* 0x000fe400078e3cff */
[----:B------:R0:W4:Y:S04]  /*d500*/  @!P0 LDG.E.U16 R171, desc[UR30][R8.64] ;  /* 0x0000001e08ab8981 */ /* 0x000128000c1e1500 */
[----:B------:R-:W-:Y:S04]  /*d510*/  STS.U16 [R5+UR28+0x8300], R164 ;  /* 0x008300a405007988 */ /* 0x000fe8000800041c */
[----:B------:R-:W-:Y:S01]  /*d520*/  STS.U16 [R5+UR28+0x8700], R165 ;  /* 0x008700a505007988 */ /* 0x000fe2000800041c */
[----:B0-----:R-:W-:-:S03]  /*d530*/  IADD3 R8, P1, R4, R2, RZ ;  /* 0x0000000204087210 */ /* 0x001fc60007f3e0ff */
[----:B------:R-:W-:Y:S04]  /*d540*/  STS.U16 [R5+UR28+0x8b00], R166 ;  /* 0x008b00a605007988 */ /* 0x000fe8000800041c */
[----:B------:R0:W-:Y:S01]  /*d550*/  STS.U16 [R5+UR28+0x8f00], R167 ;  /* 0x008f00a705007988 */ /* 0x0001e2000800041c */
[----:B------:R-:W-:Y:S01]  /*d560*/  IMAD.X R9, R241, 0x1, R0, P1 ;  /* 0x00000001f1097824 */ /* 0x000fe200008e0600 */
[----:B0-----:R-:W-:-:S06]  /*d570*/  PRMT R167, RZ, 0x7610, R167 ;  /* 0x00007610ffa77816 */ /* 0x001fcc00000000a7 */
[----:B------:R3:W4:Y:S01]  /*d580*/  @!P0 LDG.E.U16 R167, desc[UR30][R8.64] ;  /* 0x0000001e08a78981 */ /* 0x000722000c1e1500 */
[----:B------:R-:W-:Y:S02]  /*d590*/  PRMT R164, RZ, 0x7610, R164 ;  /* 0x00007610ffa47816 */ /* 0x000fe400000000a4 */
[----:B---3--:R-:W-:Y:S01]  /*d5a0*/  IADD3 R8, P1, R150, R2, RZ ;  /* 0x0000000296087210 */ /* 0x008fe20007f3e0ff */
[C---:B------:R-:W-:Y:S01]  /*d5b0*/  IMAD.SHL.U32 R5, R232.reuse, 0x2, RZ ;  /* 0x00000002e8057824 */ /* 0x040fe200078e00ff */
[----:B------:R-:W-:Y:S01]  /*d5c0*/  PRMT R163, RZ, 0x7610, R163 ;  /* 0x00007610ffa37816 */ /* 0x000fe200000000a3 */
[----:B------:R-:W-:Y:S01]  /*d5d0*/  STL [R1+0xed8], R241 ;  /* 0x000ed8f101007387 */ /* 0x000fe20000100800 */
[----:B------:R-:W-:Y:S02]  /*d5e0*/  LOP3.LUT R4, R232, 0x40, RZ, 0xc0, !PT ;  /* 0x00000040e8047812 */ /* 0x000fe400078ec0ff */
[----:B------:R-:W-:Y:S01]  /*d5f0*/  LOP3.LUT R5, R5, 0x7e, RZ, 0xc0, !PT ;  /* 0x0000007e05057812 */ /* 0x000fe200078ec0ff */
[----:B------:R-:W3:Y:S04]  /*d600*/  LDL R214, [R1+0x8b0] ;  /* 0x0008b00001d67983 */ /* 0x000ee80000100800 */
[----:B------:R-:W4:Y:S01]  /*d610*/  LDL R213, [R1+0x714] ;  /* 0x0007140001d57983 */ /* 0x000f220000100800 */
[----:B------:R-:W-:Y:S01]  /*d620*/  IMAD R4, R4, 0x40, R5 ;  /* 0x0000004004047824 */ /* 0x000fe200078e0205 */
[----:B------:R-:W-:-:S02]  /*d630*/  PRMT R162, RZ, 0x7610, R162 ;  /* 0x00007610ffa27816 */ /* 0x000fc400000000a2 */
[----:B------:R-:W4:Y:S02]  /*d640*/  LDL R212, [R1+0x8ac] ;  /* 0x0008ac0001d47983 */ /* 0x000f240000100800 */
[----:B------:R-:W-:Y:S02]  /*d650*/  LOP3.LUT R4, R4, 0x70, RZ, 0x3c, !PT ;  /* 0x0000007004047812 */ /* 0x000fe400078e3cff */
[----:B------:R-:W4:Y:S04]  /*d660*/  LDL R211, [R1+0x70c] ;  /* 0x00070c0001d37983 */ /* 0x000f280000100800 */
[----:B------:R-:W-:Y:S04]  /*d670*/  STS.U16 [R4+UR28+0x8380], R168 ;  /* 0x008380a804007988 */ /* 0x000fe8000800041c */
[----:B------:R-:W4:Y:S01]  /*d680*/  LDL.LU R12, [R1+0x838] ;  /* 0x00083800010c7983 */ /* 0x000f220000300800 */
[----:B------:R-:W-:-:S03]  /*d690*/  PRMT R161, RZ, 0x7610, R161 ;  /* 0x00007610ffa17816 */ /* 0x000fc600000000a1 */
[----:B------:R-:W-:Y:S04]  /*d6a0*/  STS.U16 [R4+UR28+0x8780], R169 ;  /* 0x008780a904007988 */ /* 0x000fe8000800041c */
[----:B------:R-:W4:Y:S04]  /*d6b0*/  LDL.LU R6, [R1+0x93c] ;  /* 0x00093c0001067983 */ /* 0x000f280000300800 */
[----:B------:R-:W-:Y:S04]  /*d6c0*/  STS.U16 [R4+UR28+0x8b80], R170 ;  /* 0x008b80aa04007988 */ /* 0x000fe8000800041c */
[----:B------:R-:W4:Y:S04]  /*d6d0*/  LDL.LU R7, [R1+0x840] ;  /* 0x0008400001077983 */ /* 0x000f280000300800 */
[----:B------:R0:W-:Y:S04]  /*d6e0*/  STS.U16 [R4+UR28+0x8f80], R173 ;  /* 0x008f80ad04007988 */ /* 0x0001e8000800041c */
[----:B------:R-:W4:Y:S04]  /*d6f0*/  LDL.LU R5, [R1+0x940] ;  /* 0x0009400001057983 */ /* 0x000f280000300800 */
[----:B0-----:R-:W4:Y:S04]  /*d700*/  LDL.LU R4, [R1+0x848] ;  /* 0x0008480001047983 */ /* 0x001f280000300800 */
[----:B------:R-:W4:Y:S01]  /*d710*/  LDL.LU R207, [R1+0x944] ;  /* 0x0009440001cf7983 */ /* 0x000f220000300800 */
[----:B------:R-:W-:-:S02]  /*d720*/  PRMT R160, RZ, 0x7610, R160 ;  /* 0x00007610ffa07816 */ /* 0x000fc400000000a0 */
[----:B------:R-:W-:Y:S01]  /*d730*/  PRMT R159, RZ, 0x7610, R159 ;  /* 0x00007610ff9f7816 */ /* 0x000fe2000000009f */
[----:B------:R-:W4:Y:S01]  /*d740*/  LDL R221, [R1+0x6d4] ;  /* 0x0006d40001dd7983 */ /* 0x000f220000100800 */
[----:B------:R-:W-:Y:S02]  /*d750*/  PRMT R158, RZ, 0x7610, R158 ;  /* 0x00007610ff9e7816 */ /* 0x000fe4000000009e */
[----:B------:R-:W-:Y:S01]  /*d760*/  PRMT R157, RZ, 0x7610, R157 ;  /* 0x00007610ff9d7816 */ /* 0x000fe2000000009d */
[----:B------:R-:W4:Y:S01]  /*d770*/  LDL R220, [R1+0x88c] ;  /* 0x00088c0001dc7983 */ /* 0x000f220000100800 */
[----:B------:R-:W-:Y:S02]  /*d780*/  PRMT R156, RZ, 0x7610, R156 ;  /* 0x00007610ff9c7816 */ /* 0x000fe4000000009c */
[----:B------:R-:W-:Y:S01]  /*d790*/  PRMT R155, RZ, 0x7610, R155 ;  /* 0x00007610ff9b7816 */ /* 0x000fe2000000009b */
[----:B------:R-:W4:Y:S01]  /*d7a0*/  LDL R219, [R1+0x6cc] ;  /* 0x0006cc0001db7983 */ /* 0x000f220000100800 */
[----:B--2---:R-:W-:Y:S01]  /*d7b0*/  IMAD.X R9, R149, 0x1, R0, P1 ;  /* 0x0000000195097824 */ /* 0x004fe200008e0600 */
[----:B------:R-:W-:-:S02]  /*d7c0*/  PRMT R154, RZ, 0x7610, R154 ;  /* 0x00007610ff9a7816 */ /* 0x000fc4000000009a */
[----:B------:R-:W-:Y:S02]  /*d7d0*/  PRMT R153, RZ, 0x7610, R153 ;  /* 0x00007610ff997816 */ /* 0x000fe40000000099 */
[----:B------:R-:W-:Y:S01]  /*d7e0*/  PRMT R152, RZ, 0x7610, R152 ;  /* 0x00007610ff987816 */ /* 0x000fe20000000098 */
[----:B------:R0:W2:Y:S01]  /*d7f0*/  @!P0 LDG.E.U16 R164, desc[UR30][R8.64] ;  /* 0x0000001e08a48981 */ /* 0x0000a2000c1e1500 */
[----:B------:R-:W-:Y:S02]  /*d800*/  PRMT R23, RZ, 0x7610, R23 ;  /* 0x00007610ff177816 */ /* 0x000fe40000000017 */
[----:B------:R-:W-:Y:S02]  /*d810*/  PRMT R22, RZ, 0x7610, R22 ;  /* 0x00007610ff167816 */ /* 0x000fe40000000016 */
[----:B------:R-:W-:Y:S02]  /*d820*/  PRMT R21, RZ, 0x7610, R21 ;  /* 0x00007610ff157816 */ /* 0x000fe40000000015 */
[----:B------:R-:W-:Y:S01]  /*d830*/  PRMT R20, RZ, 0x7610, R20 ;  /* 0x00007610ff147816 */ /* 0x000fe20000000014 */
[----:B------:R1:W-:Y:S01]  /*d840*/  STS.U16 [R3+UR28+0x1a00], R19 ;  /* 0x001a001303007988 */ /* 0x0003e2000800041c */
[----:B0-----:R-:W-:-:S03]  /*d850*/  IADD3 R8, P1, R231, R2, RZ ;  /* 0x00000002e7087210 */ /* 0x001fc60007f3e0ff */
[----:B------:R0:W-:Y:S02]  /*d860*/  STS.U16 [R3+UR28+0x1c00], R18 ;  /* 0x001c001203007988 */ /* 0x0001e4000800041c */
[----:B------:R-:W-:Y:S02]  /*d870*/  IMAD.X R9, R230, 0x1, R0, P1 ;  /* 0x00000001e6097824 */ /* 0x000fe400008e0600 */
[----:B------:R0:W-:Y:S04]  /*d880*/  STS.U16 [R3+UR28+0x1e00], R17 ;  /* 0x001e001103007988 */ /* 0x0001e8000800041c */
[----:B------:R1:W2:Y:S04]  /*d890*/  @!P0 LDG.E.U16 R163, desc[UR30][R8.64] ;  /* 0x0000001e08a38981 */ /* 0x0002a8000c1e1500 */
[----:B------:R-:W2:Y:S01]  /*d8a0*/  LDL R241, [R1+0x938] ;  /* 0x0009380001f17983 */ /* 0x000ea20000100800 */
[----:B-1----:R-:W-:-:S05]  /*d8b0*/  IADD3 R8, P1, R228, R2, RZ ;  /* 0x00000002e4087210 */ /* 0x002fca0007f3e0ff */
[----:B------:R-:W-:-:S05]  /*d8c0*/  IMAD.X R9, R229, 0x1, R0, P1 ;  /* 0x00000001e5097824 */ /* 0x000fca00008e0600 */
[----:B------:R1:W2:Y:S02]  /*d8d0*/  @!P0 LDG.E.U16 R162, desc[UR30][R8.64] ;  /* 0x0000001e08a28981 */ /* 0x0002a4000c1e1500 */
[-C--:B-1----:R-:W-:Y:S02]  /*d8e0*/  IADD3 R8, P1, R217, R2.reuse, RZ ;  /* 0x00000002d9087210 */ /* 0x082fe40007f3e0ff */
[----:B------:R-:W2:Y:S03]  /*d8f0*/  LDL R217, [R1+0x8a8] ;  /* 0x0008a80001d97983 */ /* 0x000ea60000100800 */
[----:B------:R-:W-:Y:S02]  /*d900*/  IMAD.X R9, R210, 0x1, R0, P1 ;  /* 0x00000001d2097824 */ /* 0x000fe400008e0600 */
[----:B------:R-:W2:Y:S04]  /*d910*/  LDL R210, [R1+0x704] ;  /* 0x0007040001d27983 */ /* 0x000ea80000100800 */
[----:B------:R1:W2:Y:S02]  /*d920*/  @!P0 LDG.E.U16 R161, desc[UR30][R8.64] ;  /* 0x0000001e08a18981 */ /* 0x0002a4000c1e1500 */
[----:B-1----:R-:W-:-:S02]  /*d930*/  IADD3 R8, P1, R216, R2, RZ ;  /* 0x00000002d8087210 */ /* 0x002fc40007f3e0ff */
        /* <DEDUP_REMOVED lines=9> */
[----:B---3--:R-:W-:-:S02]  /*d9d0*/  IADD3 R8, P1, R214, R2, RZ ;  /* 0x00000002d6087210 */ /* 0x008fc40007f3e0ff */
[----:B------:R-:W3:Y:S03]  /*d9e0*/  LDL R214, [R1+0x89c] ;  /* 0x00089c0001d67983 */ /* 0x000ee60000100800 */
[----:B----4-:R-:W-:Y:S02]  /*d9f0*/  IMAD.X R9, R213, 0x1, R0, P1 ;  /* 0x00000001d5097824 */ /* 0x010fe400008e0600 */
[----:B------:R-:W4:Y:S04]  /*da00*/  LDL R213, [R1+0x6ec] ;  /* 0x0006ec0001d57983 */ /* 0x000f280000100800 */
[----:B------:R1:W4:Y:S02]  /*da10*/  @!P0 LDG.E.U16 R158, desc[UR30][R8.64] ;  /* 0x0000001e089e8981 */ /* 0x000324000c1e1500 */
[----:B-1----:R-:W-:-:S02]  /*da20*/  IADD3 R8, P1, R212, R2, RZ ;  /* 0x00000002d4087210 */ /* 0x002fc40007f3e0ff */
[----:B------:R-:W4:Y:S03]  /*da30*/  LDL R212, [R1+0x898] ;  /* 0x0008980001d47983 */ /* 0x000f260000100800 */
[----:B------:R-:W-:Y:S02]  /*da40*/  IMAD.X R9, R211, 0x1, R0, P1 ;  /* 0x00000001d3097824 */ /* 0x000fe400008e0600 */
[----:B------:R-:W4:Y:S04]  /*da50*/  LDL R211, [R1+0x6e4] ;  /* 0x0006e40001d37983 */ /* 0x000f280000100800 */
[----:B------:R2:W4:Y:S02]  /*da60*/  @!P0 LDG.E.U16 R157, desc[UR30][R8.64] ;  /* 0x0000001e089d8981 */ /* 0x000524000c1e1500 */
[----:B--2---:R-:W-:-:S02]  /*da70*/  IADD3 R8, P1, R217, R2, RZ ;  /* 0x00000002d9087210 */ /* 0x004fc40007f3e0ff */
        /* <DEDUP_REMOVED lines=31> */
[----:B------:R-:W-:-:S05]  /*dc70*/  IMAD.X R9, R221, 0x1, R0, P1 ;  /* 0x00000001dd097824 */ /* 0x000fca00008e0600 */
[----:B------:R1:W2:Y:S02]  /*dc80*/  @!P0 LDG.E.U16 R22, desc[UR30][R8.64] ;  /* 0x0000001e08168981 */ /* 0x0002a4000c1e1500 */
[----:B-1----:R-:W-:-:S05]  /*dc90*/  IADD3 R8, P1, R220, R2, RZ ;  /* 0x00000002dc087210 */ /* 0x002fca0007f3e0ff */
[----:B------:R-:W-:-:S05]  /*dca0*/  IMAD.X R9, R219, 0x1, R0, P1 ;  /* 0x00000001db097824 */ /* 0x000fca00008e0600 */
[----:B------:R1:W2:Y:S02]  /*dcb0*/  @!P0 LDG.E.U16 R21, desc[UR30][R8.64] ;  /* 0x0000001e08158981 */ /* 0x0002a4000c1e1500 */
[----:B-1----:R-:W-:-:S05]  /*dcc0*/  IADD3 R8, P1, R217, R2, RZ ;  /* 0x00000002d9087210 */ /* 0x002fca0007f3e0ff */
[----:B------:R-:W-:-:S05]  /*dcd0*/  IMAD.X R9, R216, 0x1, R0, P1 ;  /* 0x00000001d8097824 */ /* 0x000fca00008e0600 */
[----:B------:R1:W2:Y:S01]  /*dce0*/  @!P0 LDG.E.U16 R20, desc[UR30][R8.64] ;  /* 0x0000001e08148981 */ /* 0x0002a2000c1e1500 */
[----:B------:R-:W-:Y:S02]  /*dcf0*/  PRMT R19, RZ, 0x7610, R19 ;  /* 0x00007610ff137816 */ /* 0x000fe40000000013 */
[----:B-1----:R-:W-:-:S05]  /*dd00*/  IADD3 R8, P1, R215, R2, RZ ;  /* 0x00000002d7087210 */ /* 0x002fca0007f3e0ff */
[----:B---3--:R-:W-:-:S05]  /*dd10*/  IMAD.X R9, R214, 0x1, R0, P1 ;  /* 0x00000001d6097824 */ /* 0x008fca00008e0600 */
[----:B------:R4:W3:Y:S01]  /*dd20*/  @!P0 LDG.E.U16 R19, desc[UR30][R8.64] ;  /* 0x0000001e08138981 */ /* 0x0008e2000c1e1500 */
[----:B0-----:R-:W-:Y:S02]  /*dd30*/  PRMT R18, RZ, 0x7610, R18 ;  /* 0x00007610ff127816 */ /* 0x001fe40000000012 */
[----:B----4-:R-:W-:-:S05]  /*dd40*/  IADD3 R8, P1, R213, R2, RZ ;  /* 0x00000002d5087210 */ /* 0x010fca0007f3e0ff */
[----:B------:R-:W-:-:S05]  /*dd50*/  IMAD.X R9, R212, 0x1, R0, P1 ;  /* 0x00000001d4097824 */ /* 0x000fca00008e0600 */
[----:B------:R0:W4:Y:S01]  /*dd60*/  @!P0 LDG.E.U16 R18, desc[UR30][R8.64] ;  /* 0x0000001e08128981 */ /* 0x000122000c1e1500 */
[----:B------:R-:W-:Y:S02]  /*dd70*/  PRMT R17, RZ, 0x7610, R17 ;  /* 0x00007610ff117816 */ /* 0x000fe40000000011 */
[----:B0-----:R-:W-:-:S05]  /*dd80*/  IADD3 R8, P1, R211, R2, RZ ;  /* 0x00000002d3087210 */ /* 0x001fca0007f3e0ff */
[----:B--2---:R-:W-:-:S05]  /*dd90*/  IMAD.X R9, R210, 0x1, R0, P1 ;  /* 0x00000001d2097824 */ /* 0x004fca00008e0600 */
[----:B------:R0:W2:Y:S02]  /*dda0*/  @!P0 LDG.E.U16 R17, desc[UR30][R8.64] ;  /* 0x0000001e08118981 */ /* 0x0000a4000c1e1500 */
[----:B0-----:R-:W-:-:S05]  /*ddb0*/  IADD3 R8, P1, R209, R2, RZ ;  /* 0x00000002d1087210 */ /* 0x001fca0007f3e0ff */
[----:B------:R-:W-:Y:S02]  /*ddc0*/  IMAD.X R9, R151, 0x1, R0, P1 ;  /* 0x0000000197097824 */ /* 0x000fe400008e0600 */
[----:B------:R-:W3:Y:S04]  /*ddd0*/  LDL R151, [R1+0x818] ;  /* 0x0008180001977983 */ /* 0x000ee80000100800 */
[----:B------:R-:W4:Y:S04]  /*dde0*/  LDL.LU R232, [R1+0x864] ;  /* 0x0008640001e87983 */ /* 0x000f280000300800 */
[----:B------:R-:W2:Y:S04]  /*ddf0*/  LDL.LU R227, [R1+0x69c] ;  /* 0x00069c0001e37983 */ /* 0x000ea80000300800 */
[----:B------:R-:W3:Y:S04]  /*de00*/  LDL.LU R226, [R1+0x654] ;  /* 0x0006540001e27983 */ /* 0x000ee80000300800 */
[----:B------:R-:W3:Y:S04]  /*de10*/  LDL.LU R225, [R1+0x854] ;  /* 0x0008540001e17983 */ /* 0x000ee80000300800 */
[----:B------:R-:W3:Y:S04]  /*de20*/  LDL.LU R224, [R1+0x85c] ;  /* 0x00085c0001e07983 */ /* 0x000ee80000300800 */
[----:B------:R-:W3:Y:S04]  /*de30*/  LDL.LU R223, [R1+0x664] ;  /* 0x0006640001df7983 */ /* 0x000ee80000300800 */
[----:B------:R-:W4:Y:S04]  /*de40*/  LDL.LU R222, [R1+0x694] ;  /* 0x0006940001de7983 */ /* 0x000f280000300800 */
[----:B------:R-:W3:Y:S04]  /*de50*/  LDL.LU R221, [R1+0x874] ;  /* 0x0008740001dd7983 */ /* 0x000ee80000300800 */
[----:B------:R-:W4:Y:S04]  /*de60*/  LDL.LU R220, [R1+0x860] ;  /* 0x0008600001dc7983 */ /* 0x000f280000300800 */
        /* <DEDUP_REMOVED lines=10> */
[----:B------:R0:W-:Y:S02]  /*df10*/  STS.U16 [R3+UR28+0x2000], R16 ;  /* 0x0020001003007988 */ /* 0x0001e4000800041c */
[----:B0-----:R-:W-:-:S02]  /*df20*/  PRMT R16, RZ, 0x7610, R16 ;  /* 0x00007610ff107816 */ /* 0x001fc40000000010 */
[----:B------:R0:W-:Y:S04]  /*df30*/  STS.U16 [R3+UR28+0x2200], R15 ;  /* 0x0022000f03007988 */ /* 0x0001e8000800041c */
[----:B------:R2:W4:Y:S01]  /*df40*/  @!P0 LDG.E.U16 R16, desc[UR30][R8.64] ;  /* 0x0000001e08108981 */ /* 0x000522000c1e1500 */
[----:B0-----:R-:W-:-:S03]  /*df50*/  PRMT R15, RZ, 0x7610, R15 ;  /* 0x00007610ff0f7816 */ /* 0x001fc6000000000f */
[----:B------:R0:W-:Y:S02]  /*df60*/  STS.U16 [R3+UR28+0x2400], R14 ;  /* 0x0024000e03007988 */ /* 0x0001e4000800041c */
[----:B0-----:R-:W-:Y:S02]  /*df70*/  PRMT R14, RZ, 0x7610, R14 ;  /* 0x00007610ff0e7816 */ /* 0x001fe4000000000e */
[----:B------:R0:W-:Y:S02]  /*df80*/  STS.U16 [R3+UR28+0x2600], R11 ;  /* 0x0026000b03007988 */ /* 0x0001e4000800041c */
[----:B0-----:R-:W-:Y:S02]  /*df90*/  PRMT R11, RZ, 0x7610, R11 ;  /* 0x00007610ff0b7816 */ /* 0x001fe4000000000b */
[----:B------:R0:W-:Y:S02]  /*dfa0*/  STS.U16 [R3+UR28+0x2800], R10 ;  /* 0x0028000a03007988 */ /* 0x0001e4000800041c */
[----:B0-----:R-:W-:-:S02]  /*dfb0*/  PRMT R10, RZ, 0x7610, R10 ;  /* 0x00007610ff0a7816 */ /* 0x001fc4000000000a */
[----:B------:R-:W-:Y:S02]  /*dfc0*/  PRMT R165, RZ, 0x7610, R165 ;  /* 0x00007610ffa57816 */ /* 0x000fe400000000a5 */
[----:B------:R-:W-:Y:S02]  /*dfd0*/  PRMT R166, RZ, 0x7610, R166 ;  /* 0x00007610ffa67816 */ /* 0x000fe400000000a6 */
[----:B------:R-:W-:Y:S01]  /*dfe0*/  PRMT R168, RZ, 0x7610, R168 ;  /* 0x00007610ffa87816 */ /* 0x000fe200000000a8 */
[----:B------:R0:W-:Y:S02]  /*dff0*/  STS.U16 [R3+UR28+0x200], R175 ;  /* 0x000200af03007988 */ /* 0x0001e4000800041c */
[----:B0-----:R-:W-:Y:S02]  /*e000*/  PRMT R175, RZ, 0x7610, R175 ;  /* 0x00007610ffaf7816 */ /* 0x001fe400000000af */
[----:B------:R0:W-:Y:S02]  /*e010*/  STS.U16 [R3+UR28+0x400], R176 ;  /* 0x000400b003007988 */ /* 0x0001e4000800041c */
[----:B0-----:R-:W-:-:S02]  /*e020*/  PRMT R176, RZ, 0x7610, R176 ;  /* 0x00007610ffb07816 */ /* 0x001fc400000000b0 */
[----:B------:R0:W-:Y:S02]  /*e030*/  STS.U16 [R3+UR28+0x600], R177 ;  /* 0x000600b103007988 */ /* 0x0001e4000800041c */
[----:B0-----:R-:W-:Y:S02]  /*e040*/  PRMT R177, RZ, 0x7610, R177 ;  /* 0x00007610ffb17816 */ /* 0x001fe400000000b1 */
[----:B------:R0:W-:Y:S01]  /*e050*/  STL [R1+0xc28], R207 ;  /* 0x000c28cf01007387 */ /* 0x0001e20000100800 */
[----:B------:R-:W-:Y:S02]  /*e060*/  PRMT R205, RZ, 0x7610, R205 ;  /* 0x00007610ffcd7816 */ /* 0x000fe400000000cd */
[----:B------:R-:W-:Y:S02]  /*e070*/  PRMT R204, RZ, 0x7610, R204 ;  /* 0x00007610ffcc7816 */ /* 0x000fe400000000cc */
[----:B--2---:R-:W-:-:S05]  /*e080*/  IADD3 R8, P1, R227, R2, RZ ;  /* 0x00000002e3087210 */ /* 0x004fca0007f3e0ff */
[----:B------:R-:W-:-:S05]  /*e090*/  IMAD.X R9, R218, 0x1, R0, P1 ;  /* 0x00000001da097824 */ /* 0x000fca00008e0600 */
[----:B------:R3:W2:Y:S02]  /*e0a0*/  @!P0 LDG.E.U16 R15, desc[UR30][R8.64] ;  /* 0x0000001e080f8981 */ /* 0x0006a4000c1e1500 */
[----:B---3--:R-:W-:-:S05]  /*e0b0*/  IADD3 R8, P1, R221, R2, RZ ;  /* 0x00000002dd087210 */ /* 0x008fca0007f3e0ff */
[----:B----4-:R-:W-:-:S05]  /*e0c0*/  IMAD.X R9, R222, 0x1, R0, P1 ;  /* 0x00000001de097824 */ /* 0x010fca00008e0600 */
[----:B------:R1:W3:Y:S02]  /*e0d0*/  @!P0 LDG.E.U16 R14, desc[UR30][R8.64] ;  /* 0x0000001e080e8981 */ /* 0x0002e4000c1e1500 */
[----:B-1----:R-:W-:-:S05]  /*e0e0*/  IADD3 R8, P1, R211, R2, RZ ;  /* 0x00000002d3087210 */ /* 0x002fca0007f3e0ff */
[----:B------:R-:W-:-:S05]  /*e0f0*/  IMAD.X R9, R210, 0x1, R0, P1 ;  /* 0x00000001d2097824 */ /* 0x000fca00008e0600 */
[----:B------:R1:W4:Y:S02]  /*e100*/  @!P0 LDG.E.U16 R11, desc[UR30][R8.64] ;  /* 0x0000001e080b8981 */ /* 0x000324000c1e1500 */
        /* <DEDUP_REMOVED lines=20> */
[----:B------:R1:W2:Y:S02]  /*e250*/  @!P0 LDG.E.U16 R177, desc[UR30][R8.64] ;  /* 0x0000001e08b18981 */ /* 0x0002a4000c1e1500 */
[-C--:B-1----:R-:W-:Y:S02]  /*e260*/  IADD3 R8, P1, R207, R2.reuse, RZ ;  /* 0x00000002cf087210 */ /* 0x082fe40007f3e0ff */
[----:B0-----:R-:W3:Y:S03]  /*e270*/  LDL.LU R207, [R1+0x830] ;  /* 0x0008300001cf7983 */ /* 0x001ee60000300800 */
[----:B------:R-:W-:Y:S01]  /*e280*/  IMAD.X R9, R4, 0x1, R0, P1 ;  /* 0x0000000104097824 */ /* 0x000fe200008e0600 */
[----:B------:R0:W-:Y:S04]  /*e290*/  STL [R1+0xc2c], R4 ;  /* 0x000c2c0401007387 */ /* 0x0001e80000100800 */
[----:B------:R1:W4:Y:S04]  /*e2a0*/  @!P0 LDG.E.U16 R205, desc[UR30][R8.64] ;  /* 0x0000001e08cd8981 */ /* 0x000328000c1e1500 */
[----:B0-----:R-:W2:Y:S01]  /*e2b0*/  LDL.LU R4, [R1+0x934] ;  /* 0x0009340001047983 */ /* 0x001ea20000300800 */
[----:B-1----:R-:W-:-:S03]  /*e2c0*/  IADD3 R8, P1, R5, R2, RZ ;  /* 0x0000000205087210 */ /* 0x002fc60007f3e0ff */
[----:B------:R0:W-:Y:S02]  /*e2d0*/  STL [R1+0xc30], R5 ;  /* 0x000c300501007387 */ /* 0x0001e40000100800 */
[----:B------:R-:W-:-:S05]  /*e2e0*/  IMAD.X R9, R7, 0x1, R0, P1 ;  /* 0x0000000107097824 */ /* 0x000fca00008e0600 */
[----:B------:R1:W4:Y:S04]  /*e2f0*/  @!P0 LDG.E.U16 R204, desc[UR30][R8.64] ;  /* 0x0000001e08cc8981 */ /* 0x000328000c1e1500 */
[----:B0-----:R-:W4:Y:S04]  /*e300*/  LDL.LU R5, [R1+0x828] ;  /* 0x0008280001057983 */ /* 0x001f280000300800 */
[----:B------:R0:W-:Y:S01]  /*e310*/  STL [R1+0xc34], R7 ;  /* 0x000c340701007387 */ /* 0x0001e20000100800 */
[----:B-1----:R-:W-:-:S03]  /*e320*/  IADD3 R8, P1, R6, R2, RZ ;  /* 0x0000000206087210 */ /* 0x002fc60007f3e0ff */
[----:B0-----:R-:W4:Y:S04]  /*e330*/  LDL.LU R7, [R1+0x930] ;  /* 0x0009300001077983 */ /* 0x001f280000300800 */
[----:B------:R0:W-:Y:S01]  /*e340*/  STL [R1+0xc38], R6 ;  /* 0x000c380601007387 */ /* 0x0001e20000100800 */
[----:B------:R-:W-:-:S03]  /*e350*/  IMAD.X R9, R12, 0x1, R0, P1 ;  /* 0x000000010c097824 */ /* 0x000fc600008e0600 */
[----:B0-----:R-:W4:Y:S04]  /*e360*/  LDL.LU R6, [R1+0x820] ;  /* 0x0008200001067983 */ /* 0x001f280000300800 */
[----:B------:R0:W-:Y:S04]  /*e370*/  STL [R1+0xc3c], R12 ;  /* 0x000c3c0c01007387 */ /* 0x0001e80000100800 */
[----:B0-----:R-:W4:Y:S01]  /*e380*/  LDL.LU R12, [R1+0x92c] ;  /* 0x00092c00010c7983 */ /* 0x001f220000300800 */
[----:B------:R-:W-:-:S06]  /*e390*/  PRMT R203, RZ, 0x7610, R203 ;  /* 0x00007610ffcb7816 */ /* 0x000fcc00000000cb */
[----:B------:R0:W4:Y:S01]  /*e3a0*/  @!P0 LDG.E.U16 R203, desc[UR30][R8.64] ;  /* 0x0000001e08cb8981 */ /* 0x000122000c1e1500 */
[----:B------:R-:W-:Y:S02]  /*e3b0*/  PRMT R202, RZ, 0x7610, R202 ;  /* 0x00007610ffca7816 */ /* 0x000fe400000000ca */
[-C--:B0-----:R-:W-:Y:S02]  /*e3c0*/  IADD3 R8, P1, R241, R2.reuse, RZ ;  /* 0x00000002f1087210 */ /* 0x081fe40007f3e0ff */
[----:B------:R-:W-:Y:S02]  /*e3d0*/  PRMT R201, RZ, 0x7610, R201 ;  /* 0x00007610ffc97816 */ /* 0x000fe400000000c9 */
[----:B------:R-:W-:Y:S01]  /*e3e0*/  PRMT R200, RZ, 0x7610, R200 ;  /* 0x00007610ffc87816 */ /* 0x000fe200000000c8 */
[----:B---3--:R-:W-:Y:S01]  /*e3f0*/  IMAD.X R9, R207, 0x1, R0, P1 ;  /* 0x00000001cf097824 */ /* 0x008fe200008e0600 */
[----:B------:R0:W-:Y:S04]  /*e400*/  STL [R1+0xc40], R207 ;  /* 0x000c40cf01007387 */ /* 0x0001e80000100800 */
[----:B------:R2:W3:Y:S04]  /*e410*/  @!P0 LDG.E.U16 R202, desc[UR30][R8.64] ;  /* 0x0000001e08ca8981 */ /* 0x0004e8000c1e1500 */
[----:B0-----:R-:W3:Y:S01]  /*e420*/  LDL.LU R207, [R1+0x928] ;  /* 0x0009280001cf7983 */ /* 0x001ee20000300800 */
[----:B--2---:R-:W-:-:S03]  /*e430*/  IADD3 R8, P1, R4, R2, RZ ;  /* 0x0000000204087210 */ /* 0x004fc60007f3e0ff */
[----:B------:R0:W-:Y:S04]  /*e440*/  STL [R1+0xc44], R4 ;  /* 0x000c440401007387 */ /* 0x0001e80000100800 */
[----:B0-----:R-:W2:Y:S01]  /*e450*/  LDL.LU R4, [R1+0x810] ;  /* 0x0008100001047983 */ /* 0x001ea20000300800 */
[----:B----4-:R-:W-:-:S03]  /*e460*/  IMAD.X R9, R5, 0x1, R0, P1 ;  /* 0x0000000105097824 */ /* 0x010fc600008e0600 */
[----:B------:R0:W-:Y:S04]  /*e470*/  STL [R1+0xc48], R5 ;  /* 0x000c480501007387 */ /* 0x0001e80000100800 */
[----:B------:R1:W4:Y:S04]  /*e480*/  @!P0 LDG.E.U16 R201, desc[UR30][R8.64] ;  /* 0x0000001e08c98981 */ /* 0x000328000c1e1500 */
[----:B0-----:R-:W4:Y:S01]  /*e490*/  LDL.LU R5, [R1+0x924] ;  /* 0x0009240001057983 */ /* 0x001f220000300800 */
[----:B-1----:R-:W-:-:S03]  /*e4a0*/  IADD3 R8, P1, R7, R2, RZ ;  /* 0x0000000207087210 */ /* 0x002fc60007f3e0ff */
[----:B------:R0:W-:Y:S04]  /*e4b0*/  STL [R1+0xc4c], R7 ;  /* 0x000c4c0701007387 */ /* 0x0001e80000100800 */
[----:B0-----:R-:W4:Y:S01]  /*e4c0*/  LDL.LU R7, [R1+0x808] ;  /* 0x0008080001077983 */ /* 0x001f220000300800 */
[----:B------:R-:W-:-:S03]  /*e4d0*/  IMAD.X R9, R6, 0x1, R0, P1 ;  /* 0x0000000106097824 */ /* 0x000fc600008e0600 */
[----:B------:R0:W-:Y:S04]  /*e4e0*/  STL [R1+0xc50], R6 ;  /* 0x000c500601007387 */ /* 0x0001e80000100800 */
[----:B------:R1:W4:Y:S04]  /*e4f0*/  @!P0 LDG.E.U16 R200, desc[UR30][R8.64] ;  /* 0x0000001e08c88981 */ /* 0x000328000c1e1500 */
[----:B0-----:R-:W4:Y:S01]  /*e500*/  LDL.LU R6, [R1+0x850] ;  /* 0x0008500001067983 */ /* 0x001f220000300800 */
[----:B-1----:R-:W-:-:S03]  /*e510*/  IADD3 R8, P1, R12, R2, RZ ;  /* 0x000000020c087210 */ /* 0x002fc60007f3e0ff */
[----:B------:R0:W-:Y:S04]  /*e520*/  STL [R1+0xc54], R12 ;  /* 0x000c540c01007387 */ /* 0x0001e80000100800 */
[----:B0-----:R-:W4:Y:S01]  /*e530*/  LDL.LU R12, [R1+0x72c] ;  /* 0x00072c00010c7983 */ /* 0x001f220000300800 */
[----:B------:R-:W-:Y:S01]  /*e540*/  PRMT R199, RZ, 0x7610, R199 ;  /* 0x00007610ffc77816 */ /* 0x000fe200000000c7 */
[----:B------:R-:W-:Y:S02]  /*e550*/  IMAD.X R9, R151, 0x1, R0, P1 ;  /* 0x0000000197097824 */ /* 0x000fe400008e0600 */
[----:B------:R-:W4:Y:S04]  /*e560*/  LDL R241, [R1+0x920] ;  /* 0x0009200001f17983 */ /* 0x000f280000100800 */
[----:B------:R-:W4:Y:S04]  /*e570*/  LDL R151, [R1+0x7ec] ;  /* 0x0007ec0001977983 */ /* 0x000f280000100800 */
[----:B------:R3:W4:Y:S01]  /*e580*/  @!P0 LDG.E.U16 R199, desc[UR30][R8.64] ;  /* 0x0000001e08c78981 */ /* 0x000722000c1e1500 */
[----:B------:R-:W-:-:S02]  /*e590*/  PRMT R198, RZ, 0x7610, R198 ;  /* 0x00007610ffc67816 */ /* 0x000fc400000000c6 */
[----:B------:R-:W-:Y:S02]  /*e5a0*/  PRMT R197, RZ, 0x7610, R197 ;  /* 0x00007610ffc57816 */ /* 0x000fe400000000c5 */
[----:B---3--:R-:W-:Y:S01]  /*e5b0*/  IADD3 R8, P1, R207, R2, RZ ;  /* 0x00000002cf087210 */ /* 0x008fe20007f3e0ff */
[----:B------:R0:W-:Y:S04]  /*e5c0*/  STL [R1+0xc58], R207 ;  /* 0x000c58cf01007387 */ /* 0x0001e80000100800 */
[----:B0-----:R-:W3:Y:S01]  /*e5d0*/  LDL.LU R207, [R1+0x728] ;  /* 0x0007280001cf7983 */ /* 0x001ee20000300800 */
[----:B--2---:R-:W-:-:S03]  /*e5e0*/  IMAD.X R9, R4, 0x1, R0, P1 ;  /* 0x0000000104097824 */ /* 0x004fc600008e0600 */
[----:B------:R0:W-:Y:S04]  /*e5f0*/  STL [R1+0xc5c], R4 ;  /* 0x000c5c0401007387 */ /* 0x0001e80000100800 */
[----:B------:R4:W2:Y:S04]  /*e600*/  @!P0 LDG.E.U16 R198, desc[UR30][R8.64] ;  /* 0x0000001e08c68981 */ /* 0x0008a8000c1e1500 */
[----:B0-----:R-:W2:Y:S01]  /*e610*/  LDL.LU R4, [R1+0x91c] ;  /* 0x00091c0001047983 */ /* 0x001ea20000300800 */
[----:B----4-:R-:W-:-:S03]  /*e620*/  IADD3 R8, P1, R5, R2, RZ ;  /* 0x0000000205087210 */ /* 0x010fc60007f3e0ff */
        /* <DEDUP_REMOVED lines=11> */
[----:B0-----:R-:W4:Y:S01]  /*e6e0*/  LDL.LU R12, [R1+0x914] ;  /* 0x00091400010c7983 */ /* 0x001f220000300800 */
[----:B------:R-:W-:-:S06]  /*e6f0*/  PRMT R196, RZ, 0x7610, R196 ;  /* 0x00007610ffc47816 */ /* 0x000fcc00000000c4 */
[----:B------:R0:W4:Y:S04]  /*e700*/  @!P0 LDG.E.U16 R196, desc[UR30][R8.64] ;  /* 0x0000001e08c48981 */ /* 0x000128000c1e1500 */
[----:B------:R1:W-:Y:S01]  /*e710*/  STS.U16 [R3+UR28+0x800], R195 ;  /* 0x000800c303007988 */ /* 0x0003e2000800041c */
[----:B0-----:R-:W-:Y:S02]  /*e720*/  IADD3 R8, P1, R241, R2, RZ ;  /* 0x00000002f1087210 */ /* 0x001fe40007f3e0ff */
[----:B-1----:R-:W-:Y:S01]  /*e730*/  PRMT R195, RZ, 0x7610, R195 ;  /* 0x00007610ffc37816 */ /* 0x002fe200000000c3 */
[----:B------:R0:W-:Y:S02]  /*e740*/  STS.U16 [R3+UR28+0xa00], R194 ;  /* 0x000a00c203007988 */ /* 0x0001e4000800041c */
[----:B0-----:R-:W-:-:S02]  /*e750*/  PRMT R194, RZ, 0x7610, R194 ;  /* 0x00007610ffc27816 */ /* 0x001fc400000000c2 */
[----:B------:R0:W-:Y:S02]  /*e760*/  STS.U16 [R3+UR28+0xc00], R193 ;  /* 0x000c00c103007988 */ /* 0x0001e4000800041c */
[----:B0-----:R-:W-:Y:S01]  /*e770*/  PRMT R193, RZ, 0x7610, R193 ;  /* 0x00007610ffc17816 */ /* 0x001fe200000000c1 */
        /* <DEDUP_REMOVED lines=22> */
[----:B------:R0:W-:Y:S04]  /*e8e0*/  STS.U16 [R3+UR28+0xe00], R192 ;  /* 0x000e00c003007988 */ /* 0x0001e8000800041c */
[----:B------:R-:W4:Y:S04]  /*e8f0*/  LDL R241, [R1+0x7cc] ;  /* 0x0007cc0001f17983 */ /* 0x000f280000100800 */
[----:B------:R-:W4:Y:S01]  /*e900*/  LDL R151, [R1+0x600] ;  /* 0x0006000001977983 */ /* 0x000f220000100800 */
[----:B0-----:R-:W-:-:S03]  /*e910*/  PRMT R192, RZ, 0x7610, R192 ;  /* 0x00007610ffc07816 */ /* 0x001fc600000000c0 */
[----:B------:R0:W-:Y:S04]  /*e920*/  STS.U16 [R3+UR28+0x1000], R191 ;  /* 0x001000bf03007988 */ /* 0x0001e8000800041c */
[----:B------:R3:W4:Y:S01]  /*e930*/  @!P0 LDG.E.U16 R192, desc[UR30][R8.64] ;  /* 0x0000001e08c08981 */ /* 0x000722000c1e1500 */
[----:B0-----:R-:W-:-:S03]  /*e940*/  PRMT R191, RZ, 0x7610, R191 ;  /* 0x00007610ffbf7816 */ /* 0x001fc600000000bf */
[----:B------:R0:W-:Y:S02]  /*e950*/  STS.U16 [R3+UR28+0x1200], R190 ;  /* 0x001200be03007988 */ /* 0x0001e4000800041c */
[----:B0-----:R-:W-:Y:S02]  /*e960*/  PRMT R190, RZ, 0x7610, R190 ;  /* 0x00007610ffbe7816 */ /* 0x001fe400000000be */
        /* <DEDUP_REMOVED lines=19> */
[----:B0-----:R-:W4:Y:S04]  /*eaa0*/  LDL.LU R12, [R1+0x7b4] ;  /* 0x0007b400010c7983 */ /* 0x001f280000300800 */
[----:B------:R0:W-:Y:S02]  /*eab0*/  STS.U16 [R3+UR28+0x1400], R189 ;  /* 0x001400bd03007988 */ /* 0x0001e4000800041c */
[----:B0-----:R-:W-:-:S02]  /*eac0*/  PRMT R189, RZ, 0x7610, R189 ;  /* 0x00007610ffbd7816 */ /* 0x001fc400000000bd */
[----:B------:R0:W-:Y:S04]  /*ead0*/  STS.U16 [R3+UR28+0x1600], R188 ;  /* 0x001600bc03007988 */ /* 0x0001e8000800041c */
[----:B------:R1:W4:Y:S01]  /*eae0*/  @!P0 LDG.E.U16 R189, desc[UR30][R8.64] ;  /* 0x0000001e08bd8981 */ /* 0x000322000c1e1500 */
[----:B0-----:R-:W-:Y:S02]  /*eaf0*/  PRMT R188, RZ, 0x7610, R188 ;  /* 0x00007610ffbc7816 */ /* 0x001fe400000000bc */
[----:B-1----:R-:W-:Y:S01]  /*eb00*/  IADD3 R8, P1, R241, R2, RZ ;  /* 0x00000002f1087210 */ /* 0x002fe20007f3e0ff */
        /* <DEDUP_REMOVED lines=11> */
[----:B----4-:R-:W-:-:S05]  /*ebc0*/  IMAD.X R9, R5, 0x1, R0, P1 ;  /* 0x0000000105097824 */ /* 0x010fca00008e0600 */
[----:B------:R0:W4:Y:S02]  /*ebd0*/  @!P0 LDG.E.U16 R187, desc[UR30][R8.64] ;  /* 0x0000001e08bb8981 */ /* 0x000124000c1e1500 */
[----:B0-----:R-:W-:Y:S02]  /*ebe0*/  IADD3 R8, P1, R7, R2, RZ ;  /* 0x0000000207087210 */ /* 0x001fe40007f3e0ff */
[----:B------:R0:W-:Y:S04]  /*ebf0*/  STL [R1+0xca8], R5 ;  /* 0x000ca80501007387 */ /* 0x0001e80000100800 */
[----:B0-----:R-:W4:Y:S01]  /*ec00*/  LDL.LU R5, [R1+0x79c] ;  /* 0x00079c0001057983 */ /* 0x001f220000300800 */
[----:B------:R-:W-:-:S03]  /*ec10*/  IMAD.X R9, R6, 0x1, R0, P1 ;  /* 0x0000000106097824 */ /* 0x000fc600008e0600 */
[----:B------:R-:W-:Y:S04]  /*ec20*/  STL [R1+0xcac], R7 ;  /* 0x000cac0701007387 */ /* 0x000fe80000100800 */
[----:B------:R0:W4:Y:S04]  /*ec30*/  @!P0 LDG.E.U16 R186, desc[UR30][R8.64] ;  /* 0x0000001e08ba8981 */ /* 0x000128000c1e1500 */
[----:B------:R-:W-:Y:S01]  /*ec40*/  STL [R1+0xcb0], R6 ;  /* 0x000cb00601007387 */ /* 0x000fe20000100800 */
[----:B0-----:R-:W-:-:S03]  /*ec50*/  IADD3 R8, P1, R12, R2, RZ ;  /* 0x000000020c087210 */ /* 0x001fc60007f3e0ff */
[----:B------:R0:W-:Y:S02]  /*ec60*/  STL [R1+0xcb4], R12 ;  /* 0x000cb40c01007387 */ /* 0x0001e40000100800 */
[----:B------:R-:W-:Y:S02]  /*ec70*/  IMAD.X R9, R151, 0x1, R0, P1 ;  /* 0x0000000197097824 */ /* 0x000fe400008e0600 */
[----:B------:R-:W4:Y:S04]  /*ec80*/  LDL R151, [R1+0x77c] ;  /* 0x00077c0001977983 */ /* 0x000f280000100800 */
[----:B0-----:R-:W4:Y:S04]  /*ec90*/  LDL.LU R12, [R1+0x784] ;  /* 0x00078400010c7983 */ /* 0x001f280000300800 */
        /* <DEDUP_REMOVED lines=13> */
[----:B------:R0:W-:Y:S02]  /*ed70*/  STS.U16 [R3+UR28+0x3600], R180 ;  /* 0x003600b403007988 */ /* 0x0001e4000800041c */
[----:B0-----:R-:W-:Y:S02]  /*ed80*/  PRMT R180, RZ, 0x7610, R180 ;  /* 0x00007610ffb47816 */ /* 0x001fe400000000b4 */
[----:B------:R0:W-:Y:S02]  /*ed90*/  STS.U16 [R3+UR28+0x3800], R179 ;  /* 0x003800b303007988 */ /* 0x0001e4000800041c */
[----:B0-----:R-:W-:Y:S02]  /*eda0*/  PRMT R179, RZ, 0x7610, R179 ;  /* 0x00007610ffb37816 */ /* 0x001fe400000000b3 */
[----:B---3--:R-:W-:-:S05]  /*edb0*/  IADD3 R8, P1, R207, R2, RZ ;  /* 0x00000002cf087210 */ /* 0x008fca0007f3e0ff */
[----:B------:R-:W-:-:S05]  /*edc0*/  IMAD.X R9, R252, 0x1, R0, P1 ;  /* 0x00000001fc097824 */ /* 0x000fca00008e0600 */
[----:B------:R2:W3:Y:S02]  /*edd0*/  @!P0 LDG.E.U16 R184, desc[UR30][R8.64] ;  /* 0x0000001e08b88981 */ /* 0x0004e4000c1e1500 */
[----:B--2---:R-:W-:-:S05]  /*ede0*/  IADD3 R8, P1, R4, R2, RZ ;  /* 0x0000000204087210 */ /* 0x004fca0007f3e0ff */
[----:B------:R-:W-:-:S05]  /*edf0*/  IMAD.X R9, R251, 0x1, R0, P1 ;  /* 0x00000001fb097824 */ /* 0x000fca00008e0600 */
[----:B------:R4:W2:Y:S02]  /*ee00*/  @!P0 LDG.E.U16 R183, desc[UR30][R8.64] ;  /* 0x0000001e08b78981 */ /* 0x0008a4000c1e1500 */
[----:B----4-:R-:W-:-:S05]  /*ee10*/  IADD3 R8, P1, R5, R2, RZ ;  /* 0x0000000205087210 */ /* 0x010fca0007f3e0ff */
[----:B------:R-:W-:-:S05]  /*ee20*/  IMAD.X R9, R250, 0x1, R0, P1 ;  /* 0x00000001fa097824 */ /* 0x000fca00008e0600 */
[----:B------:R0:W4:Y:S04]  /*ee30*/  @!P0 LDG.E.U16 R182, desc[UR30][R8.64] ;  /* 0x0000001e08b68981 */ /* 0x000128000c1e1500 */
[----:B------:R1:W-:Y:S04]  /*ee40*/  STL [R1+0xcb8], R207 ;  /* 0x000cb8cf01007387 */ /* 0x0003e80000100800 */
[----:B-1----:R-:W3:Y:S01]  /*ee50*/  LDL.LU R207, [R1+0x774] ;  /* 0x0007740001cf7983 */ /* 0x002ee20000300800 */
[----:B0-----:R-:W-:-:S05]  /*ee60*/  IADD3 R8, P1, R7, R2, RZ ;  /* 0x0000000207087210 */ /* 0x001fca0007f3e0ff */
[----:B------:R-:W-:-:S05]  /*ee70*/  IMAD.X R9, R249, 0x1, R0, P1 ;  /* 0x00000001f9097824 */ /* 0x000fca00008e0600 */
[----:B------:R0:W4:Y:S04]  /*ee80*/  @!P0 LDG.E.U16 R181, desc[UR30][R8.64] ;  /* 0x0000001e08b58981 */ /* 0x000128000c1e1500 */
[----:B------:R1:W-:Y:S01]  /*ee90*/  STL [R1+0xcbc], R252 ;  /* 0x000cbcfc01007387 */ /* 0x0003e20000100800 */
[----:B0-----:R-:W-:-:S03]  /*eea0*/  IADD3 R8, P1, R6, R2, RZ ;  /* 0x0000000206087210 */ /* 0x001fc60007f3e0ff */
[----:B-1----:R-:W2:Y:S02]  /*eeb0*/  LDL.LU R252, [R1+0x76c] ;  /* 0x00076c0001fc7983 */ /* 0x002ea40000300800 */
[----:B------:R-:W-:Y:S02]  /*eec0*/  IMAD.X R9, R248, 0x1, R0, P1 ;  /* 0x00000001f8097824 */ /* 0x000fe400008e0600 */
[----:B------:R0:W-:Y:S04]  /*eed0*/  STL [R1+0xcc0], R4 ;  /* 0x000cc00401007387 */ /* 0x0001e80000100800 */
[----:B------:R1:W4:Y:S04]  /*eee0*/  @!P0 LDG.E.U16 R180, desc[UR30][R8.64] ;  /* 0x0000001e08b48981 */ /* 0x000328000c1e1500 */
[----:B0-----:R-:W4:Y:S04]  /*eef0*/  LDL.LU R4, [R1+0x764] ;  /* 0x0007640001047983 */ /* 0x001f280000300800 */
[----:B------:R-:W-:Y:S01]  /*ef00*/  STL [R1+0xcc4], R251 ;  /* 0x000cc4fb01007387 */ /* 0x000fe20000100800 */
[----:B-1----:R-:W-:-:S03]  /*ef10*/  IADD3 R8, P1, R12, R2, RZ ;  /* 0x000000020c087210 */ /* 0x002fc60007f3e0ff */
[----:B------:R-:W-:Y:S04]  /*ef20*/  STL [R1+0xcc8], R5 ;  /* 0x000cc80501007387 */ /* 0x000fe80000100800 */
[----:B------:R-:W-:Y:S04]  /*ef30*/  STL [R1+0xedc], R250 ;  /* 0x000edcfa01007387 */ /* 0x000fe80000100800 */
[----:B------:R-:W-:Y:S04]  /*ef40*/  STL [R1+0xee0], R7 ;  /* 0x000ee00701007387 */ /* 0x000fe80000100800 */
[----:B------:R-:W-:Y:S01]  /*ef50*/  STL [R1+0xee4], R249 ;  /* 0x000ee4f901007387 */ /* 0x000fe20000100800 */
[----:B------:R-:W-:-:S03]  /*ef60*/  IMAD.X R9, R247, 0x1, R0, P1 ;  /* 0x00000001f7097824 */ /* 0x000fc600008e0600 */
[----:B------:R-:W-:Y:S04]  /*ef70*/  STL [R1+0xee8], R6 ;  /* 0x000ee80601007387 */ /* 0x000fe80000100800 */
[----:B------:R-:W-:Y:S04]  /*ef80*/  STL [R1+0xeec], R248 ;  /* 0x000eecf801007387 */ /* 0x000fe80000100800 */
[----:B------:R-:W-:Y:S04]  /*ef90*/  STL [R1+0xef0], R12 ;  /* 0x000ef00c01007387 */ /* 0x000fe80000100800 */
[----:B------:R0:W-:Y:S04]  /*efa0*/  STL [R1+0xef4], R247 ;  /* 0x000ef4f701007387 */ /* 0x0001e80000100800 */
[----:B------:R1:W4:Y:S04]  /*efb0*/  @!P0 LDG.E.U16 R179, desc[UR30][R8.64] ;  /* 0x0000001e08b38981 */ /* 0x000328000c1e1500 */
[----:B0-----:R-:W4:Y:S04]  /*efc0*/  LDL.LU R247, [R1+0x6f0] ;  /* 0x0006f00001f77983 */ /* 0x001f280000300800 */
[----:B------:R-:W4:Y:S04]  /*efd0*/  LDL.LU R12, [R1+0x6f8] ;  /* 0x0006f800010c7983 */ /* 0x000f280000300800 */
[----:B------:R-:W4:Y:S04]  /*efe0*/  LDL.LU R248, [R1+0x700] ;  /* 0x0007000001f87983 */ /* 0x000f280000300800 */
[----:B------:R-:W4:Y:S01]  /*eff0*/  LDL.LU R6, [R1+0x708] ;  /* 0x0007080001067983 */ /* 0x000f220000300800 */
[----:B-1----:R-:W-:-:S03]  /*f000*/  IADD3 R8, P1, R151, R2, RZ ;  /* 0x0000000297087210 */ /* 0x002fc60007f3e0ff */
[----:B------:R-:W4:Y:S04]  /*f010*/  LDL.LU R249, [R1+0x710] ;  /* 0x0007100001f97983 */ /* 0x000f280000300800 */
[----:B------:R-:W4:Y:S04]  /*f020*/  LDL.LU R7, [R1+0x718] ;  /* 0x0007180001077983 */ /* 0x000f280000300800 */
[----:B------:R-:W4:Y:S04]  /*f030*/  LDL.LU R250, [R1+0x720] ;  /* 0x0007200001fa7983 */ /* 0x000f280000300800 */
[----:B------:R-:W4:Y:S04]  /*f040*/  LDL.LU R241, [R1+0x734] ;  /* 0x0007340001f17983 */ /* 0x000f280000300800 */
[----:B------:R-:W4:Y:S04]  /*f050*/  LDL.LU R151, [R1+0x74c] ;  /* 0x00074c0001977983 */ /* 0x000f280000300800 */
[----:B------:R-:W4:Y:S04]  /*f060*/  LDL.LU R5, [R1+0x754] ;  /* 0x0007540001057983 */ /* 0x000f280000300800 */
[----:B------:R-:W4:Y:S01]  /*f070*/  LDL.LU R251, [R1+0x75c] ;  /* 0x00075c0001fb7983 */ /* 0x000f220000300800 */
[----:B------:R-:W-:-:S03]  /*f080*/  IMAD.X R9, R246, 0x1, R0, P1 ;  /* 0x00000001f6097824 */ /* 0x000fc600008e0600 */
[----:B------:R0:W-:Y:S02]  /*f090*/  STS.U16 [R3+UR28+0x3a00], R178 ;  /* 0x003a00b203007988 */ /* 0x0001e4000800041c */
[----:B0-----:R-:W-:Y:S02]  /*f0a0*/  PRMT R178, RZ, 0x7610, R178 ;  /* 0x00007610ffb27816 */ /* 0x001fe400000000b2 */
[----:B------:R0:W-:Y:S04]  /*f0b0*/  STS.U16 [R3+UR28], R174 ;  /* 0x000000ae03007988 */ /* 0x0001e8000800041c */
[----:B------:R3:W4:Y:S01]  /*f0c0*/  @!P0 LDG.E.U16 R178, desc[UR30][R8.64] ;  /* 0x0000001e08b28981 */ /* 0x000722000c1e1500 */
[----:B0-----:R-:W-:Y:S02]  /*f0d0*/  PRMT R174, RZ, 0x7610, R174 ;  /* 0x00007610ffae7816 */ /* 0x001fe400000000ae */
[----:B------:R-:W-:Y:S01]  /*f0e0*/  PRMT R173, RZ, 0x7610, R173 ;  /* 0x00007610ffad7816 */ /* 0x000fe200000000ad */
[----:B------:R0:W-:Y:S02]  /*f0f0*/  STS.U16 [R3+UR28+0x3c00], R172 ;  /* 0x003c00ac03007988 */ /* 0x0001e4000800041c */
[----:B0-----:R-:W-:-:S02]  /*f100*/  PRMT R172, RZ, 0x7610, R172 ;  /* 0x00007610ffac7816 */ /* 0x001fc400000000ac */
[----:B------:R0:W-:Y:S04]  /*f110*/  STS.U16 [R3+UR28+0x3e00], R171 ;  /* 0x003e00ab03007988 */ /* 0x0001e8000800041c */
[----:B------:R1:W-:Y:S01]  /*f120*/  STL [R1+0xef8], R246 ;  /* 0x000ef8f601007387 */ /* 0x0003e20000100800 */
[----:B0-----:R-:W-:-:S03]  /*f130*/  PRMT R171, RZ, 0x7610, R171 ;  /* 0x00007610ffab7816 */ /* 0x001fc600000000ab */
[----:B-1----:R-:W4:Y:S01]  /*f140*/  LDL.LU R246, [R1+0x6e8] ;  /* 0x0006e80001f67983 */ /* 0x002f220000300800 */
[----:B------:R-:W-:Y:S02]  /*f150*/  PRMT R170, RZ, 0x7610, R170 ;  /* 0x00007610ffaa7816 */ /* 0x000fe400000000aa */
        /* <DEDUP_REMOVED lines=10> */
[----:B-1----:R-:W3:Y:S04]  /*f200*/  LDL.LU R207, [R1+0x6e0] ;  /* 0x0006e00001cf7983 */ /* 0x002ee80000300800 */
[----:B------:R1:W-:Y:S04]  /*f210*/  STL [R1+0xf00], R245 ;  /* 0x000f00f501007387 */ /* 0x0003e80000100800 */
[----:B-1----:R-:W2:Y:S04]  /*f220*/  LDL.LU R245, [R1+0x6d8] ;  /* 0x0006d80001f57983 */ /* 0x002ea80000300800 */
[----:B------:R1:W-:Y:S04]  /*f230*/  STL [R1+0xf04], R252 ;  /* 0x000f04fc01007387 */ /* 0x0003e80000100800 */
[----:B-1----:R-:W4:Y:S04]  /*f240*/  LDL.LU R252, [R1+0x6d0] ;  /* 0x0006d00001fc7983 */ /* 0x002f280000300800 */
[----:B------:R1:W-:Y:S04]  /*f250*/  STL [R1+0xf08], R244 ;  /* 0x000f08f401007387 */ /* 0x0003e80000100800 */
[----:B-1----:R-:W4:Y:S01]  /*f260*/  LDL.LU R244, [R1+0x6c8] ;  /* 0x0006c80001f47983 */ /* 0x002f220000300800 */
[----:B0-----:R-:W-:-:S05]  /*f270*/  IADD3 R8, P1, R251, R2, RZ ;  /* 0x00000002fb087210 */ /* 0x001fca0007f3e0ff */
[----:B------:R-:W-:Y:S01]  /*f280*/  IMAD.X R9, R242, 0x1, R0, P1 ;  /* 0x00000001f2097824 */ /* 0x000fe200008e0600 */
[----:B------:R0:W-:Y:S04]  /*f290*/  STL [R1+0xf0c], R4 ;  /* 0x000f0c0401007387 */ /* 0x0001e80000100800 */
[----:B------:R1:W4:Y:S04]  /*f2a0*/  @!P0 LDG.E.U16 R171, desc[UR30][R8.64] ;  /* 0x0000001e08ab8981 */ /* 0x000328000c1e1500 */
[----:B0-----:R-:W4:Y:S01]  /*f2b0*/  LDL.LU R4, [R1+0x6c0] ;  /* 0x0006c00001047983 */ /* 0x001f220000300800 */
[----:B-1----:R-:W-:-:S03]  /*f2c0*/  IADD3 R8, P1, R5, R2, RZ ;  /* 0x0000000205087210 */ /* 0x002fc60007f3e0ff */
[----:B------:R0:W-:Y:S02]  /*f2d0*/  STL [R1+0xf10], R243 ;  /* 0x000f10f301007387 */ /* 0x0001e40000100800 */
[----:B------:R-:W-:-:S05]  /*f2e0*/  IMAD.X R9, R240, 0x1, R0, P1 ;  /* 0x00000001f0097824 */ /* 0x000fca00008e0600 */
[----:B------:R1:W4:Y:S04]  /*f2f0*/  @!P0 LDG.E.U16 R170, desc[UR30][R8.64] ;  /* 0x0000001e08aa8981 */ /* 0x000328000c1e1500 */
[----:B0-----:R-:W4:Y:S04]  /*f300*/  LDL.LU R243, [R1+0x6b8] ;  /* 0x0006b80001f37983 */ /* 0x001f280000300800 */
[----:B------:R0:W-:Y:S01]  /*f310*/  STL [R1+0xf14], R251 ;  /* 0x000f14fb01007387 */ /* 0x0001e20000100800 */
[----:B-1----:R-:W-:Y:S01]  /*f320*/  IMAD.MOV.U32 R9, RZ, RZ, R232 ;  /* 0x000000ffff097224 */ /* 0x002fe200078e00e8 */
[----:B------:R-:W-:-:S02]  /*f330*/  IADD3 R8, P1, R151, R2, RZ ;  /* 0x0000000297087210 */ /* 0x000fc40007f3e0ff */
[----:B0-----:R-:W4:Y:S04]  /*f340*/  LDL.LU R251, [R1+0x6b0] ;  /* 0x0006b00001fb7983 */ /* 0x001f280000300800 */
[----:B------:R0:W-:Y:S04]  /*f350*/  STL [R1+0xf18], R242 ;  /* 0x000f18f201007387 */ /* 0x0001e80000100800 */
[----:B0-----:R-:W4:Y:S04]  /*f360*/  LDL.LU R242, [R1+0x6a8] ;  /* 0x0006a80001f27983 */ /* 0x001f280000300800 */
[----:B------:R0:W-:Y:S04]  /*f370*/  STL [R1+0xf1c], R5 ;  /* 0x000f1c0501007387 */ /* 0x0001e80000100800 */
[----:B0-----:R-:W4:Y:S04]  /*f380*/  LDL.LU R5, [R1+0x6a0] ;  /* 0x0006a00001057983 */ /* 0x001f280000300800 */
[----:B------:R-:W3:Y:S04]  /*f390*/  LDL.LU R232, [R1+0xff8] ;  /* 0x000ff80001e87983 */ /* 0x000ee80000300800 */
[----:B------:R0:W-:Y:S02]  /*f3a0*/  STL.64 [R1+0xed0], R150 ;  /* 0x000ed09601007387 */ /* 0x0001e40000100a00 */
[----:B0-----:R-:W-:-:S02]  /*f3b0*/  IMAD.MOV.U32 R150, RZ, RZ, R231 ;  /* 0x000000ffff967224 */ /* 0x001fc400078e00e7 */
[----:B------:R-:W2:Y:S01]  /*f3c0*/  LDL.LU R231, [R1+0xff4] ;  /* 0x000ff40001e77983 */ /* 0x000ea20000300800 */
[----:B------:R-:W-:-:S03]  /*f3d0*/  IMAD.MOV.U32 R151, RZ, RZ, R230 ;  /* 0x000000ffff977224 */ /* 0x000fc600078e00e6 */
[----:B------:R-:W4:Y:S04]  /*f3e0*/  LDL.LU R230, [R1+0xff0] ;  /* 0x000ff00001e67983 */ /* 0x000f280000300800 */
[----:B------:R0:W-:Y:S04]  /*f3f0*/  STL.64 [R1+0xec8], R148 ;  /* 0x000ec89401007387 */ /* 0x0001e80000100a00 */
[----:B0-----:R-:W3:Y:S04]  /*f400*/  LDL.LU R148, [R1+0x73c] ;  /* 0x00073c0001947983 */ /* 0x001ee80000300800 */
[----:B------:R-:W2:Y:S04]  /*f410*/  LDL.LU R149, [R1+0x744] ;  /* 0x0007440001957983 */ /* 0x000ea80000300800 */
[----:B------:R0:W-:Y:S02]  /*f420*/  STL.64 [R1+0xec0], R146 ;  /* 0x000ec09201007387 */ /* 0x0001e40000100a00 */
[----:B0-----:R-:W-:-:S02]  /*f430*/  IMAD.MOV.U32 R146, RZ, RZ, R229 ;  /* 0x000000ffff927224 */ /* 0x001fc400078e00e5 */
[----:B------:R-:W4:Y:S01]  /*f440*/  LDL.LU R229, [R1+0xfec] ;  /* 0x000fec0001e57983 */ /* 0x000f220000300800 */
[----:B------:R-:W-:-:S03]  /*f450*/  IMAD.MOV.U32 R147, RZ, RZ, R228 ;  /* 0x000000ffff937224 */ /* 0x000fc600078e00e4 */
[----:B------:R-:W4:Y:S04]  /*f460*/  LDL.LU R228, [R1+0xfe8] ;  /* 0x000fe80001e47983 */ /* 0x000f280000300800 */
[----:B------:R0:W-:Y:S02]  /*f470*/  STL.64 [R1+0xeb8], R144 ;  /* 0x000eb89001007387 */ /* 0x0001e40000100a00 */
[----:B0-----:R-:W-:Y:S02]  /*f480*/  IMAD.MOV.U32 R145, RZ, RZ, R227 ;  /* 0x000000ffff917224 */ /* 0x001fe400078e00e3 */
[----:B------:R-:W4:Y:S04]  /*f490*/  LDL.LU R227, [R1+0xfe4] ;  /* 0x000fe40001e37983 */ /* 0x000f280000300800 */
[----:B------:R-:W4:Y:S04]  /*f4a0*/  LDL.LU R144, [R1+0x698] ;  /* 0x0006980001907983 */ /* 0x000f280000300800 */
[----:B------:R0:W-:Y:S02]  /*f4b0*/  STL.64 [R1+0xeb0], R142 ;  /* 0x000eb08e01007387 */ /* 0x0001e40000100a00 */
[----:B0-----:R-:W-:-:S02]  /*f4c0*/  IMAD.MOV.U32 R142, RZ, RZ, R226 ;  /* 0x000000ffff8e7224 */ /* 0x001fc400078e00e2 */
[----:B------:R-:W4:Y:S04]  /*f4d0*/  LDL.LU R226, [R1+0xfe0] ;  /* 0x000fe00001e27983 */ /* 0x000f280000300800 */
[----:B------:R0:W-:Y:S02]  /*f4e0*/  STL.64 [R1+0xea8], R140 ;  /* 0x000ea88c01007387 */ /* 0x0001e40000100a00 */
[----:B0-----:R-:W-:Y:S02]  /*f4f0*/  IMAD.MOV.U32 R141, RZ, RZ, R225 ;  /* 0x000000ffff8d7224 */ /* 0x001fe400078e00e1 */
[----:B------:R-:W4:Y:S01]  /*f500*/  LDL.LU R225, [R1+0xfdc] ;  /* 0x000fdc0001e17983 */ /* 0x000f220000300800 */
[----:B------:R-:W-:-:S03]  /*f510*/  IMAD.MOV.U32 R140, RZ, RZ, R224 ;  /* 0x000000ffff8c7224 */ /* 0x000fc600078e00e0 */
        /* <DEDUP_REMOVED lines=33> */
[----:B------:R-:W4:Y:S04]  /*f730*/  LDL.LU R210, [R1+0xfa4] ;  /* 0x000fa40001d27983 */ /* 0x000f280000300800 */
[----:B------:R0:W-:Y:S02]  /*f740*/  STL.64 [R1+0xe68], R124 ;  /* 0x000e687c01007387 */ /* 0x0001e40000100a00 */
[----:B0-----:R-:W-:-:S02]  /*f750*/  IMAD.MOV.U32 R125, RZ, RZ, R209 ;  /* 0x000000ffff7d7224 */ /* 0x001fc400078e00d1 */
[----:B------:R-:W4:Y:S04]  /*f760*/  LDL.LU R209, [R1+0xfa0] ;  /* 0x000fa00001d17983 */ /* 0x000f280000300800 */
[----:B------:R-:W-:Y:S04]  /*f770*/  STL.64 [R1+0xe60], R122 ;  /* 0x000e607a01007387 */ /* 0x000fe80000100a00 */
        /* <DEDUP_REMOVED lines=49> */
[----:B------:R0:W-:Y:S01]  /*fa90*/  STS.U16 [R3+UR28+0x7e00], R177 ;  /* 0x007e00b103007988 */ /* 0x0001e2000800041c */
[----:B------:R-:W-:-:S03]  /*faa0*/  LOP3.LUT R124, R3, 0x20, RZ, 0x3c, !PT ;  /* 0x00000020037c7812 */ /* 0x000fc600078e3cff */
[----:B0-----:R-:W4:Y:S04]  /*fab0*/  LDL.LU R177, [R1+0x690] ;  /* 0x0006900001b17983 */ /* 0x001f280000300800 */
[----:B------:R-:W-:Y:S04]  /*fac0*/  STS.U16 [R3+UR28+0x4000], R167 ;  /* 0x004000a703007988 */ /* 0x000fe8000800041c */
        /* <DEDUP_REMOVED lines=32> */
[----:B------:R0:W-:Y:S04]  /*fcd0*/  STS.U16 [R124+UR28+0x500], R203 ;  /* 0x000500cb7c007988 */ /* 0x0001e8000800041c */
[----:B0-----:R-:W4:Y:S04]  /*fce0*/  LDL.LU R203, [R1+0x688] ;  /* 0x0006880001cb7983 */ /* 0x001f280000300800 */
        /* <DEDUP_REMOVED lines=14> */
[----:B------:R0:W-:Y:S01]  /*fdd0*/  STS.U16 [R124+UR28+0x1d00], R191 ;  /* 0x001d00bf7c007988 */ /* 0x0001e2000800041c */
[----:B------:R-:W-:Y:S01]  /*fde0*/  IMAD.MOV.U32 R126, RZ, RZ, R9 ;  /* 0x000000ffff7e7224 */ /* 0x000fe200078e0009 */
[----:B------:R-:W-:-:S02]  /*fdf0*/  PRMT R169, RZ, 0x7610, R169 ;  /* 0x00007610ffa97816 */ /* 0x000fc400000000a9 */
[----:B0-----:R-:W4:Y:S01]  /*fe00*/  LDL.LU R191, [R1+0x668] ;  /* 0x0006680001bf7983 */ /* 0x001f220000300800 */
[----:B------:R-:W-:-:S03]  /*fe10*/  IMAD.X R9, R239, 0x1, R0, P1 ;  /* 0x00000001ef097824 */ /* 0x000fc600008e0600 */
[----:B------:R-:W-:Y:S04]  /*fe20*/  STS.U16 [R124+UR28+0x1f00], R190 ;  /* 0x001f00be7c007988 */ /* 0x000fe8000800041c */
[----:B------:R-:W-:Y:S04]  /*fe30*/  STS.U16 [R124+UR28+0x2100], R189 ;  /* 0x002100bd7c007988 */ /* 0x000fe8000800041c */
[----:B------:R0:W-:Y:S04]  /*fe40*/  STS.U16 [R124+UR28+0x2300], R188 ;  /* 0x002300bc7c007988 */ /* 0x0001e8000800041c */
[----:B------:R2:W4:Y:S04]  /*fe50*/  @!P0 LDG.E.U16 R169, desc[UR30][R8.64] ;  /* 0x0000001e08a98981 */ /* 0x000528000c1e1500 */
[----:B0-----:R-:W4:Y:S01]  /*fe60*/  LDL.LU R188, [R1+0x660] ;  /* 0x0006600001bc7983 */ /* 0x001f220000300800 */
[----:B--2---:R-:W-:-:S03]  /*fe70*/  IADD3 R8, P1, R149, R2, RZ ;  /* 0x0000000295087210 */ /* 0x004fc60007f3e0ff */
[----:B------:R-:W-:Y:S01]  /*fe80*/  STS.U16 [R124+UR28+0x2500], R187 ;  /* 0x002500bb7c007988 */ /* 0x000fe2000800041c */
[----:B------:R-:W-:Y:S01]  /*fe90*/  PRMT R168, RZ, 0x7610, R168 ;  /* 0x00007610ffa87816 */ /* 0x000fe200000000a8 */
[----:B------:R-:W-:Y:S02]  /*fea0*/  IMAD.X R9, R238, 0x1, R0, P1 ;  /* 0x00000001ee097824 */ /* 0x000fe400008e0600 */
[----:B------:R-:W-:Y:S04]  /*feb0*/  STS.U16 [R124+UR28+0x2700], R186 ;  /* 0x002700ba7c007988 */ /* 0x000fe8000800041c */
[----:B------:R0:W-:Y:S04]  /*fec0*/  STS.U16 [R124+UR28+0x2900], R185 ;  /* 0x002900b97c007988 */ /* 0x0001e8000800041c */
[----:B------:R3:W2:Y:S04]  /*fed0*/  @!P0 LDG.E.U16 R168, desc[UR30][R8.64] ;  /* 0x0000001e08a88981 */ /* 0x0006a8000c1e1500 */
[----:B0-----:R-:W2:Y:S01]  /*fee0*/  LDL.LU R185, [R1+0x658] ;  /* 0x0006580001b97983 */ /* 0x001ea20000300800 */
[----:B---3--:R-:W-:-:S02]  /*fef0*/  IADD3 R8, P1, R148, R2, RZ ;  /* 0x0000000294087210 */ /* 0x008fc40007f3e0ff */
[----:B------:R-:W-:-:S03]  /*ff00*/  PRMT R167, RZ, 0x7610, R167 ;  /* 0x00007610ffa77816 */ /* 0x000fc600000000a7 */
[----:B------:R-:W-:-:S05]  /*ff10*/  IMAD.X R9, R237, 0x1, R0, P1 ;  /* 0x00000001ed097824 */ /* 0x000fca00008e0600 */
[----:B------:R0:W3:Y:S01]  /*ff20*/  @!P0 LDG.E.U16 R167, desc[UR30][R8.64] ;  /* 0x0000001e08a78981 */ /* 0x0000e2000c1e1500 */
[----:B------:R-:W-:Y:S02]  /*ff30*/  PRMT R166, RZ, 0x7610, R166 ;  /* 0x00007610ffa67816 */ /* 0x000fe400000000a6 */
[----:B0-----:R-:W-:-:S05]  /*ff40*/  IADD3 R8, P1, R241, R2, RZ ;  /* 0x00000002f1087210 */ /* 0x001fca0007f3e0ff */
        /* <DEDUP_REMOVED lines=24> */
[----:B----4-:R-:W-:-:S05]  /*100d0*/  IMAD.X R9, R230, 0x1, R0, P1 ;  /* 0x00000001e6097824 */ /* 0x010fca00008e0600 */
[----:B------:R0:W4:Y:S01]  /*100e0*/  @!P0 LDG.E.U16 R160, desc[UR30][R8.64] ;  /* 0x0000001e08a08981 */ /* 0x000122000c1e1500 */
[----:B------:R-:W-:Y:S02]  /*100f0*/  PRMT R159, RZ, 0x7610, R159 ;  /* 0x00007610ff9f7816 */ /* 0x000fe4000000009f */
[----:B0-----:R-:W-:-:S05]  /*10100*/  IADD3 R8, P1, R247, R2, RZ ;  /* 0x00000002f7087210 */ /* 0x001fca0007f3e0ff */
[----:B------:R-:W-:-:S05]  /*10110*/  IMAD.X R9, R229, 0x1, R0, P1 ;  /* 0x00000001e5097824 */ /* 0x000fca00008e0600 */
        /* <DEDUP_REMOVED lines=74> */
[----:B--2---:R-:W-:-:S05]  /*105c0*/  IADD3 R8, P1, R185, R2, RZ ;  /* 0x00000002b9087210 */ /* 0x004fca0007f3e0ff */
[----:B------:R-:W-:-:S05]  /*105d0*/  IMAD.X R9, R209, 0x1, R0, P1 ;  /* 0x00000001d1097824 */ /* 0x000fca00008e0600 */
[----:B------:R-:W2:Y:S01]  /*105e0*/  @!P0 LDG.E.U16 R10, desc[UR30][R8.64] ;  /* 0x0000001e080a8981 */ /* 0x000ea2000c1e1500 */
[----:B------:R-:W-:Y:S01]  /*105f0*/  IMAD.MOV.U32 R143, RZ, RZ, R13 ;  /* 0x000000ffff8f7224 */ /* 0x000fe200078e000d */
[----:B------:R-:W-:Y:S01]  /*10600*/  UMOV UR20, UR8 ;  /* 0x0000000800147c82 */ /* 0x000fe20008000000 */
[----:B------:R-:W-:Y:S01]  /*10610*/  UMOV UR21, UR9 ;  /* 0x0000000900157c82 */ /* 0x000fe20008000000 */
[----:B------:R-:W-:Y:S01]  /*10620*/  STL.64 [R1+0xf98], R150 ;  /* 0x000f989601007387 */ /* 0x000fe20000100a00 */
[----:B------:R-:W-:Y:S01]  /*10630*/  UMOV UR24, UR4 ;  /* 0x0000000400187c82 */ /* 0x000fe20008000000 */
[----:B------:R-:W-:Y:S01]  /*10640*/  UMOV UR25, UR5 ;  /* 0x0000000500197c82 */ /* 0x000fe20008000000 */
[----:B------:R-:W0:Y:S01]  /*10650*/  LDC R13, c[0x0][0x23c] ;  /* 0x00008f00ff0d7b82 */ /* 0x000e220000000800 */
        /* <DEDUP_REMOVED lines=12> */
[----:B------:R-:W-:Y:S04]  /*10720*/  STL [R1+0xf30], R125 ;  /* 0x000f307d01007387 */ /* 0x000fe80000100800 */
[----:B------:R-:W2:Y:S04]  /*10730*/  LDL.LU.64 R24, [R1+0x400] ;  /* 0x0004000001187983 */ /* 0x000ea80000300a00 */
[----:B------:R-:W2:Y:S04]  /*10740*/  LDL.LU.64 R26, [R1+0x408] ;  /* 0x00040800011a7983 */ /* 0x000ea80000300a00 */
[----:B------:R-:W2:Y:S04]  /*10750*/  LDL.LU.64 R28, [R1+0x410] ;  /* 0x00041000011c7983 */ /* 0x000ea80000300a00 */
[----:B------:R-:W2:Y:S04]  /*10760*/  LDL.LU.64 R30, [R1+0x418] ;  /* 0x00041800011e7983 */ /* 0x000ea80000300a00 */
[----:B------:R-:W2:Y:S04]  /*10770*/  LDL.LU.64 R32, [R1+0x420] ;  /* 0x0004200001207983 */ /* 0x000ea80000300a00 */
[----:B------:R-:W2:Y:S04]  /*10780*/  LDL.LU.64 R34, [R1+0x428] ;  /* 0x0004280001227983 */ /* 0x000ea80000300a00 */
[----:B------:R-:W2:Y:S04]  /*10790*/  LDL.LU.64 R36, [R1+0x430] ;  /* 0x0004300001247983 */ /* 0x000ea80000300a00 */
[----:B------:R-:W-:Y:S04]  /*107a0*/  STS.U16 [R124+UR28+0x2b00], R184 ;  /* 0x002b00b87c007988 */ /* 0x000fe8000800041c */
        /* <DEDUP_REMOVED lines=29> */
[----:B---3--:R-:W-:Y:S04]  /*10980*/  STS.U16 [R124+UR28+0x4700], R167 ;  /* 0x004700a77c007988 */ /* 0x008fe8000800041c */
[----:B------:R-:W3:Y:S04]  /*10990*/  LDL.LU.64 R68, [R1+0x4b0] ;  /* 0x0004b00001447983 */ /* 0x000ee80000300a00 */
[----:B------:R-:W-:Y:S04]  /*109a0*/  STS.U16 [R124+UR28+0x4900], R166 ;  /* 0x004900a67c007988 */ /* 0x000fe8000800041c */
        /* <DEDUP_REMOVED lines=11> */
[----:B----4-:R-:W-:Y:S04]  /*10a60*/  STS.U16 [R124+UR28+0x5500], R160 ;  /* 0x005500a07c007988 */ /* 0x010fe8000800041c */
        /* <DEDUP_REMOVED lines=39> */
[----:B--2---:R1:W-:Y:S04]  /*10ce0*/  STS.U16 [R124+UR28+0x7d00], R10 ;  /* 0x007d000a7c007988 */ /* 0x0043e8000800041c */
[----:B------:R-:W3:Y:S01]  /*10cf0*/  LDL.LU.64 R122, [R1+0x588] ;  /* 0x00058800017a7983 */ /* 0x000ee20000300a00 */
[----:B------:R2:W-:Y:S06]  /*10d00*/  MEMBAR.ALL.CTA ;  /* 0x0000000000007992 */ /* 0x0005ec0000008000 */
[----:B--2---:R-:W2:Y:S04]  /*10d10*/  FENCE.VIEW.ASYNC.S ;  /* 0x00000000000073c6 */ /* 0x004ea80000000000 */
[----:B-1----:R-:W3:Y:S04]  /*10d20*/  LDL.LU.64 R124, [R1+0x590] ;  /* 0x00059000017c7983 */ /* 0x002ee80000300a00 */
[----:B------:R-:W3:Y:S04]  /*10d30*/  LDL.LU.64 R126, [R1+0x598] ;  /* 0x00059800017e7983 */ /* 0x000ee80000300a00 */
        /* <DEDUP_REMOVED lines=11> */
[----:B------:R-:W3:Y:S01]  /*10df0*/  LDL.LU.64 R150, [R1+0x5f8] ;  /* 0x0005f80001967983 */ /* 0x000ee20000300a00 */
[----:B--2---:R-:W-:Y:S06]  /*10e00*/  BAR.SYNC.DEFER_BLOCKING 0x0 ;  /* 0x0000000000007b1d */ /* 0x004fec0000010000 */
[----:B---3--:R-:W-:-:S06]  /*10e10*/  WARPGROUP.ARRIVE ;  /* 0x00000000000079c5 */ /* 0x008fcc0000000000 */
[----:B------:R-:W-:Y:S03]  /*10e20*/  HGMMA.64x256x16.F32 R24, gdesc[UR8].tnspA, R24, gsb0 ;  /* 0x23e00000081879f0 */ /* 0x000fe60008000818 */
[----:B------:R-:W-:Y:S02]  /*10e30*/  WARPGROUP.DEPBAR.LE gsb0, 0x0 ;  /* 0x00008000000079c5 */ /* 0x000fe40000010000 */
[----:B------:R-:W-:-:S15]  /*10e40*/  WARPGROUP.ARRIVE ;  /* 0x00000000000079c5 */ /* 0x000fde0000000000 */
[----:B------:R-:W-:-:S08]  /*10e50*/  NOP ;  /* 0x0000000000007918 */ /* 0x000fd00000000000 */
[----:B------:R-:W-:Y:S03]  /*10e60*/  HGMMA.64x256x16.F32 R24, gdesc[UR4].tnspA, R24, gsb0 ;  /* 0x23e00000041879f0 */ /* 0x000fe60008000818 */
[----:B------:R-:W-:Y:S02]  /*10e70*/  WARPGROUP.DEPBAR.LE gsb0, 0x0 ;  /* 0x00008000000079c5 */ /* 0x000fe40000010000 */
        /* <DEDUP_REMOVED lines=63> */
[----:B------:R1:W-:Y:S01]  /*11270*/  STL.64 [R1+0x5f8], R150 ;  /* 0x0005f89601007387 */ /* 0x0003e20000100a00 */
[----:B------:R-:W-:-:S03]  /*11280*/  IMAD.MOV.U32 R17, RZ, RZ, R130 ;  /* 0x000000ffff117224 */ /* 0x000fc600078e0082 */
[----:B-1----:R-:W2:Y:S04]  /*11290*/  LDL.LU.64 R150, [R1+0xf98] ;  /* 0x000f980001967983 */ /* 0x002ea80000300a00 */
[----:B------:R-:W3:Y:S04]  /*112a0*/  LDL.LU.64 R148, [R1+0xf90] ;  /* 0x000f900001947983 */ /* 0x000ee80000300a00 */
[----:B------:R-:W4:Y:S04]  /*112b0*/  LDL.LU.64 R146, [R1+0xf88] ;  /* 0x000f880001927983 */ /* 0x000f280000300a00 */
[----:B------:R-:W2:Y:S04]  /*112c0*/  LDL.LU.64 R144, [R1+0xf80] ;  /* 0x000f800001907983 */ /* 0x000ea80000300a00 */
[----:B------:R-:W3:Y:S04]  /*112d0*/  LDL.LU.64 R142, [R1+0xf78] ;  /* 0x000f7800018e7983 */ /* 0x000ee80000300a00 */
[----:B------:R-:W4:Y:S04]  /*112e0*/  LDL.LU.64 R140, [R1+0xf70] ;  /* 0x000f7000018c7983 */ /* 0x000f280000300a00 */
[----:B------:R-:W2:Y:S01]  /*112f0*/  LDL.LU.64 R138, [R1+0xf68] ;  /* 0x000f6800018a7983 */ /* 0x000ea20000300a00 */
[----:B------:R-:W-:-:S03]  /*11300*/  IMAD.MOV.U32 R16, RZ, RZ, R128 ;  /* 0x000000ffff107224 */ /* 0x000fc600078e0080 */
[----:B------:R-:W2:Y:S01]  /*11310*/  LDL.LU.64 R136, [R1+0xf60] ;  /* 0x000f600001887983 */ /* 0x000ea20000300a00 */
[----:B------:R-:W-:-:S03]  /*11320*/  IMAD.MOV.U32 R21, RZ, RZ, R126 ;  /* 0x000000ffff157224 */ /* 0x000fc600078e007e */
[----:B------:R-:W2:Y:S04]  /*11330*/  LDL.LU.64 R134, [R1+0xf58] ;  /* 0x000f580001867983 */ /* 0x000ea80000300a00 */
[----:B------:R-:W2:Y:S04]  /*11340*/  LDL.LU.64 R132, [R1+0xf50] ;  /* 0x000f500001847983 */ /* 0x000ea80000300a00 */
[----:B------:R-:W2:Y:S04]  /*11350*/  LDL.LU.64 R130, [R1+0xf48] ;  /* 0x000f480001827983 */ /* 0x000ea80000300a00 */
[----:B------:R-:W2:Y:S04]  /*11360*/  LDL.LU.64 R128, [R1+0xf40] ;  /* 0x000f400001807983 */ /* 0x000ea80000300a00 */
[----:B------:R-:W2:Y:S04]  /*11370*/  LDL.LU.64 R126, [R1+0xf38] ;  /* 0x000f3800017e7983 */ /* 0x000ea80000300a00 */
[----:B------:R-:W2:Y:S01]  /*11380*/  LDL.LU R125, [R1+0xf30] ;  /* 0x000f3000017d7983 */ /* 0x000ea20000300800 */
[----:B------:R-:W-:-:S05]  /*11390*/  IMAD.MOV.U32 R20, RZ, RZ, R124 ;  /* 0x000000ffff147224 */ /* 0x000fca00078e007c */
[----:B------:R-:W-:Y:S04]  /*113a0*/  STL.64 [R1+0xf28], R20 ;  /* 0x000f281401007387 */ /* 0x000fe80000100a00 */
[----:B------:R1:W-:Y:S04]  /*113b0*/  STL.64 [R1+0xf20], R16 ;  /* 0x000f201001007387 */ /* 0x0003e80000100a00 */
[----:B-1----:R-:W2:Y:S04]  /*113c0*/  LDL.LU.64 R16, [R1+0x200] ;  /* 0x0002000001107983 */ /* 0x002ea80000300a00 */
[----:B------:R-:W2:Y:S04]  /*113d0*/  LDL.LU.64 R18, [R1+0x208] ;  /* 0x0002080001127983 */ /* 0x000ea80000300a00 */
        /* <DEDUP_REMOVED lines=51> */
[----:B------:R-:W2:Y:S01]  /*11710*/  LDL.LU.64 R122, [R1+0x3a8] ;  /* 0x0003a800017a7983 */ /* 0x000ea20000300a00 */
[----:B---3--:R-:W-:-:S02]  /*11720*/  IMAD.MOV.U32 R183, RZ, RZ, R142 ;  /* 0x000000ffffb77224 */ /* 0x008fc400078e008e */
[----:B------:R-:W-:Y:S02]  /*11730*/  IMAD.MOV.U32 R182, RZ, RZ, R143 ;  /* 0x000000ffffb67224 */ /* 0x000fe400078e008f */
[----:B----4-:R-:W-:Y:S02]  /*11740*/  IMAD.MOV.U32 R190, RZ, RZ, R140 ;  /* 0x000000ffffbe7224 */ /* 0x010fe400078e008c */
[----:B------:R-:W-:Y:S02]  /*11750*/  IMAD.MOV.U32 R184, RZ, RZ, R141 ;  /* 0x000000ffffb87224 */ /* 0x000fe400078e008d */
[----:B--2---:R-:W-:Y:S02]  /*11760*/  IMAD.MOV.U32 R176, RZ, RZ, R138 ;  /* 0x000000ffffb07224 */ /* 0x004fe400078e008a */
[----:B------:R-:W-:Y:S02]  /*11770*/  IMAD.MOV.U32 R189, RZ, RZ, R139 ;  /* 0x000000ffffbd7224 */ /* 0x000fe400078e008b */
[----:B------:R-:W-:-:S02]  /*11780*/  IMAD.MOV.U32 R193, RZ, RZ, R136 ;  /* 0x000000ffffc17224 */ /* 0x000fc400078e0088 */
[----:B------:R-:W-:Y:S02]  /*11790*/  IMAD.MOV.U32 R175, RZ, RZ, R137 ;  /* 0x000000ffffaf7224 */ /* 0x000fe400078e0089 */
[----:B------:R-:W-:Y:S02]  /*117a0*/  IMAD.MOV.U32 R198, RZ, RZ, R134 ;  /* 0x000000ffffc67224 */ /* 0x000fe400078e0086 */
[----:B------:R-:W-:Y:S02]  /*117b0*/  IMAD.MOV.U32 R199, RZ, RZ, R135 ;  /* 0x000000ffffc77224 */ /* 0x000fe400078e0087 */
[----:B------:R-:W-:Y:S02]  /*117c0*/  IMAD.MOV.U32 R186, RZ, RZ, R132 ;  /* 0x000000ffffba7224 */ /* 0x000fe400078e0084 */
        /* <DEDUP_REMOVED lines=18> */
[----:B0-----:R-:W-:-:S02]  /*118f0*/  IMAD.SHL.U32 R13, R13, 0x20, RZ ;  /* 0x000000200d0d7824 */ /* 0x001fc400078e00ff */
[----:B------:R-:W-:Y:S02]  /*11900*/  IMAD.MOV.U32 R10, RZ, RZ, R182 ;  /* 0x000000ffff0a7224 */ /* 0x000fe400078e00b6 */
[----:B------:R-:W-:Y:S02]  /*11910*/  IMAD.MOV.U32 R11, RZ, RZ, R208 ;  /* 0x000000ffff0b7224 */ /* 0x000fe400078e00d0 */
[----:B------:R-:W-:Y:S02]  /*11920*/  IMAD.MOV.U32 R8, RZ, RZ, R184 ;  /* 0x000000ffff087224 */ /* 0x000fe400078e00b8 */
[----:B------:R-:W-:Y:S02]  /*11930*/  IMAD.MOV.U32 R9, RZ, RZ, R183 ;  /* 0x000000ffff097224 */ /* 0x000fe400078e00b7 */
[----:B------:R-:W-:-:S04]  /*11940*/  IMAD.WIDE R10, R13, 0x2, R10 ;  /* 0x000000020d0a7825 */ /* 0x000fc800078e020a */
[----:B------:R-:W-:Y:S01]  /*11950*/  IMAD.WIDE R8, R13, 0x2, R8 ;  /* 0x000000020d087825 */ /* 0x000fe200078e0208 */
[----:B------:R0:W-:Y:S03]  /*11960*/  STL [R1+0x650], R10 ;  /* 0x0006500a01007387 */ /* 0x0001e60000100800 */
[----:B------:R-:W-:Y:S01]  /*11970*/  IMAD.MOV.U32 R208, RZ, RZ, R11 ;  /* 0x000000ffffd07224 */ /* 0x000fe200078e000b */
[----:B------:R1:W-:Y:S04]  /*11980*/  STL [R1+0x854], R8 ;  /* 0x0008540801007387 */ /* 0x0003e80000100800 */
[----:B------:R3:W-:Y:S01]  /*11990*/  STL [R1+0x654], R9 ;  /* 0x0006540901007387 */ /* 0x0007e20000100800 */
[----:B0-----:R-:W-:-:S02]  /*119a0*/  IMAD.MOV.U32 R10, RZ, RZ, R185 ;  /* 0x000000ffff0a7224 */ /* 0x001fc400078e00b9 */
[----:B------:R-:W-:Y:S01]  /*119b0*/  IMAD.MOV.U32 R11, RZ, RZ, R209 ;  /* 0x000000ffff0b7224 */ /* 0x000fe200078e00d1 */
[----:B--2---:R-:W-:-:S06]  /*119c0*/  WARPGROUP.ARRIVE ;  /* 0x00000000000079c5 */ /* 0x004fcc0000000000 */
[----:B------:R-:W-:Y:S01]  /*119d0*/  HGMMA.64x256x16.F32 R16, gdesc[UR20].tnspA, R16, gsb0 ;  /* 0x23e00000141079f0 */ /* 0x000fe20008000810 */
[----:B-1----:R-:W-:Y:S02]  /*119e0*/  IMAD.MOV.U32 R8, RZ, RZ, R187 ;  /* 0x000000ffff087224 */ /* 0x002fe400078e00bb */
[----:B---3--:R-:W-:Y:S02]  /*119f0*/  IMAD.MOV.U32 R9, RZ, RZ, R186 ;  /* 0x000000ffff097224 */ /* 0x008fe400078e00ba */
[----:B------:R-:W-:-:S04]  /*11a00*/  IMAD.WIDE R10, R13, 0x2, R10 ;  /* 0x000000020d0a7825 */ /* 0x000fc800078e020a */
[----:B------:R-:W-:Y:S01]  /*11a10*/  IMAD.WIDE R8, R13, 0x2, R8 ;  /* 0x000000020d087825 */ /* 0x000fe200078e0208 */
[----:B------:R0:W-:Y:S03]  /*11a20*/  STL [R1+0x658], R10 ;  /* 0x0006580a01007387 */ /* 0x0001e60000100800 */
[----:B------:R-:W-:Y:S01]  /*11a30*/  IMAD.MOV.U32 R209, RZ, RZ, R11 ;  /* 0x000000ffffd17224 */ /* 0x000fe200078e000b */
[----:B------:R1:W-:Y:S04]  /*11a40*/  STL [R1+0x858], R8 ;  /* 0x0008580801007387 */ /* 0x0003e80000100800 */
[----:B------:R2:W-:Y:S01]  /*11a50*/  STL [R1+0x65c], R9 ;  /* 0x00065c0901007387 */ /* 0x0005e20000100800 */
[----:B0-----:R-:W-:-:S02]  /*11a60*/  IMAD.MOV.U32 R10, RZ, RZ, R188 ;  /* 0x000000ffff0a7224 */ /* 0x001fc400078e00bc */
[----:B------:R-:W-:Y:S02]  /*11a70*/  IMAD.MOV.U32 R11, RZ, RZ, R210 ;  /* 0x000000ffff0b7224 */ /* 0x000fe400078e00d2 */
[----:B-1----:R-:W-:Y:S02]  /*11a80*/  IMAD.MOV.U32 R8, RZ, RZ, R190 ;  /* 0x000000ffff087224 */ /* 0x002fe400078e00be */
[----:B--2---:R-:W-:Y:S02]  /*11a90*/  IMAD.MOV.U32 R9, RZ, RZ, R189 ;  /* 0x000000ffff097224 */ /* 0x004fe400078e00bd */
        /* <DEDUP_REMOVED lines=34> */
[----:B------:R1:W-:Y:S01]  /*11cc0*/  STL [R1+0x868], R8 ;  /* 0x0008680801007387 */ /* 0x0003e20000100800 */
[----:B------:R-:W-:Y:S02]  /*11cd0*/  WARPGROUP.DEPBAR.LE gsb0, 0x0 ;  /* 0x00008000000079c5 */ /* 0x000fe40000010000 */
[----:B------:R-:W-:-:S06]  /*11ce0*/  WARPGROUP.ARRIVE ;  /* 0x00000000000079c5 */ /* 0x000fcc0000000000 */
[----:B------:R-:W-:Y:S01]  /*11cf0*/  HGMMA.64x256x16.F32 R16, gdesc[UR24].tnspA, R16, gsb0 ;  /* 0x23e00000181079f0 */ /* 0x000fe20008000810 */
[----:B------:R2:W-:Y:S01]  /*11d00*/  STL [R1+0x67c], R9 ;  /* 0x00067c0901007387 */ /* 0x0005e20000100800 */
[----:B0-----:R-:W-:Y:S02]  /*11d10*/  IMAD.MOV.U32 R10, RZ, RZ, R200 ;  /* 0x000000ffff0a7224 */ /* 0x001fe400078e00c8 */
[----:B------:R-:W-:Y:S02]  /*11d20*/  IMAD.MOV.U32 R11, RZ, RZ, R214 ;  /* 0x000000ffff0b7224 */ /* 0x000fe400078e00d6 */
[----:B-1----:R-:W-:Y:S02]  /*11d30*/  IMAD.MOV.U32 R8, RZ, RZ, R202 ;  /* 0x000000ffff087224 */ /* 0x002fe400078e00ca */
[----:B------:R-:W-:-:S04]  /*11d40*/  IMAD.WIDE R10, R13, 0x2, R10 ;  /* 0x000000020d0a7825 */ /* 0x000fc800078e020a */
[----:B--2---:R-:W-:Y:S02]  /*11d50*/  IMAD.MOV.U32 R9, RZ, RZ, R201 ;  /* 0x000000ffff097224 */ /* 0x004fe400078e00c9 */
        /* <DEDUP_REMOVED lines=21> */
[----:B------:R0:W-:Y:S04]  /*11eb0*/  STL [R1+0x690], R10 ;  /* 0x0006900a01007387 */ /* 0x0001e80000100800 */
[----:B------:R1:W-:Y:S04]  /*11ec0*/  STL [R1+0x874], R8 ;  /* 0x0008740801007387 */ /* 0x0003e80000100800 */
[----:B------:R2:W-:Y:S01]  /*11ed0*/  STL [R1+0x694], R9 ;  /* 0x0006940901007387 */ /* 0x0005e20000100800 */
[----:B------:R-:W-:-:S02]  /*11ee0*/  IMAD.MOV.U32 R216, RZ, RZ, R11 ;  /* 0x000000ffffd87224 */ /* 0x000fc400078e000b */
[----:B0-----:R-:W-:Y:S02]  /*11ef0*/  IMAD.MOV.U32 R10, RZ, RZ, R144 ;  /* 0x000000ffff0a7224 */ /* 0x001fe400078e0090 */
[----:B------:R-:W-:Y:S02]  /*11f00*/  IMAD.MOV.U32 R11, RZ, RZ, R217 ;  /* 0x000000ffff0b7224 */ /* 0x000fe400078e00d9 */
[----:B-1----:R-:W-:Y:S02]  /*11f10*/  IMAD.MOV.U32 R8, RZ, RZ, R145 ;  /* 0x000000ffff087224 */ /* 0x002fe400078e0091 */
[----:B--2---:R-:W-:Y:S02]  /*11f20*/  IMAD.MOV.U32 R9, RZ, RZ, R218 ;  /* 0x000000ffff097224 */ /* 0x004fe400078e00da */
[----:B------:R-:W-:-:S04]  /*11f30*/  IMAD.WIDE R10, R13, 0x2, R10 ;  /* 0x000000020d0a7825 */ /* 0x000fc800078e020a */
[----:B------:R-:W-:-:S04]  /*11f40*/  IMAD.WIDE R8, R13, 0x2, R8 ;  /* 0x000000020d087825 */ /* 0x000fc800078e0208 */
[----:B------:R-:W-:Y:S02]  /*11f50*/  IMAD.MOV.U32 R15, RZ, RZ, R146 ;  /* 0x000000ffff0f7224 */ /* 0x000fe400078e0092 */
[----:B------:R-:W-:Y:S02]  /*11f60*/  IMAD.MOV.U32 R14, RZ, RZ, R148 ;  /* 0x000000ffff0e7224 */ /* 0x000fe400078e0094 */
[----:B------:R-:W-:Y:S01]  /*11f70*/  IMAD.MOV.U32 R218, RZ, RZ, R9 ;  /* 0x000000ffffda7224 */ /* 0x000fe200078e0009 */
[----:B------:R-:W-:Y:S02]  /*11f80*/  WARPGROUP.DEPBAR.LE gsb0, 0x0 ;  /* 0x00008000000079c5 */ /* 0x000fe40000010000 */
[----:B------:R-:W-:Y:S04]  /*11f90*/  STL.64 [R1+0x200], R16 ;  /* 0x0002001001007387 */ /* 0x000fe80000100a00 */
[----:B------:R-:W-:Y:S04]  /*11fa0*/  STL.64 [R1+0x208], R18 ;  /* 0x0002081201007387 */ /* 0x000fe80000100a00 */
[----:B------:R0:W-:Y:S04]  /*11fb0*/  STL.64 [R1+0x210], R20 ;  /* 0x0002101401007387 */ /* 0x0001e80000100a00 */
[----:B------:R-:W-:Y:S04]  /*11fc0*/  STL.64 [R1+0x218], R22 ;  /* 0x0002181601007387 */ /* 0x000fe80000100a00 */
[----:B------:R1:W-:Y:S04]  /*11fd0*/  STL.64 [R1+0x220], R24 ;  /* 0x0002201801007387 */ /* 0x0003e80000100a00 */
        /* <DEDUP_REMOVED lines=59> */
[----:B0-----:R0:W5:Y:S04]  /*12390*/  LDL.LU.64 R20, [R1+0xf28] ;  /* 0x000f280001147983 */ /* 0x0011680000300a00 */
[----:B------:R0:W5:Y:S04]  /*123a0*/  LDL.LU.64 R16, [R1+0xf20] ;  /* 0x000f200001107983 */ /* 0x0001680000300a00 */
[----:B-1----:R-:W4:Y:S04]  /*123b0*/  LDL.LU.64 R24, [R1] ;  /* 0x0000000001187983 */ /* 0x002f280000300a00 */
[----:B--2---:R-:W2:Y:S04]  /*123c0*/  LDL.LU.64 R26, [R1+0x8] ;  /* 0x00000800011a7983 */ /* 0x004ea80000300a00 */
[----:B---3--:R-:W2:Y:S04]  /*123d0*/  LDL.LU.64 R28, [R1+0x10] ;  /* 0x00001000011c7983 */ /* 0x008ea80000300a00 */
[----:B----4-:R-:W2:Y:S04]  /*123e0*/  LDL.LU.64 R30, [R1+0x18] ;  /* 0x00001800011e7983 */ /* 0x010ea80000300a00 */
[----:B------:R-:W2:Y:S04]  /*123f0*/  LDL.LU.64 R32, [R1+0x20] ;  /* 0x0000200001207983 */ /* 0x000ea80000300a00 */
[----:B------:R-:W2:Y:S01]  /*12400*/  LDL.LU.64 R34, [R1+0x28] ;  /* 0x0000280001227983 */ /* 0x000ea20000300a00 */
[----:B------:R-:W-:-:S03]  /*12410*/  IMAD.MOV.U32 R152, RZ, RZ, R44 ;  /* 0x000000ffff987224 */ /* 0x000fc600078e002c */
        /* <DEDUP_REMOVED lines=11> */
[----:B------:R-:W-:Y:S02]  /*124d0*/  IMAD.MOV.U32 R159, RZ, RZ, R53 ;  /* 0x000000ffff9f7224 */ /* 0x000fe400078e0035 */
[----:B------:R-:W-:Y:S01]  /*124e0*/  IMAD.MOV.U32 R158, RZ, RZ, R52 ;  /* 0x000000ffff9e7224 */ /* 0x000fe200078e0034 */
[----:B------:R-:W2:Y:S01]  /*124f0*/  LDL.LU.64 R48, [R1+0x60] ;  /* 0x0000600001307983 */ /* 0x000ea20000300a00 */
[----:B------:R-:W-:Y:S02]  /*12500*/  IMAD.MOV.U32 R161, RZ, RZ, R55 ;  /* 0x000000ffffa17224 */ /* 0x000fe400078e0037 */
[----:B------:R-:W-:Y:S01]  /*12510*/  IMAD.MOV.U32 R160, RZ, RZ, R54 ;  /* 0x000000ffffa07224 */ /* 0x000fe200078e0036 */
[----:B------:R-:W2:Y:S01]  /*12520*/  LDL.LU.64 R50, [R1+0x68] ;  /* 0x0000680001327983 */ /* 0x000ea20000300a00 */
[----:B------:R-:W-:Y:S02]  /*12530*/  IMAD.MOV.U32 R163, RZ, RZ, R57 ;  /* 0x000000ffffa37224 */ /* 0x000fe400078e0039 */
[----:B------:R-:W-:Y:S01]  /*12540*/  IMAD.MOV.U32 R162, RZ, RZ, R56 ;  /* 0x000000ffffa27224 */ /* 0x000fe200078e0038 */
[----:B------:R-:W2:Y:S01]  /*12550*/  LDL.LU.64 R52, [R1+0x70] ;  /* 0x0000700001347983 */ /* 0x000ea20000300a00 */
[----:B------:R-:W-:-:S02]  /*12560*/  IMAD.MOV.U32 R165, RZ, RZ, R59 ;  /* 0x000000ffffa57224 */ /* 0x000fc400078e003b */
        /* <DEDUP_REMOVED lines=62> */
[----:B------:R-:W-:-:S03]  /*12950*/  IMAD.MOV.U32 R206, RZ, RZ, R100 ;  /* 0x000000ffffce7224 */ /* 0x000fc600078e0064 */
        /* <DEDUP_REMOVED lines=32> */
[----:B------:R-:W-:Y:S04]  /*12b60*/  STL [R1+0x698], R10 ;  /* 0x0006980a01007387 */ /* 0x000fe80000100800 */
[----:B------:R1:W-:Y:S04]  /*12b70*/  STL [R1+0x69c], R8 ;  /* 0x00069c0801007387 */ /* 0x0003e80000100800 */
[----:B-1----:R-:W3:Y:S04]  /*12b80*/  LDL.LU R8, [R1+0x6a4] ;  /* 0x0006a40001087983 */ /* 0x002ee80000300800 */
[----:B------:R-:W3:Y:S01]  /*12b90*/  LDL.LU R9, [R1+0x878] ;  /* 0x0008780001097983 */ /* 0x000ee20000300800 */
[----:B------:R-:W-:-:S02]  /*12ba0*/  IMAD.MOV.U32 R217, RZ, RZ, R11 ;  /* 0x000000ffffd97224 */ /* 0x000fc400078e000b */
[----:B------:R-:W-:Y:S02]  /*12bb0*/  IMAD.MOV.U32 R10, RZ, RZ, R5 ;  /* 0x000000ffff0a7224 */ /* 0x000fe400078e0005 */
[----:B------:R-:W-:Y:S01]  /*12bc0*/  IMAD.MOV.U32 R11, RZ, RZ, R219 ;  /* 0x000000ffff0b7224 */ /* 0x000fe200078e00db */
[----:B------:R-:W4:Y:S01]  /*12bd0*/  LDL.LU R5, [R1+0xf1c] ;  /* 0x000f1c0001057983 */ /* 0x000f220000300800 */
[----:B------:R-:W-:-:S05]  /*12be0*/  IMAD.WIDE R10, R13, 0x2, R10 ;  /* 0x000000020d0a7825 */ /* 0x000fca00078e020a */
[----:B------:R-:W-:Y:S01]  /*12bf0*/  STL [R1+0x6a0], R10 ;  /* 0x0006a00a01007387 */ /* 0x000fe20000100800 */
[----:B---3--:R-:W-:-:S04]  /*12c00*/  LOP3.LUT R9, R9, R8, RZ, 0x3c, !PT ;  /* 0x0000000809097212 */ /* 0x008fc800078e3cff */
[----:B------:R-:W-:-:S04]  /*12c10*/  LOP3.LUT R8, R9, R8, RZ, 0x3c, !PT ;  /* 0x0000000809087212 */ /* 0x000fc800078e3cff */
[----:B------:R-:W-:-:S03]  /*12c20*/  LOP3.LUT R9, R9, R8, RZ, 0x3c, !PT ;  /* 0x0000000809097212 */ /* 0x000fc600078e3cff */
[----:B------:R-:W-:-:S05]  /*12c30*/  IMAD.WIDE R8, R13, 0x2, R8 ;  /* 0x000000020d087825 */ /* 0x000fca00078e0208 */
[----:B------:R1:W-:Y:S04]  /*12c40*/  STL [R1+0x878], R8 ;  /* 0x0008780801007387 */ /* 0x0003e80000100800 */
[----:B------:R3:W-:Y:S04]  /*12c50*/  STL [R1+0x6a4], R9 ;  /* 0x0006a40901007387 */ /* 0x0007e80000100800 */
[----:B-1----:R-:W2:Y:S04]  /*12c60*/  LDL.LU R8, [R1+0x6ac] ;  /* 0x0006ac0001087983 */ /* 0x002ea80000300800 */
[----:B---3--:R-:W2:Y:S01]  /*12c70*/  LDL.LU R9, [R1+0x87c] ;  /* 0x00087c0001097983 */ /* 0x008ea20000300800 */
[----:B------:R-:W-:-:S02]  /*12c80*/  IMAD.MOV.U32 R219, RZ, RZ, R11 ;  /* 0x000000ffffdb7224 */ /* 0x000fc400078e000b */
[----:B------:R-:W-:Y:S02]  /*12c90*/  IMAD.MOV.U32 R10, RZ, RZ, R242 ;  /* 0x000000ffff0a7224 */ /* 0x000fe400078e00f2 */
[----:B------:R-:W-:Y:S01]  /*12ca0*/  IMAD.MOV.U32 R11, RZ, RZ, R220 ;  /* 0x000000ffff0b7224 */ /* 0x000fe200078e00dc */
[----:B------:R-:W3:Y:S01]  /*12cb0*/  LDL.LU R242, [R1+0xf18] ;  /* 0x000f180001f27983 */ /* 0x000ee20000300800 */
[----:B------:R-:W-:-:S05]  /*12cc0*/  IMAD.WIDE R10, R13, 0x2, R10 ;  /* 0x000000020d0a7825 */ /* 0x000fca00078e020a */
[----:B------:R-:W-:Y:S01]  /*12cd0*/  STL [R1+0x6a8], R10 ;  /* 0x0006a80a01007387 */ /* 0x000fe20000100800 */
[----:B--2---:R-:W-:-:S04]  /*12ce0*/  LOP3.LUT R9, R9, R8, RZ, 0x3c, !PT ;  /* 0x0000000809097212 */ /* 0x004fc800078e3cff */
[----:B------:R-:W-:-:S04]  /*12cf0*/  LOP3.LUT R8, R9, R8, RZ, 0x3c, !PT ;  /* 0x0000000809087212 */ /* 0x000fc800078e3cff */
[----:B------:R-:W-:-:S03]  /*12d00*/  LOP3.LUT R9, R9, R8, RZ, 0x3c, !PT ;  /* 0x0000000809097212 */ /* 0x000fc600078e3cff */
[----:B------:R-:W-:-:S05]  /*12d10*/  IMAD.WIDE R8, R13, 0x2, R8 ;  /* 0x000000020d087825 */ /* 0x000fca00078e0208 */
[----:B------:R1:W-:Y:S04]  /*12d20*/  STL [R1+0x87c], R8 ;  /* 0x00087c0801007387 */ /* 0x0003e80000100800 */
[----:B------:R2:W-:Y:S04]  /*12d30*/  STL [R1+0x6ac], R9 ;  /* 0x0006ac0901007387 */ /* 0x0005e80000100800 */
[----:B-1----:R-:W4:Y:S04]  /*12d40*/  LDL.LU R8, [R1+0x6b4] ;  /* 0x0006b40001087983 */ /* 0x002f280000300800 */
[----:B--2---:R-:W4:Y:S01]  /*12d50*/  LDL.LU R9, [R1+0x880] ;  /* 0x0008800001097983 */ /* 0x004f220000300800 */
[----:B------:R-:W-:-:S02]  /*12d60*/  IMAD.MOV.U32 R220, RZ, RZ, R11 ;  /* 0x000000ffffdc7224 */ /* 0x000fc400078e000b */
[----:B------:R-:W-:Y:S02]  /*12d70*/  IMAD.MOV.U32 R10, RZ, RZ, R251 ;  /* 0x000000ffff0a7224 */ /* 0x000fe400078e00fb */
[----:B------:R-:W-:Y:S01]  /*12d80*/  IMAD.MOV.U32 R11, RZ, RZ, R221 ;  /* 0x000000ffff0b7224 */ /* 0x000fe200078e00dd */
[----:B------:R-:W2:Y:S01]  /*12d90*/  LDL.LU R251, [R1+0xf14] ;  /* 0x000f140001fb7983 */ /* 0x000ea20000300800 */
[----:B------:R-:W-:-:S05]  /*12da0*/  IMAD.WIDE R10, R13, 0x2, R10 ;  /* 0x000000020d0a7825 */ /* 0x000fca00078e020a */
[----:B------:R-:W-:Y:S01]  /*12db0*/  STL [R1+0x6b0], R10 ;  /* 0x0006b00a01007387 */ /* 0x000fe20000100800 */
[----:B----4-:R-:W-:-:S04]  /*12dc0*/  LOP3.LUT R9, R9, R8, RZ, 0x3c, !PT ;  /* 0x0000000809097212 */ /* 0x010fc800078e3cff */
[----:B------:R-:W-:-:S04]  /*12dd0*/  LOP3.LUT R8, R9, R8, RZ, 0x3c, !PT ;  /* 0x0000000809087212 */ /* 0x000fc800078e3cff */
[----:B------:R-:W-:-:S03]  /*12de0*/  LOP3.LUT R9, R9, R8, RZ, 0x3c, !PT ;  /* 0x0000000809097212 */ /* 0x000fc600078e3cff */
[----:B------:R-:W-:-:S05]  /*12df0*/  IMAD.WIDE R8, R13, 0x2, R8 ;  /* 0x000000020d087825 */ /* 0x000fca00078e0208 */
[----:B------:R1:W-:Y:S04]  /*12e00*/  STL [R1+0x880], R8 ;  /* 0x0008800801007387 */ /* 0x0003e80000100800 */
[----:B------:R4:W-:Y:S04]  /*12e10*/  STL [R1+0x6b4], R9 ;  /* 0x0006b40901007387 */ /* 0x0009e80000100800 */
[----:B-1----:R-:W3:Y:S04]  /*12e20*/  LDL.LU R8, [R1+0x6bc] ;  /* 0x0006bc0001087983 */ /* 0x002ee80000300800 */
[----:B----4-:R-:W3:Y:S01]  /*12e30*/  LDL.LU R9, [R1+0x884] ;  /* 0x0008840001097983 */ /* 0x010ee20000300800 */
        /* <DEDUP_REMOVED lines=182> */
[----:B------:R-:W-:Y:S01]  /*139a0*/  WARPGROUP.ARRIVE ;  /* 0x00000000000079c5 */ /* 0x000fe20000000000 */
[----:B------:R-:W-:Y:S01]  /*139b0*/  UMOV UR14, UR10 ;  /* 0x0000000a000e7c82 */ /* 0x000fe20008000000 */
[----:B------:R-:W-:-:S04]  /*139c0*/  UMOV UR15, UR11 ;  /* 0x0000000b000f7c82 */ /* 0x000fc80008000000 */
[----:B------:R-:W-:Y:S01]  /*139d0*/  HGMMA.64x256x16.F32 R24, gdesc[UR12].tnspA, R24, gsb0 ;  /* 0x23e000000c1879f0 */ /* 0x000fe20008000818 */
[----:B------:R-:W-:Y:S02]  /*139e0*/  IMAD.MOV.U32 R234, RZ, RZ, R11 ;  /* 0x000000ffffea7224 */ /* 0x000fe400078e000b */
[----:B------:R-:W-:Y:S02]  /*139f0*/  IMAD.MOV.U32 R10, RZ, RZ, R250 ;  /* 0x000000ffff0a7224 */ /* 0x000fe400078e00fa */
[----:B------:R-:W-:Y:S01]  /*13a00*/  IMAD.MOV.U32 R11, RZ, RZ, R235 ;  /* 0x000000ffff0b7224 */ /* 0x000fe200078e00eb */
[----:B------:R-:W3:Y:S01]  /*13a10*/  LDL.LU R250, [R1+0xedc] ;  /* 0x000edc0001fa7983 */ /* 0x000ee20000300800 */
[----:B------:R-:W-:-:S05]  /*13a20*/  IMAD.WIDE R10, R13, 0x2, R10 ;  /* 0x000000020d0a7825 */ /* 0x000fca00078e020a */
[----:B------:R-:W-:Y:S01]  /*13a30*/  STL [R1+0x720], R10 ;  /* 0x0007200a01007387 */ /* 0x000fe20000100800 */
[----:B------:R-:W-:Y:S01]  /*13a40*/  UMOV UR18, UR6 ;  /* 0x0000000600127c82 */ /* 0x000fe20008000000 */
[----:B------:R-:W-:Y:S01]  /*13a50*/  UMOV UR19, UR7 ;  /* 0x0000000700137c82 */ /* 0x000fe20008000000 */
        /* <DEDUP_REMOVED lines=8> */
[----:B------:R-:W-:-:S02]  /*13ae0*/  WARPGROUP.DEPBAR.LE gsb0, 0x0 ;  /* 0x00008000000079c5 */ /* 0x000fc40000010000 */
[----:B------:R-:W-:-:S06]  /*13af0*/  WARPGROUP.ARRIVE ;  /* 0x00000000000079c5 */ /* 0x000fcc0000000000 */
[----:B------:R-:W-:Y:S01]  /*13b00*/  HGMMA.64x256x16.F32 R24, gdesc[UR16].tnspA, R24, gsb0 ;  /* 0x23e00000101879f0 */ /* 0x000fe20008000818 */
[----:B------:R-:W-:Y:S02]  /*13b10*/  IMAD.MOV.U32 R235, RZ, RZ, R11 ;  /* 0x000000ffffeb7224 */ /* 0x000fe400078e000b */
[----:B------:R-:W-:Y:S02]  /*13b20*/  IMAD.MOV.U32 R10, RZ, RZ, R241 ;  /* 0x000000ffff0a7224 */ /* 0x000fe400078e00f1 */
[----:B------:R-:W-:Y:S01]  /*13b30*/  IMAD.MOV.U32 R11, RZ, RZ, R236 ;  /* 0x000000ffff0b7224 */ /* 0x000fe200078e00ec */
[----:B------:R-:W2:Y:S01]  /*13b40*/  LDL.LU R241, [R1+0xed8] ;  /* 0x000ed80001f17983 */ /* 0x000ea20000300800 */
[----:B------:R-:W-:-:S04]  /*13b50*/  IMAD.WIDE R10, R13, 0x2, R10 ;  /* 0x000000020d0a7825 */ /* 0x000fc800078e020a */
[----:B------:R-:W-:Y:S01]  /*13b60*/  IMAD.MOV.U32 R236, RZ, RZ, R11 ;  /* 0x000000ffffec7224 */ /* 0x000fe200078e000b */
[----:B------:R1:W-:Y:S02]  /*13b70*/  STL [R1+0x734], R10 ;  /* 0x0007340a01007387 */ /* 0x0003e40000100800 */
[----:B-1----:R-:W-:Y:S02]  /*13b80*/  IMAD.MOV.U32 R10, RZ, RZ, R14 ;  /* 0x000000ffff0a7224 */ /* 0x002fe400078e000e */
[----:B------:R-:W-:Y:S02]  /*13b90*/  IMAD.MOV.U32 R11, RZ, RZ, R237 ;  /* 0x000000ffff0b7224 */ /* 0x000fe400078e00ed */
[----:B------:R-:W-:Y:S01]  /*13ba0*/  IMAD.WIDE R10, R13, 0x2, R10 ;  /* 0x000000020d0a7825 */ /* 0x000fe200078e020a */
[----:B----4-:R-:W-:-:S04]  /*13bb0*/  LOP3.LUT R9, R9, R8, RZ, 0x3c, !PT ;  /* 0x0000000809097212 */ /* 0x010fc800078e3cff */
[----:B------:R-:W-:-:S04]  /*13bc0*/  LOP3.LUT R8, R9, R8, RZ, 0x3c, !PT ;  /* 0x0000000809087212 */ /* 0x000fc800078e3cff */
[----:B------:R-:W-:-:S03]  /*13bd0*/  LOP3.LUT R9, R9, R8, RZ, 0x3c, !PT ;  /* 0x0000000809097212 */ /* 0x000fc600078e3cff */
[----:B------:R-:W-:-:S05]  /*13be0*/  IMAD.WIDE R8, R13, 0x2, R8 ;  /* 0x000000020d087825 */ /* 0x000fca00078e0208 */
[----:B------:R1:W-:Y:S04]  /*13bf0*/  STL [R1+0x8bc], R8 ;  /* 0x0008bc0801007387 */ /* 0x0003e80000100800 */
[----:B------:R4:W-:Y:S01]  /*13c00*/  STL [R1+0x738], R9 ;  /* 0x0007380901007387 */ /* 0x0009e20000100800 */
[----:B-1----:R-:W-:Y:S02]  /*13c10*/  IMAD.MOV.U32 R8, RZ, RZ, R18 ;  /* 0x000000ffff087224 */ /* 0x002fe400078e0012 */
[----:B----4-:R-:W-:Y:S02]  /*13c20*/  IMAD.MOV.U32 R9, RZ, RZ, R15 ;  /* 0x000000ffff097224 */ /* 0x010fe400078e000f */
[----:B------:R-:W-:Y:S01]  /*13c30*/  IMAD.WIDE R8, R13, 0x2, R8 ;  /* 0x000000020d087825 */ /* 0x000fe200078e0208 */
[----:B------:R-:W-:Y:S01]  /*13c40*/  STL [R1+0x73c], R10 ;  /* 0x00073c0a01007387 */ /* 0x000fe20000100800 */
[----:B------:R-:W-:-:S03]  /*13c50*/  WARPGROUP.DEPBAR.LE gsb0, 0x0 ;  /* 0x00008000000079c5 */ /* 0x000fc60000010000 */
[----:B------:R-:W-:Y:S04]  /*13c60*/  STL [R1+0x8c0], R8 ;  /* 0x0008c00801007387 */ /* 0x000fe80000100800 */
[----:B------:R-:W-:Y:S04]  /*13c70*/  STL [R1+0x740], R9 ;  /* 0x0007400901007387 */ /* 0x000fe80000100800 */
[----:B------:R-:W-:Y:S04]  /*13c80*/  STL.64 [R1], R24 ;  /* 0x0000001801007387 */ /* 0x000fe80000100a00 */
        /* <DEDUP_REMOVED lines=62> */
[----:B------:R1:W-:Y:S04]  /*14070*/  STL.64 [R1+0x1f8], R150 ;  /* 0x0001f89601007387 */ /* 0x0003e80000100a00 */
[----:B-1----:R-:W4:Y:S04]  /*14080*/  LDL.LU.64 R150, [R1+0xed0] ;  /* 0x000ed00001967983 */ /* 0x002f280000300a00 */
[----:B------:R-:W3:Y:S04]  /*14090*/  LDL.LU.64 R148, [R1+0xec8] ;  /* 0x000ec80001947983 */ /* 0x000ee80000300a00 */
        /* <DEDUP_REMOVED lines=52> */
[----:B------:R-:W-:-:S03]  /*143e0*/  LOP3.LUT R9, R9, R8, RZ, 0x3c, !PT ;  /* 0x0000000809097212 */ /* 0x000fc600078e3cff */
[----:B------:R-:W2:Y:S04]  /*143f0*/  LDL.LU.64 R62, [R1+0xd70] ;  /* 0x000d7000013e7983 */ /* 0x000ea80000300a00 */
[----:B------:R-:W2:Y:S04]  /*14400*/  LDL.LU.64 R60, [R1+0xd68] ;  /* 0x000d6800013c7983 */ /* 0x000ea80000300a00 */
[----:B------:R-:W2:Y:S04]  /*14410*/  LDL.LU.64 R58, [R1+0xd60] ;  /* 0x000d6000013a7983 */ /* 0x000ea80000300a00 */
[----:B------:R-:W2:Y:S01]  /*14420*/  LDL.LU.64 R56, [R1+0xd58] ;  /* 0x000d580001387983 */ /* 0x000ea20000300a00 */
[----:B------:R-:W-:-:S03]  /*14430*/  LOP3.LUT R8, R9, R8, RZ, 0x3c, !PT ;  /* 0x0000000809087212 */ /* 0x000fc600078e3cff */
[----:B------:R-:W2:Y:S04]  /*14440*/  LDL.LU.64 R54, [R1+0xd50] ;  /* 0x000d500001367983 */ /* 0x000ea80000300a00 */
[----:B------:R-:W2:Y:S04]  /*14450*/  LDL.LU.64 R52, [R1+0xd48] ;  /* 0x000d480001347983 */ /* 0x000ea80000300a00 */
[----:B------:R-:W2:Y:S01]  /*14460*/  LDL.LU.64 R50, [R1+0xd40] ;  /* 0x000d400001327983 */ /* 0x000ea20000300a00 */
[----:B------:R-:W-:-:S03]  /*14470*/  IMAD.MOV.U32 R10, RZ, RZ, R11 ;  /* 0x000000ffff0a7224 */ /* 0x000fc600078e000b */
[----:B------:R-:W2:Y:S01]  /*14480*/  LDL.LU.64 R48, [R1+0xd38] ;  /* 0x000d380001307983 */ /* 0x000ea20000300a00 */
[----:B------:R-:W-:-:S03]  /*14490*/  IMAD.MOV.U32 R11, RZ, RZ, R238 ;  /* 0x000000ffff0b7224 */ /* 0x000fc600078e00ee */
[----:B------:R-:W2:Y:S01]  /*144a0*/  LDL.LU.64 R46, [R1+0xd30] ;  /* 0x000d3000012e7983 */ /* 0x000ea20000300a00 */
[----:B------:R-:W-:-:S03]  /*144b0*/  LOP3.LUT R9, R9, R8, RZ, 0x3c, !PT ;  /* 0x0000000809097212 */ /* 0x000fc600078e3cff */
[----:B------:R-:W2:Y:S04]  /*144c0*/  LDL.LU.64 R44, [R1+0xd28] ;  /* 0x000d2800012c7983 */ /* 0x000ea80000300a00 */
[----:B------:R-:W2:Y:S04]  /*144d0*/  LDL.LU.64 R42, [R1+0xd20] ;  /* 0x000d2000012a7983 */ /* 0x000ea80000300a00 */
[----:B------:R-:W2:Y:S01]  /*144e0*/  LDL.LU.64 R40, [R1+0xd18] ;  /* 0x000d180001287983 */ /* 0x000ea20000300a00 */
[----:B------:R-:W-:-:S03]  /*144f0*/  IMAD.WIDE R10, R13, 0x2, R10 ;  /* 0x000000020d0a7825 */ /* 0x000fc600078e020a */
[----:B------:R-:W2:Y:S01]  /*14500*/  LDL.LU.64 R38, [R1+0xd10] ;  /* 0x000d100001267983 */ /* 0x000ea20000300a00 */
[----:B------:R-:W-:-:S03]  /*14510*/  IMAD.WIDE R8, R13, 0x2, R8 ;  /* 0x000000020d087825 */ /* 0x000fc600078e0208 */
[----:B------:R-:W2:Y:S04]  /*14520*/  LDL.LU.64 R36, [R1+0xd08] ;  /* 0x000d080001247983 */ /* 0x000ea80000300a00 */
[----:B------:R-:W2:Y:S04]  /*14530*/  LDL.LU.64 R34, [R1+0xd00] ;  /* 0x000d000001227983 */ /* 0x000ea80000300a00 */
[----:B------:R-:W2:Y:S04]  /*14540*/  LDL.LU.64 R32, [R1+0xcf8] ;  /* 0x000cf80001207983 */ /* 0x000ea80000300a00 */
[----:B------:R-:W2:Y:S04]  /*14550*/  LDL.LU.64 R30, [R1+0xcf0] ;  /* 0x000cf000011e7983 */ /* 0x000ea80000300a00 */
[----:B------:R-:W2:Y:S04]  /*14560*/  LDL.LU.64 R28, [R1+0xce8] ;  /* 0x000ce800011c7983 */ /* 0x000ea80000300a00 */
[----:B------:R-:W2:Y:S04]  /*14570*/  LDL.LU.64 R26, [R1+0xce0] ;  /* 0x000ce000011a7983 */ /* 0x000ea80000300a00 */
[----:B------:R-:W2:Y:S04]  /*14580*/  LDL.LU.64 R24, [R1+0xcd8] ;  /* 0x000cd80001187983 */ /* 0x000ea80000300a00 */
[----:B------:R-:W-:Y:S04]  /*14590*/  STL [R1+0x744], R10 ;  /* 0x0007440a01007387 */ /* 0x000fe80000100800 */
[----:B------:R-:W-:Y:S04]  /*145a0*/  STL [R1+0x8c4], R8 ;  /* 0x0008c40801007387 */ /* 0x000fe80000100800 */
[----:B------:R4:W-:Y:S01]  /*145b0*/  STL [R1+0x748], R9 ;  /* 0x0007480901007387 */ /* 0x0009e20000100800 */
[----:B------:R-:W-:-:S02]  /*145c0*/  IMAD.MOV.U32 R238, RZ, RZ, R11 ;  /* 0x000000ffffee7224 */ /* 0x000fc400078e000b */
[----:B------:R-:W-:Y:S02]  /*145d0*/  IMAD.MOV.U32 R11, RZ, RZ, R239 ;  /* 0x000000ffff0b7224 */ /* 0x000fe400078e00ef */
[----:B----4-:R-:W-:Y:S02]  /*145e0*/  IMAD.MOV.U32 R9, RZ, RZ, R150 ;  /* 0x000000ffff097224 */ /* 0x010fe400078e0096 */
[----:B---3--:R-:W-:Y:S02]  /*145f0*/  IMAD.MOV.U32 R8, RZ, RZ, R149 ;  /* 0x000000ffff087224 */ /* 0x008fe400078e0095 */
[----:B------:R-:W-:Y:S01]  /*14600*/  IMAD.MOV.U32 R10, RZ, RZ, R151 ;  /* 0x000000ffff0a7224 */ /* 0x000fe200078e0097 */
[----:B------:R-:W3:Y:S02]  /*14610*/  LDL.LU R149, [R1+0xcd4] ;  /* 0x000cd40001957983 */ /* 0x000ee40000300800 */
[-C--:B------:R-:W-:Y:S01]  /*14620*/  LOP3.LUT R9, R9, R8.reuse, RZ, 0x3c, !PT ;  /* 0x0000000809097212 */ /* 0x080fe200078e3cff */
[----:B------:R-:W-:Y:S01]  /*14630*/  IMAD.WIDE R10, R13, 0x2, R10 ;  /* 0x000000020d0a7825 */ /* 0x000fe200078e020a */
[----:B------:R-:W3:Y:S02]  /*14640*/  LDL.LU R150, [R1+0xcd0] ;  /* 0x000cd00001967983 */ /* 0x000ee40000300800 */
[----:B------:R-:W-:-:S02]  /*14650*/  LOP3.LUT R8, R9, R8, RZ, 0x3c, !PT ;  /* 0x0000000809087212 */ /* 0x000fc400078e3cff */
[----:B------:R-:W3:Y:S02]  /*14660*/  LDL.LU R151, [R1+0xccc] ;  /* 0x000ccc0001977983 */ /* 0x000ee40000300800 */
[----:B------:R-:W-:-:S03]  /*14670*/  LOP3.LUT R9, R9, R8, RZ, 0x3c, !PT ;  /* 0x0000000809097212 */ /* 0x000fc600078e3cff */
[----:B------:R-:W-:Y:S01]  /*14680*/  IMAD.WIDE R8, R13, 0x2, R8 ;  /* 0x000000020d087825 */ /* 0x000fe200078e0208 */
[----:B------:R-:W-:Y:S04]  /*14690*/  STL [R1+0x74c], R10 ;  /* 0x00074c0a01007387 */ /* 0x000fe80000100800 */
[----:B------:R-:W-:Y:S04]  /*146a0*/  STL [R1+0x8c8], R8 ;  /* 0x0008c80801007387 */ /* 0x000fe80000100800 */
[----:B------:R1:W-:Y:S04]  /*146b0*/  STL [R1+0x750], R9 ;  /* 0x0007500901007387 */ /* 0x0003e80000100800 */
[----:B-1----:R-:W4:Y:S01]  /*146c0*/  LDL.LU R9, [R1+0x758] ;  /* 0x0007580001097983 */ /* 0x002f220000300800 */
[----:B------:R-:W-:-:S02]  /*146d0*/  IMAD.MOV.U32 R239, RZ, RZ, R11 ;  /* 0x000000ffffef7224 */ /* 0x000fc400078e000b */
[----:B------:R-:W-:Y:S02]  /*146e0*/  IMAD.MOV.U32 R10, RZ, RZ, R5 ;  /* 0x000000ffff0a7224 */ /* 0x000fe400078e0005 */
[----:B------:R-:W-:Y:S01]  /*146f0*/  IMAD.MOV.U32 R11, RZ, RZ, R240 ;  /* 0x000000ffff0b7224 */ /* 0x000fe200078e00f0 */
[----:B------:R-:W3:Y:S01]  /*14700*/  LDL.LU R5, [R1+0xcc8] ;  /* 0x000cc80001057983 */ /* 0x000ee20000300800 */
[----:B------:R-:W-:-:S05]  /*14710*/  IMAD.WIDE R10, R13, 0x2, R10 ;  /* 0x000000020d0a7825 */ /* 0x000fca00078e020a */
[----:B------:R-:W-:Y:S01]  /*14720*/  STL [R1+0x754], R10 ;  /* 0x0007540a01007387 */ /* 0x000fe20000100800 */
[----:B----4-:R-:W-:Y:S02]  /*14730*/  IMAD.MOV.U32 R8, RZ, RZ, R9 ;  /* 0x000000ffff087224 */ /* 0x010fe400078e0009 */
[----:B--2---:R-:W-:Y:S02]  /*14740*/  IMAD.MOV.U32 R9, RZ, RZ, R241 ;  /* 0x000000ffff097224 */ /* 0x004fe400078e00f1 */
[----:B------:R-:W-:-:S04]  /*14750*/  IMAD.WIDE R8, R13, 0x2, R8 ;  /* 0x000000020d087825 */ /* 0x000fc800078e0208 */
[----:B------:R-:W-:Y:S01]  /*14760*/  IMAD.MOV.U32 R241, RZ, RZ, R9 ;  /* 0x000000fffff17224 */ /* 0x000fe200078e0009 */
[----:B------:R1:W-:Y:S04]  /*14770*/  STL [R1+0x758], R8 ;  /* 0x0007580801007387 */ /* 0x0003e80000100800 */
[----:B-1----:R-:W2:Y:S04]  /*14780*/  LDL.LU R8, [R1+0x760] ;  /* 0x0007600001087983 */ /* 0x002ea80000300800 */
[----:B------:R-:W2:Y:S01]  /*14790*/  LDL.LU R9, [R1+0x8cc] ;  /* 0x0008cc0001097983 */ /* 0x000ea20000300800 */
[----:B------:R-:W-:-:S02]  /*147a0*/  IMAD.MOV.U32 R240, RZ, RZ, R11 ;  /* 0x000000fffff07224 */ /* 0x000fc400078e000b */
[----:B------:R-:W-:Y:S02]  /*147b0*/  IMAD.MOV.U32 R10, RZ, RZ, R251 ;  /* 0x000000ffff0a7224 */ /* 0x000fe400078e00fb */
[----:B------:R-:W-:Y:S01]  /*147c0*/  IMAD.MOV.U32 R11, RZ, RZ, R242 ;  /* 0x000000ffff0b7224 */ /* 0x000fe200078e00f2 */
[----:B------:R-:W4:Y:S01]  /*147d0*/  LDL.LU R251, [R1+0xcc4] ;  /* 0x000cc40001fb7983 */ /* 0x000f220000300800 */
        /* <DEDUP_REMOVED lines=8> */
[----:B-1----:R-:W3:Y:S04]  /*14860*/  LDL.LU R8, [R1+0x768] ;  /* 0x0007680001087983 */ /* 0x002ee80000300800 */
[----:B--2---:R-:W3:Y:S01]  /*14870*/  LDL.LU R9, [R1+0x8d0] ;  /* 0x0008d00001097983 */ /* 0x004ee20000300800 */
[----:B------:R-:W-:-:S02]  /*14880*/  IMAD.MOV.U32 R242, RZ, RZ, R11 ;  /* 0x000000fffff27224 */ /* 0x000fc400078e000b */
[----:B------:R-:W-:Y:S02]  /*14890*/  IMAD.MOV.U32 R10, RZ, RZ, R4 ;  /* 0x000000ffff0a7224 */ /* 0x000fe400078e0004 */
[----:B------:R-:W-:Y:S01]  /*148a0*/  IMAD.MOV.U32 R11, RZ, RZ, R243 ;  /* 0x000000ffff0b7224 */ /* 0x000fe200078e00f3 */
[----:B------:R-:W2:Y:S01]  /*148b0*/  LDL.LU R4, [R1+0xcc0] ;  /* 0x000cc00001047983 */ /* 0x000ea20000300800 */
        /* <DEDUP_REMOVED lines=8> */
[----:B-1----:R-:W4:Y:S04]  /*14940*/  LDL.LU R8, [R1+0x770] ;  /* 0x0007700001087983 */ /* 0x002f280000300800 */
[----:B---3--:R-:W4:Y:S01]  /*14950*/  LDL.LU R9, [R1+0x8d4] ;  /* 0x0008d40001097983 */ /* 0x008f220000300800 */
[----:B------:R-:W-:-:S02]  /*14960*/  IMAD.MOV.U32 R243, RZ, RZ, R11 ;  /* 0x000000fffff37224 */ /* 0x000fc400078e000b */
[----:B------:R-:W-:Y:S02]  /*14970*/  IMAD.MOV.U32 R10, RZ, RZ, R252 ;  /* 0x000000ffff0a7224 */ /* 0x000fe400078e00fc */
[----:B------:R-:W-:Y:S01]  /*14980*/  IMAD.MOV.U32 R11, RZ, RZ, R244 ;  /* 0x000000ffff0b7224 */ /* 0x000fe200078e00f4 */
[----:B------:R-:W3:Y:S01]  /*14990*/  LDL.LU R252, [R1+0xcbc] ;  /* 0x000cbc0001fc7983 */ /* 0x000ee20000300800 */
        /* <DEDUP_REMOVED lines=8> */
[----:B-1----:R-:W2:Y:S04]  /*14a20*/  LDL.LU R8, [R1+0x778] ;  /* 0x0007780001087983 */ /* 0x002ea80000300800 */
[----:B----4-:R-:W2:Y:S01]  /*14a30*/  LDL.LU R9, [R1+0x8d8] ;  /* 0x0008d80001097983 */ /* 0x010ea20000300800 */
[----:B------:R-:W-:-:S02]  /*14a40*/  IMAD.MOV.U32 R244, RZ, RZ, R11 ;  /* 0x000000fffff47224 */ /* 0x000fc400078e000b */
[----:B------:R-:W-:Y:S02]  /*14a50*/  IMAD.MOV.U32 R10, RZ, RZ, R207 ;  /* 0x000000ffff0a7224 */ /* 0x000fe400078e00cf */
[----:B------:R-:W-:Y:S01]  /*14a60*/  IMAD.MOV.U32 R11, RZ, RZ, R245 ;  /* 0x000000ffff0b7224 */ /* 0x000fe200078e00f5 */
[----:B------:R-:W4:Y:S01]  /*14a70*/  LDL.LU R207, [R1+0xcb8] ;  /* 0x000cb80001cf7983 */ /* 0x000f220000300800 */
[----:B------:R-:W-:-:S05]  /*14a80*/  IMAD.WIDE R10, R13, 0x2, R10 ;  /* 0x000000020d0a7825 */ /* 0x000fca00078e020a */
[----:B------:R1:W-:Y:S01]  /*14a90*/  STL [R1+0x774], R10 ;  /* 0x0007740a01007387 */ /* 0x0003e20000100800 */
[----:B------:R-:W-:-:S03]  /*14aa0*/  IMAD.MOV.U32 R245, RZ, RZ, R11 ;  /* 0x000000fffff57224 */ /* 0x000fc600078e000b */
[----:B-1----:R-:W3:Y:S04]  /*14ab0*/  LDL.LU R10, [R1+0x8dc] ;  /* 0x0008dc00010a7983 */ /* 0x002ee80000300800 */
[----:B------:R-:W4:Y:S01]  /*14ac0*/  LDL.LU R11, [R1+0x77c] ;  /* 0x00077c00010b7983 */ /* 0x000f220000300800 */
[----:B--2---:R-:W-:-:S04]  /*14ad0*/  LOP3.LUT R9, R9, R8, RZ, 0x3c, !PT ;  /* 0x0000000809097212 */ /* 0x004fc800078e3cff */
[----:B------:R-:W-:-:S04]  /*14ae0*/  LOP3.LUT R8, R9, R8, RZ, 0x3c, !PT ;  /* 0x0000000809087212 */ /* 0x000fc800078e3cff */
[----:B------:R-:W-:-:S03]  /*14af0*/  LOP3.LUT R9, R9, R8, RZ, 0x3c, !PT ;  /* 0x0000000809097212 */ /* 0x000fc600078e3cff */
[----:B------:R-:W-:-:S05]  /*14b00*/  IMAD.WIDE R8, R13, 0x2, R8 ;  /* 0x000000020d087825 */ /* 0x000fca00078e0208 */
[----:B------:R1:W-:Y:S04]  /*14b10*/  STL [R1+0x8d8], R8 ;  /* 0x0008d80801007387 */ /* 0x0003e80000100800 */
[----:B------:R3:W-:Y:S04]  /*14b20*/  STL [R1+0x778], R9 ;  /* 0x0007780901007387 */ /* 0x0007e80000100800 */
[----:B-1----:R-:W2:Y:S01]  /*14b30*/  LDL.LU R8, [R1+0x780] ;  /* 0x0007800001087983 */ /* 0x002ea20000300800 */
[----:B---3--:R-:W-:Y:S02]  /*14b40*/  IMAD.MOV.U32 R9, RZ, RZ, R10 ;  /* 0x000000ffff097224 */ /* 0x008fe400078e000a */
[----:B----4-:R-:W-:-:S02]  /*14b50*/  IMAD.MOV.U32 R10, RZ, RZ, R11 ;  /* 0x000000ffff0a7224 */ /* 0x010fc400078e000b */
[----:B------:R-:W-:Y:S02]  /*14b60*/  IMAD.MOV.U32 R11, RZ, RZ, R246 ;  /* 0x000000ffff0b7224 */ /* 0x000fe400078e00f6 */
        /* <DEDUP_REMOVED lines=97> */
[----:B------:R-:W-:-:S02]  /*15180*/  IMAD.MOV.U32 R10, RZ, RZ, R12 ;  /* 0x000000ffff0a7224 */ /* 0x000fc400078e000c */
[----:B------:R-:W3:Y:S02]  /*15190*/  LDL.LU R12, [R1+0xc9c] ;  /* 0x000c9c00010c7983 */ /* 0x000ee40000300800 */
[----:B----4-:R-:W-:-:S05]  /*151a0*/  IMAD.WIDE R10, R13, 0x2, R10 ;  /* 0x000000020d0a7825 */ /* 0x010fca00078e020a */
[----:B------:R1:W-:Y:S04]  /*151b0*/  STL [R1+0x7b4], R10 ;  /* 0x0007b40a01007387 */ /* 0x0003e80000100800 */
[----:B------:R4:W-:Y:S01]  /*151c0*/  STL [R1+0x600], R11 ;  /* 0x0006000b01007387 */ /* 0x0009e20000100800 */
[----:B-1----:R-:W-:-:S03]  /*151d0*/  IMAD.MOV.U32 R10, RZ, RZ, R6 ;  /* 0x000000ffff0a7224 */ /* 0x002fc600078e0006 */
[----:B------:R-:W3:Y:S01]  /*151e0*/  LDL.LU R6, [R1+0xc98] ;  /* 0x000c980001067983 */ /* 0x000ee20000300800 */
[----:B----4-:R-:W-:-:S03]  /*151f0*/  IMAD.MOV.U32 R11, RZ, RZ, R7 ;  /* 0x000000ffff0b7224 */ /* 0x010fc600078e0007 */
[----:B------:R-:W4:Y:S01]  /*15200*/  LDL.LU R7, [R1+0xc94] ;  /* 0x000c940001077983 */ /* 0x000f220000300800 */
        /* <DEDUP_REMOVED lines=8> */
[----:B------:R-:W-:-:S04]  /*15290*/  LOP3.LUT R11, R11, R10, RZ, 0x3c, !PT ;  /* 0x0000000a0b0b7212 */ /* 0x000fc800078e3cff */
[----:B------:R-:W-:-:S04]  /*152a0*/  LOP3.LUT R10, R11, R10, RZ, 0x3c, !PT ;  /* 0x0000000a0b0a7212 */ /* 0x000fc800078e3cff */
[----:B------:R-:W-:-:S03]  /*152b0*/  LOP3.LUT R11, R11, R10, RZ, 0x3c, !PT ;  /* 0x0000000a0b0b7212 */ /* 0x000fc600078e3cff */
[----:B------:R-:W-:-:S05]  /*152c0*/  IMAD.WIDE R10, R13, 0x2, R10 ;  /* 0x000000020d0a7825 */ /* 0x000fca00078e020a */
[----:B------:R1:W-:Y:S04]  /*152d0*/  STL [R1+0x7bc], R10 ;  /* 0x0007bc0a01007387 */ /* 0x0003e80000100800 */
[----:B------:R2:W-:Y:S01]  /*152e0*/  STL [R1+0x604], R11 ;  /* 0x0006040b01007387 */ /* 0x0005e20000100800 */
[----:B-1----:R-:W-:-:S03]  /*152f0*/  IMAD.MOV.U32 R10, RZ, RZ, R5 ;  /* 0x000000ffff0a7224 */ /* 0x002fc600078e0005 */
[----:B------:R-:W4:Y:S01]  /*15300*/  LDL.LU R5, [R1+0xc90] ;  /* 0x000c900001057983 */ /* 0x000f220000300800 */
[----:B--2---:R-:W-:-:S03]  /*15310*/  IMAD.MOV.U32 R11, RZ, RZ, R4 ;  /* 0x000000ffff0b7224 */ /* 0x004fc600078e0004 */
[----:B------:R-:W2:Y:S01]  /*15320*/  LDL.LU R4, [R1+0xc8c] ;  /* 0x000c8c0001047983 */ /* 0x000ea20000300800 */
        /* <DEDUP_REMOVED lines=8> */
[----:B------:R-:W-:-:S04]  /*153b0*/  LOP3.LUT R11, R11, R10, RZ, 0x3c, !PT ;  /* 0x0000000a0b0b7212 */ /* 0x000fc800078e3cff */
[----:B------:R-:W-:-:S04]  /*153c0*/  LOP3.LUT R10, R11, R10, RZ, 0x3c, !PT ;  /* 0x0000000a0b0a7212 */ /* 0x000fc800078e3cff */
[----:B------:R-:W-:-:S03]  /*153d0*/  LOP3.LUT R11, R11, R10, RZ, 0x3c, !PT ;  /* 0x0000000a0b0b7212 */ /* 0x000fc600078e3cff */
[----:B------:R-:W-:-:S05]  /*153e0*/  IMAD.WIDE R10, R13, 0x2, R10 ;  /* 0x000000020d0a7825 */ /* 0x000fca00078e020a */
[----:B------:R1:W-:Y:S04]  /*153f0*/  STL [R1+0x7c4], R10 ;  /* 0x0007c40a01007387 */ /* 0x0003e80000100800 */
[----:B------:R3:W-:Y:S01]  /*15400*/  STL [R1+0x608], R11 ;  /* 0x0006080b01007387 */ /* 0x0007e20000100800 */
[----:B-1----:R-:W-:-:S03]  /*15410*/  IMAD.MOV.U32 R10, RZ, RZ, R207 ;  /* 0x000000ffff0a7224 */ /* 0x002fc600078e00cf */
[----:B------:R-:W2:Y:S04]  /*15420*/  LDL.LU R207, [R1+0xc88] ;  /* 0x000c880001cf7983 */ /* 0x000ea80000300800 */
[----:B---3--:R-:W3:Y:S01]  /*15430*/  LDL.LU R11, [R1+0x7cc] ;  /* 0x0007cc00010b7983 */ /* 0x008ee20000300800 */
        /* <DEDUP_REMOVED lines=8> */
[----:B---3--:R-:W-:-:S04]  /*154c0*/  LOP3.LUT R11, R11, R10, RZ, 0x3c, !PT ;  /* 0x0000000a0b0b7212 */ /* 0x008fc800078e3cff */
[----:B------:R-:W-:-:S04]  /*154d0*/  LOP3.LUT R10, R11, R10, RZ, 0x3c, !PT ;  /* 0x0000000a0b0a7212 */ /* 0x000fc800078e3cff */
[----:B------:R-:W-:-:S03]  /*154e0*/  LOP3.LUT R11, R11, R10, RZ, 0x3c, !PT ;  /* 0x0000000a0b0b7212 */ /* 0x000fc600078e3cff */
[----:B------:R-:W-:-:S05]  /*154f0*/  IMAD.WIDE R10, R13, 0x2, R10 ;  /* 0x000000020d0a7825 */ /* 0x000fca00078e020a */
[----:B------:R1:W-:Y:S04]  /*15500*/  STL [R1+0x7cc], R10 ;  /* 0x0007cc0a01007387 */ /* 0x0003e80000100800 */
[----:B------:R3:W-:Y:S01]  /*15510*/  STL [R1+0x60c], R11 ;  /* 0x00060c0b01007387 */ /* 0x0007e20000100800 */
[----:B-1----:R-:W-:Y:S02]  /*15520*/  IMAD.MOV.U32 R10, RZ, RZ, R12 ;  /* 0x000000ffff0a7224 */ /* 0x002fe400078e000c */
[----:B---3--:R-:W-:Y:S01]  /*15530*/  IMAD.MOV.U32 R11, RZ, RZ, R6 ;  /* 0x000000ffff0b7224 */ /* 0x008fe200078e0006 */
[----:B------:R-:W3:Y:S04]  /*15540*/  LDL.LU R12, [R1+0xc84] ;  /* 0x000c8400010c7983 */ /* 0x000ee80000300800 */
[-C--:B------:R-:W-:Y:S01]  /*15550*/  LOP3.LUT R11, R11, R10.reuse, RZ, 0x3c, !PT ;  /* 0x0000000a0b0b7212 */ /* 0x080fe200078e3cff */
[----:B------:R-:W4:Y:S03]  /*15560*/  LDL.LU R6, [R1+0xc80] ;  /* 0x000c800001067983 */ /* 0x000f260000300800 */
[----:B------:R-:W-:-:S04]  /*15570*/  LOP3.LUT R10, R11, R10, RZ, 0x3c, !PT ;  /* 0x0000000a0b0a7212 */ /* 0x000fc800078e3cff */
[----:B------:R-:W-:-:S03]  /*15580*/  LOP3.LUT R11, R11, R10, RZ, 0x3c, !PT ;  /* 0x0000000a0b0b7212 */ /* 0x000fc600078e3cff */
[----:B------:R-:W-:Y:S01]  /*15590*/  IMAD.WIDE R10, R13, 0x2, R10 ;  /* 0x000000020d0a7825 */ /* 0x000fe200078e020a */
[----:B--2---:R-:W-:-:S04]  /*155a0*/  LOP3.LUT R9, R9, R8, RZ, 0x3c, !PT ;  /* 0x0000000809097212 */ /* 0x004fc800078e3cff */
[----:B------:R-:W-:-:S04]  /*155b0*/  LOP3.LUT R8, R9, R8, RZ, 0x3c, !PT ;  /* 0x0000000809087212 */ /* 0x000fc800078e3cff */
[----:B------:R-:W-:-:S03]  /*155c0*/  LOP3.LUT R9, R9, R8, RZ, 0x3c, !PT ;  /* 0x0000000809097212 */ /* 0x000fc600078e3cff */
[----:B------:R-:W-:-:S05]  /*155d0*/  IMAD.WIDE R8, R13, 0x2, R8 ;  /* 0x000000020d087825 */ /* 0x000fca00078e0208 */
[----:B------:R1:W-:Y:S04]  /*155e0*/  STL [R1+0x904], R8 ;  /* 0x0009040801007387 */ /* 0x0003e80000100800 */
[----:B------:R2:W-:Y:S04]  /*155f0*/  STL [R1+0x7d0], R9 ;  /* 0x0007d00901007387 */ /* 0x0005e80000100800 */
[----:B-1----:R-:W3:Y:S04]  /*15600*/  LDL.LU R8, [R1+0x7d8] ;  /* 0x0007d80001087983 */ /* 0x002ee80000300800 */
[----:B--2---:R-:W3:Y:S04]  /*15610*/  LDL.LU R9, [R1+0x908] ;  /* 0x0009080001097983 */ /* 0x004ee80000300800 */
[----:B------:R1:W-:Y:S04]  /*15620*/  STL [R1+0x7d4], R10 ;  /* 0x0007d40a01007387 */ /* 0x0003e80000100800 */
[----:B------:R2:W-:Y:S04]  /*15630*/  STL [R1+0x610], R11 ;  /* 0x0006100b01007387 */ /* 0x0005e80000100800 */
[----:B-1----:R-:W4:Y:S04]  /*15640*/  LDL.LU R10, [R1+0x614] ;  /* 0x00061400010a7983 */ /* 0x002f280000300800 */
[----:B--2---:R-:W4:Y:S01]  /*15650*/  LDL.LU R11, [R1+0x7e0] ;  /* 0x0007e000010b7983 */ /* 0x004f220000300800 */
[----:B---3--:R-:W-:-:S04]  /*15660*/  LOP3.LUT R9, R9, R8, RZ, 0x3c, !PT ;  /* 0x0000000809097212 */ /* 0x008fc800078e3cff */
[----:B------:R-:W-:-:S04]  /*15670*/  LOP3.LUT R8, R9, R8, RZ, 0x3c, !PT ;  /* 0x0000000809087212 */ /* 0x000fc800078e3cff */
[----:B------:R-:W-:-:S03]  /*15680*/  LOP3.LUT R9, R9, R8, RZ, 0x3c, !PT ;  /* 0x0000000809097212 */ /* 0x000fc600078e3cff */
[----:B------:R-:W-:Y:S01]  /*15690*/  IMAD.WIDE R8, R13, 0x2, R8 ;  /* 0x000000020d087825 */ /* 0x000fe200078e0208 */
[----:B----4-:R-:W-:-:S04]  /*156a0*/  LOP3.LUT R11, R11, R10, RZ, 0x3c, !PT ;  /* 0x0000000a0b0b7212 */ /* 0x010fc800078e3cff */
[----:B------:R1:W-:Y:S01]  /*156b0*/  STL [R1+0x908], R8 ;  /* 0x0009080801007387 */ /* 0x0003e20000100800 */
[----:B------:R-:W-:-:S03]  /*156c0*/  LOP3.LUT R10, R11, R10, RZ, 0x3c, !PT ;  /* 0x0000000a0b0a7212 */ /* 0x000fc600078e3cff */
[----:B------:R2:W-:Y:S01]  /*156d0*/  STL [R1+0x7d8], R9 ;  /* 0x0007d80901007387 */ /* 0x0005e20000100800 */
[----:B------:R-:W-:Y:S01]  /*156e0*/  LOP3.LUT R11, R11, R10, RZ, 0x3c, !PT ;  /* 0x0000000a0b0b7212 */ /* 0x000fe200078e3cff */
[----:B-1----:R-:W-:Y:S02]  /*156f0*/  IMAD.MOV.U32 R8, RZ, RZ, R5 ;  /* 0x000000ffff087224 */ /* 0x002fe400078e0005 */
[----:B--2---:R-:W-:Y:S02]  /*15700*/  IMAD.MOV.U32 R9, RZ, RZ, R7 ;  /* 0x000000ffff097224 */ /* 0x004fe400078e0007 */
[----:B------:R-:W2:Y:S01]  /*15710*/  LDL.LU R7, [R1+0xc7c] ;  /* 0x000c7c0001077983 */ /* 0x000ea20000300800 */
[----:B------:R-:W-:-:S03]  /*15720*/  IMAD.WIDE R8, R13, 0x2, R8 ;  /* 0x000000020d087825 */ /* 0x000fc600078e0208 */
[----:B------:R-:W3:Y:S01]  /*15730*/  LDL.LU R5, [R1+0xc78] ;  /* 0x000c780001057983 */ /* 0x000ee20000300800 */
[----:B------:R-:W-:-:S03]  /*15740*/  IMAD.WIDE R10, R13, 0x2, R10 ;  /* 0x000000020d0a7825 */ /* 0x000fc600078e020a */
[----:B------:R1:W-:Y:S04]  /*15750*/  STL [R1+0x90c], R8 ;  /* 0x00090c0801007387 */ /* 0x0003e80000100800 */
[----:B------:R4:W-:Y:S01]  /*15760*/  STL [R1+0x7dc], R9 ;  /* 0x0007dc0901007387 */ /* 0x0009e20000100800 */
[----:B-1----:R-:W-:-:S03]  /*15770*/  IMAD.MOV.U32 R8, RZ, RZ, R4 ;  /* 0x000000ffff087224 */ /* 0x002fc600078e0004 */
[----:B------:R-:W3:Y:S01]  /*15780*/  LDL.LU R4, [R1+0xc74] ;  /* 0x000c740001047983 */ /* 0x000ee20000300800 */
[----:B----4-:R-:W-:-:S03]  /*15790*/  IMAD.MOV.U32 R9, RZ, RZ, R207 ;  /* 0x000000ffff097224 */ /* 0x010fc600078e00cf */
[----:B------:R-:W4:Y:S04]  /*157a0*/  LDL.LU R207, [R1+0xc70] ;  /* 0x000c700001cf7983 */ /* 0x000f280000300800 */
[----:B------:R1:W-:Y:S04]  /*157b0*/  STL [R1+0x7e0], R10 ;  /* 0x0007e00a01007387 */ /* 0x0003e80000100800 */
[----:B------:R0:W-:Y:S04]  /*157c0*/  STL [R1+0x614], R11 ;  /* 0x0006140b01007387 */ /* 0x0001e80000100800 */
[----:B-1----:R-:W2:Y:S04]  /*157d0*/  LDL.LU R10, [R1+0x618] ;  /* 0x00061800010a7983 */ /* 0x002ea80000300800 */
[----:B0-----:R-:W2:Y:S01]  /*157e0*/  LDL.LU R11, [R1+0x7e8] ;  /* 0x0007e800010b7983 */ /* 0x001ea20000300800 */
[----:B------:R-:W-:-:S04]  /*157f0*/  LOP3.LUT R9, R9, R8, RZ, 0x3c, !PT ;  /* 0x0000000809097212 */ /* 0x000fc800078e3cff */
[----:B------:R-:W-:-:S04]  /*15800*/  LOP3.LUT R8, R9, R8, RZ, 0x3c, !PT ;  /* 0x0000000809087212 */ /* 0x000fc800078e3cff */
[----:B------:R-:W-:-:S03]  /*15810*/  LOP3.LUT R9, R9, R8, RZ, 0x3c, !PT ;  /* 0x0000000809097212 */ /* 0x000fc600078e3cff */
[----:B------:R-:W-:-:S05]  /*15820*/  IMAD.WIDE R8, R13, 0x2, R8 ;  /* 0x000000020d087825 */ /* 0x000fca00078e0208 */
[----:B------:R0:W-:Y:S04]  /*15830*/  STL [R1+0x910], R8 ;  /* 0x0009100801007387 */ /* 0x0001e80000100800 */
[----:B------:R1:W-:Y:S01]  /*15840*/  STL [R1+0x7e4], R9 ;  /* 0x0007e40901007387 */ /* 0x0003e20000100800 */
[----:B0-----:R-:W-:-:S03]  /*15850*/  IMAD.MOV.U32 R8, RZ, RZ, R12 ;  /* 0x000000ffff087224 */ /* 0x001fc600078e000c */
        /* <DEDUP_REMOVED lines=8> */
[----:B0-----:R-:W2:Y:S04]  /*158e0*/  LDL.LU R10, [R1+0x61c] ;  /* 0x00061c00010a7983 */ /* 0x001ea80000300800 */
[----:B-1----:R-:W2:Y:S01]  /*158f0*/  LDL.LU R11, [R1+0x7f0] ;  /* 0x0007f000010b7983 */ /* 0x002ea20000300800 */
[----:B---3--:R-:W-:-:S05]  /*15900*/  IMAD.WIDE R8, R13, 0x2, R8 ;  /* 0x000000020d087825 */ /* 0x008fca00078e0208 */
[----:B------:R0:W-:Y:S04]  /*15910*/  STL [R1+0x914], R8 ;  /* 0x0009140801007387 */ /* 0x0001e80000100800 */
[----:B------:R1:W-:Y:S01]  /*15920*/  STL [R1+0x7ec], R9 ;  /* 0x0007ec0901007387 */ /* 0x0003e20000100800 */
[----:B0-----:R-:W-:Y:S02]  /*15930*/  IMAD.MOV.U32 R8, RZ, RZ, R7 ;  /* 0x000000ffff087224 */ /* 0x001fe400078e0007 */
[----:B-1----:R-:W-:Y:S02]  /*15940*/  IMAD.MOV.U32 R9, RZ, RZ, R6 ;  /* 0x000000ffff097224 */ /* 0x002fe400078e0006 */
[----:B------:R-:W3:Y:S04]  /*15950*/  LDL.LU R6, [R1+0xc68] ;  /* 0x000c680001067983 */ /* 0x000ee80000300800 */
[----:B------:R-:W3:Y:S01]  /*15960*/  LDL.LU R7, [R1+0xc64] ;  /* 0x000c640001077983 */ /* 0x000ee20000300800 */
        /* <DEDUP_REMOVED lines=8> */
[----:B------:R-:W-:-:S05]  /*159f0*/  IMAD.WIDE R8, R13, 0x2, R8 ;  /* 0x000000020d087825 */ /* 0x000fca00078e0208 */
[----:B------:R0:W-:Y:S04]  /*15a00*/  STL [R1+0x918], R8 ;  /* 0x0009180801007387 */ /* 0x0001e80000100800 */
[----:B------:R1:W-:Y:S01]  /*15a10*/  STL [R1+0x7f4], R9 ;  /* 0x0007f40901007387 */ /* 0x0003e20000100800 */
[----:B0-----:R-:W-:Y:S02]  /*15a20*/  IMAD.MOV.U32 R8, RZ, RZ, R4 ;  /* 0x000000ffff087224 */ /* 0x001fe400078e0004 */
[----:B-1----:R-:W-:Y:S02]  /*15a30*/  IMAD.MOV.U32 R9, RZ, RZ, R5 ;  /* 0x000000ffff097224 */ /* 0x002fe400078e0005 */
[----:B------:R-:W3:Y:S04]  /*15a40*/  LDL.LU R5, [R1+0xc60] ;  /* 0x000c600001057983 */ /* 0x000ee80000300800 */
[----:B------:R-:W3:Y:S01]  /*15a50*/  LDL.LU R4, [R1+0xc5c] ;  /* 0x000c5c0001047983 */ /* 0x000ee20000300800 */
[----:B------:R-:W-:Y:S01]  /*15a60*/  IMAD.WIDE R8, R13, 0x2, R8 ;  /* 0x000000020d087825 */ /* 0x000fe200078e0208 */
[----:B--2---:R-:W-:-:S04]  /*15a70*/  LOP3.LUT R11, R11, R10, RZ, 0x3c, !PT ;  /* 0x0000000a0b0b7212 */ /* 0x004fc800078e3cff */
[----:B------:R-:W-:-:S04]  /*15a80*/  LOP3.LUT R10, R11, R10, RZ, 0x3c, !PT ;  /* 0x0000000a0b0a7212 */ /* 0x000fc800078e3cff */
[----:B------:R-:W-:-:S03]  /*15a90*/  LOP3.LUT R11, R11, R10, RZ, 0x3c, !PT ;  /* 0x0000000a0b0b7212 */ /* 0x000fc600078e3cff */
[----:B------:R-:W-:-:S05]  /*15aa0*/  IMAD.WIDE R10, R13, 0x2, R10 ;  /* 0x000000020d0a7825 */ /* 0x000fca00078e020a */
[----:B------:R0:W-:Y:S04]  /*15ab0*/  STL [R1+0x7f8], R10 ;  /* 0x0007f80a01007387 */ /* 0x0001e80000100800 */
[----:B------:R1:W-:Y:S04]  /*15ac0*/  STL [R1+0x620], R11 ;  /* 0x0006200b01007387 */ /* 0x0003e80000100800 */
[----:B0-----:R-:W2:Y:S04]  /*15ad0*/  LDL.LU R10, [R1+0x624] ;  /* 0x00062400010a7983 */ /* 0x001ea80000300800 */
[----:B-1----:R-:W2:Y:S04]  /*15ae0*/  LDL.LU R11, [R1+0x7fc] ;  /* 0x0007fc00010b7983 */ /* 0x002ea80000300800 */
[----:B------:R-:W-:Y:S04]  /*15af0*/  STL [R1+0x91c], R8 ;  /* 0x00091c0801007387 */ /* 0x000fe80000100800 */
[----:B------:R0:W-:Y:S04]  /*15b00*/  STL [R1+0x724], R9 ;  /* 0x0007240901007387 */ /* 0x0001e80000100800 */
[----:B0-----:R-:W4:Y:S01]  /*15b10*/  LDL.LU R9, [R1+0x920] ;  /* 0x0009200001097983 */ /* 0x001f220000300800 */
[----:B--2---:R-:W-:-:S04]  /*15b20*/  LOP3.LUT R11, R11, R10, RZ, 0x3c, !PT ;  /* 0x0000000a0b0b7212 */ /* 0x004fc800078e3cff */
[----:B------:R-:W-:-:S04]  /*15b30*/  LOP3.LUT R10, R11, R10, RZ, 0x3c, !PT ;  /* 0x0000000a0b0a7212 */ /* 0x000fc800078e3cff */
[----:B------:R-:W-:-:S03]  /*15b40*/  LOP3.LUT R11, R11, R10, RZ, 0x3c, !PT ;  /* 0x0000000a0b0b7212 */ /* 0x000fc600078e3cff */
[----:B------:R-:W-:-:S04]  /*15b50*/  IMAD.WIDE R10, R13, 0x2, R10 ;  /* 0x000000020d0a7825 */ /* 0x000fc800078e020a */
[----:B----4-:R-:W-:Y:S02]  /*15b60*/  IMAD.MOV.U32 R8, RZ, RZ, R9 ;  /* 0x000000ffff087224 */ /* 0x010fe400078e0009 */
[----:B------:R-:W-:Y:S02]  /*15b70*/  IMAD.MOV.U32 R9, RZ, RZ, R207 ;  /* 0x000000ffff097224 */ /* 0x000fe400078e00cf */
[----:B------:R-:W2:Y:S04]  /*15b80*/  LDL.LU R207, [R1+0xc58] ;  /* 0x000c580001cf7983 */ /* 0x000ea80000300800 */
[----:B------:R0:W-:Y:S04]  /*15b90*/  STL [R1+0x7fc], R10 ;  /* 0x0007fc0a01007387 */ /* 0x0001e80000100800 */
[----:B------:R1:W-:Y:S04]  /*15ba0*/  STL [R1+0x624], R11 ;  /* 0x0006240b01007387 */ /* 0x0003e80000100800 */
[----:B0-----:R-:W4:Y:S04]  /*15bb0*/  LDL.LU R10, [R1+0x628] ;  /* 0x00062800010a7983 */ /* 0x001f280000300800 */
[----:B-1----:R-:W4:Y:S01]  /*15bc0*/  LDL.LU R11, [R1+0x800] ;  /* 0x00080000010b7983 */ /* 0x002f220000300800 */
[----:B------:R-:W-:-:S05]  /*15bd0*/  IMAD.WIDE R8, R13, 0x2, R8 ;  /* 0x000000020d087825 */ /* 0x000fca00078e0208 */
[----:B------:R3:W-:Y:S04]  /*15be0*/  STL [R1+0x920], R8 ;  /* 0x0009200801007387 */ /* 0x0007e80000100800 */
[----:B------:R0:W-:Y:S01]  /*15bf0*/  STL [R1+0x728], R9 ;  /* 0x0007280901007387 */ /* 0x0001e20000100800 */
[----:B---3--:R-:W-:Y:S02]  /*15c00*/  IMAD.MOV.U32 R8, RZ, RZ, R6 ;  /* 0x000000ffff087224 */ /* 0x008fe400078e0006 */
[----:B0-----:R-:W-:Y:S02]  /*15c10*/  IMAD.MOV.U32 R9, RZ, RZ, R12 ;  /* 0x000000ffff097224 */ /* 0x001fe400078e000c */
[----:B------:R-:W3:Y:S04]  /*15c20*/  LDL.LU R12, [R1+0xc54] ;  /* 0x000c5400010c7983 */ /* 0x000ee80000300800 */
[----:B------:R-:W3:Y:S01]  /*15c30*/  LDL.LU R6, [R1+0xc50] ;  /* 0x000c500001067983 */ /* 0x000ee20000300800 */
[----:B----4-:R-:W-:-:S04]  /*15c40*/  LOP3.LUT R11, R11, R10, RZ, 0x3c, !PT ;  /* 0x0000000a0b0b7212 */ /* 0x010fc800078e3cff */
[----:B------:R-:W-:-:S04]  /*15c50*/  LOP3.LUT R10, R11, R10, RZ, 0x3c, !PT ;  /* 0x0000000a0b0a7212 */ /* 0x000fc800078e3cff */
[----:B------:R-:W-:-:S03]  /*15c60*/  LOP3.LUT R11, R11, R10, RZ, 0x3c, !PT ;  /* 0x0000000a0b0b7212 */ /* 0x000fc600078e3cff */
[----:B------:R-:W-:-:S05]  /*15c70*/  IMAD.WIDE R10, R13, 0x2, R10 ;  /* 0x000000020d0a7825 */ /* 0x000fca00078e020a */
[----:B------:R0:W-:Y:S04]  /*15c80*/  STL [R1+0x800], R10 ;  /* 0x0008000a01007387 */ /* 0x0001e80000100800 */
[----:B------:R1:W-:Y:S04]  /*15c90*/  STL [R1+0x628], R11 ;  /* 0x0006280b01007387 */ /* 0x0003e80000100800 */
[----:B0-----:R-:W4:Y:S04]  /*15ca0*/  LDL.LU R10, [R1+0x62c] ;  /* 0x00062c00010a7983 */ /* 0x001f280000300800 */
[----:B-1----:R-:W4:Y:S01]  /*15cb0*/  LDL.LU R11, [R1+0x804] ;  /* 0x00080400010b7983 */ /* 0x002f220000300800 */
[----:B------:R-:W-:-:S05]  /*15cc0*/  IMAD.WIDE R8, R13, 0x2, R8 ;  /* 0x000000020d087825 */ /* 0x000fca00078e0208 */
[----:B------:R0:W-:Y:S04]  /*15cd0*/  STL [R1+0x850], R8 ;  /* 0x0008500801007387 */ /* 0x0001e80000100800 */
[----:B------:R1:W-:Y:S01]  /*15ce0*/  STL [R1+0x72c], R9 ;  /* 0x00072c0901007387 */ /* 0x0003e20000100800 */
[----:B0-----:R-:W-:Y:S02]  /*15cf0*/  IMAD.MOV.U32 R8, RZ, RZ, R5 ;  /* 0x000000ffff087224 */ /* 0x001fe400078e0005 */
[----:B-1----:R-:W-:Y:S02]  /*15d00*/  IMAD.MOV.U32 R9, RZ, RZ, R7 ;  /* 0x000000ffff097224 */ /* 0x002fe400078e0007 */
        /* <DEDUP_REMOVED lines=13> */
[----:B--2---:R-:W-:Y:S02]  /*15de0*/  IMAD.MOV.U32 R8, RZ, RZ, R207 ;  /* 0x000000ffff087224 */ /* 0x004fe400078e00cf */
[----:B0-----:R-:W-:Y:S02]  /*15df0*/  IMAD.MOV.U32 R9, RZ, RZ, R4 ;  /* 0x000000ffff097224 */ /* 0x001fe400078e0004 */
[----:B------:R-:W2:Y:S04]  /*15e00*/  LDL.LU R4, [R1+0xc44] ;  /* 0x000c440001047983 */ /* 0x000ea80000300800 */
[----:B------:R-:W2:Y:S01]  /*15e10*/  LDL.LU R207, [R1+0xc40] ;  /* 0x000c400001cf7983 */ /* 0x000ea20000300800 */
        /* <DEDUP_REMOVED lines=11> */
[----:B---3--:R-:W-:-:S03]  /*15ed0*/  IMAD.MOV.U32 R8, RZ, RZ, R12 ;  /* 0x000000ffff087224 */ /* 0x008fc600078e000c */
[----:B0-----:R-:W3:Y:S04]  /*15ee0*/  LDL.LU R9, [R1+0x818] ;  /* 0x0008180001097983 */ /* 0x001ee80000300800 */
        /* <DEDUP_REMOVED lines=9> */
[----:B---3--:R-:W-:-:S05]  /*15f80*/  IMAD.WIDE R8, R13, 0x2, R8 ;  /* 0x000000020d087825 */ /* 0x008fca00078e0208 */
        /* <DEDUP_REMOVED lines=21> */
[----:B------:R-:W-:Y:S01]  /*160e0*/  IMAD.WIDE R8, R13, 0x2, R8 ;  /* 0x000000020d087825 */ /* 0x000fe200078e0208 */
[----:B----4-:R-:W-:-:S04]  /*160f0*/  LOP3.LUT R11, R11, R10, RZ, 0x3c, !PT ;  /* 0x0000000a0b0b7212 */ /* 0x010fc800078e3cff */
[----:B------:R-:W-:-:S04]  /*16100*/  LOP3.LUT R10, R11, R10, RZ, 0x3c, !PT ;  /* 0x0000000a0b0a7212 */ /* 0x000fc800078e3cff */
[----:B------:R-:W-:-:S03]  /*16110*/  LOP3.LUT R11, R11, R10, RZ, 0x3c, !PT ;  /* 0x0000000a0b0b7212 */ /* 0x000fc600078e3cff */
[----:B------:R-:W-:-:S05]  /*16120*/  IMAD.WIDE R10, R13, 0x2, R10 ;  /* 0x000000020d0a7825 */ /* 0x000fca00078e020a */
[----:B------:R0:W-:Y:S04]  /*16130*/  STL [R1+0x824], R10 ;  /* 0x0008240a01007387 */ /* 0x0001e80000100800 */
[----:B------:R1:W-:Y:S04]  /*16140*/  STL [R1+0x63c], R11 ;  /* 0x00063c0b01007387 */ /* 0x0003e80000100800 */
[----:B0-----:R-:W4:Y:S04]  /*16150*/  LDL.LU R10, [R1+0x640] ;  /* 0x00064000010a7983 */ /* 0x001f280000300800 */
[----:B-1----:R-:W4:Y:S04]  /*16160*/  LDL.LU R11, [R1+0x82c] ;  /* 0x00082c00010b7983 */ /* 0x002f280000300800 */
[----:B------:R-:W-:Y:S04]  /*16170*/  STL [R1+0x934], R8 ;  /* 0x0009340801007387 */ /* 0x000fe80000100800 */
[----:B------:R0:W-:Y:S04]  /*16180*/  STL [R1+0x828], R9 ;  /* 0x0008280901007387 */ /* 0x0001e80000100800 */
[----:B0-----:R-:W3:Y:S01]  /*16190*/  LDL.LU R9, [R1+0x938] ;  /* 0x0009380001097983 */ /* 0x001ee20000300800 */
[----:B----4-:R-:W-:-:S04]  /*161a0*/  LOP3.LUT R11, R11, R10, RZ, 0x3c, !PT ;  /* 0x0000000a0b0b7212 */ /* 0x010fc800078e3cff */
[----:B------:R-:W-:-:S04]  /*161b0*/  LOP3.LUT R10, R11, R10, RZ, 0x3c, !PT ;  /* 0x0000000a0b0a7212 */ /* 0x000fc800078e3cff */
[----:B------:R-:W-:-:S03]  /*161c0*/  LOP3.LUT R11, R11, R10, RZ, 0x3c, !PT ;  /* 0x0000000a0b0b7212 */ /* 0x000fc600078e3cff */
[----:B------:R-:W-:-:S04]  /*161d0*/  IMAD.WIDE R10, R13, 0x2, R10 ;  /* 0x000000020d0a7825 */ /* 0x000fc800078e020a */
[----:B---3--:R-:W-:Y:S02]  /*161e0*/  IMAD.MOV.U32 R8, RZ, RZ, R9 ;  /* 0x000000ffff087224 */ /* 0x008fe400078e0009 */
[----:B------:R-:W-:Y:S02]  /*161f0*/  IMAD.MOV.U32 R9, RZ, RZ, R207 ;  /* 0x000000ffff097224 */ /* 0x000fe400078e00cf */
[----:B------:R-:W3:Y:S04]  /*16200*/  LDL.LU R207, [R1+0xc28] ;  /* 0x000c280001cf7983 */ /* 0x000ee80000300800 */
        /* <DEDUP_REMOVED lines=9> */
[----:B------:R0:W5:Y:S04]  /*162a0*/  LDL.LU R12, [R1+0xc24] ;  /* 0x000c2400010c7983 */ /* 0x0001680000300800 */
[----:B------:R-:W2:Y:S01]  /*162b0*/  LDL.LU R6, [R1+0xc20] ;  /* 0x000c200001067983 */ /* 0x000ea20000300800 */
[----:B----4-:R-:W-:-:S04]  /*162c0*/  LOP3.LUT R11, R11, R10, RZ, 0x3c, !PT ;  /* 0x0000000a0b0b7212 */ /* 0x010fc800078e3cff */
[----:B------:R-:W-:-:S04]  /*162d0*/  LOP3.LUT R10, R11, R10, RZ, 0x3c, !PT ;  /* 0x0000000a0b0a7212 */ /* 0x000fc800078e3cff */
[----:B------:R-:W-:-:S03]  /*162e0*/  LOP3.LUT R11, R11, R10, RZ, 0x3c, !PT ;  /* 0x0000000a0b0b7212 */ /* 0x000fc600078e3cff */
[----:B------:R-:W-:-:S05]  /*162f0*/  IMAD.WIDE R10, R13, 0x2, R10 ;  /* 0x000000020d0a7825 */ /* 0x000fca00078e020a */
[----:B------:R-:W-:Y:S04]  /*16300*/  STL [R1+0x834], R10 ;  /* 0x0008340a01007387 */ /* 0x000fe80000100800 */
[----:B------:R1:W-:Y:S04]  /*16310*/  STL [R1+0x644], R11 ;  /* 0x0006440b01007387 */ /* 0x0003e80000100800 */
[----:B-1----:R-:W4:Y:S01]  /*16320*/  LDL.LU R11, [R1+0x648] ;  /* 0x00064800010b7983 */ /* 0x002f220000300800 */
[----:B------:R-:W-:-:S04]  /*16330*/  IMAD.WIDE R8, R13, 0x2, R8 ;  /* 0x000000020d087825 */ /* 0x000fc800078e0208 */
[----:B--2---:R-:W-:Y:S01]  /*16340*/  IMAD.MOV.U32 R10, RZ, RZ, R6 ;  /* 0x000000ffff0a7224 */ /* 0x004fe200078e0006 */
[----:B------:R1:W-:Y:S04]  /*16350*/  STL [R1+0x93c], R8 ;  /* 0x00093c0801007387 */ /* 0x0003e80000100800 */
[----:B------:R2:W-:Y:S04]  /*16360*/  STL [R1+0x838], R9 ;  /* 0x0008380901007387 */ /* 0x0005e80000100800 */
[----:B------:R-:W3:Y:S01]  /*16370*/  LDL.LU R6, [R1+0xc1c] ;  /* 0x000c1c0001067983 */ /* 0x000ee20000300800 */
[----:B-1----:R-:W-:-:S02]  /*16380*/  IMAD.MOV.U32 R8, RZ, RZ, R5 ;  /* 0x000000ffff087224 */ /* 0x002fc400078e0005 */
[----:B--2---:R-:W-:Y:S02]  /*16390*/  IMAD.MOV.U32 R9, RZ, RZ, R7 ;  /* 0x000000ffff097224 */ /* 0x004fe400078e0007 */
[----:B------:R-:W2:Y:S04]  /*163a0*/  LDL.LU R7, [R1+0xc18] ;  /* 0x000c180001077983 */ /* 0x000ea80000300800 */
[----:B------:R-:W2:Y:S01]  /*163b0*/  LDL.LU R5, [R1+0xc14] ;  /* 0x000c140001057983 */ /* 0x000ea20000300800 */
[----:B------:R-:W-:Y:S01]  /*163c0*/  WARPGROUP.ARRIVE ;  /* 0x00000000000079c5 */ /* 0x000fe20000000000 */
[----:B------:R-:W-:Y:S01]  /*163d0*/  UMOV UR14, UR22 ;  /* 0x00000016000e7c82 */ /* 0x000fe20008000000 */
[----:B------:R-:W-:-:S04]  /*163e0*/  UMOV UR15, UR23 ;  /* 0x00000017000f7c82 */ /* 0x000fc80008000000 */
[----:B------:R-:W-:Y:S01]  /*163f0*/  HGMMA.64x256x16.F32 R24, gdesc[UR12].tnspA, R24, gsb0 ;  /* 0x23e000000c1879f0 */ /* 0x000fe20008000818 */
[----:B----4-:R-:W-:-:S05]  /*16400*/  IMAD.WIDE R10, R13, 0x2, R10 ;  /* 0x000000020d0a7825 */ /* 0x010fca00078e020a */
[----:B------:R-:W-:Y:S04]  /*16410*/  STL [R1+0x83c], R10 ;  /* 0x00083c0a01007387 */ /* 0x000fe80000100800 */
[----:B------:R1:W-:Y:S04]  /*16420*/  STL [R1+0x648], R11 ;  /* 0x0006480b01007387 */ /* 0x0003e80000100800 */
[----:B-1----:R-:W4:Y:S01]  /*16430*/  LDL.LU R11, [R1+0x64c] ;  /* 0x00064c00010b7983 */ /* 0x002f220000300800 */
[----:B------:R-:W-:-:S04]  /*16440*/  IMAD.WIDE R8, R13, 0x2, R8 ;  /* 0x000000020d087825 */ /* 0x000fc800078e0208 */
[----:B---3--:R-:W-:Y:S01]  /*16450*/  IMAD.MOV.U32 R10, RZ, RZ, R6 ;  /* 0x000000ffff0a7224 */ /* 0x008fe200078e0006 */
[----:B------:R1:W-:Y:S04]  /*16460*/  STL [R1+0x940], R8 ;  /* 0x0009400801007387 */ /* 0x0003e80000100800 */
[----:B------:R3:W-:Y:S04]  /*16470*/  STL [R1+0x840], R9 ;  /* 0x0008400901007387 */ /* 0x0007e80000100800 */
[----:B------:R-:W2:Y:S01]  /*16480*/  LDL.LU R6, [R1+0xc10] ;  /* 0x000c100001067983 */ /* 0x000ea20000300800 */
[----:B-1----:R-:W-:-:S02]  /*16490*/  IMAD.MOV.U32 R8, RZ, RZ, R207 ;  /* 0x000000ffff087224 */ /* 0x002fc400078e00cf */
[----:B---3--:R-:W-:Y:S02]  /*164a0*/  IMAD.MOV.U32 R9, RZ, RZ, R4 ;  /* 0x000000ffff097224 */ /* 0x008fe400078e0004 */
[----:B------:R-:W3:Y:S04]  /*164b0*/  LDL.LU R4, [R1+0xc0c] ;  /* 0x000c0c0001047983 */ /* 0x000ee80000300800 */
[----:B------:R-:W3:Y:S01]  /*164c0*/  LDL.LU R207, [R1+0xc08] ;  /* 0x000c080001cf7983 */ /* 0x000ee20000300800 */
[----:B------:R-:W-:Y:S02]  /*164d0*/  WARPGROUP.DEPBAR.LE gsb0, 0x0 ;  /* 0x00008000000079c5 */ /* 0x000fe40000010000 */
[----:B------:R-:W-:Y:S01]  /*164e0*/  WARPGROUP.ARRIVE ;  /* 0x00000000000079c5 */ /* 0x000fe20000000000 */
[----:B------:R-:W-:Y:S01]  /*164f0*/  UMOV UR18, UR26 ;  /* 0x0000001a00127c82 */ /* 0x000fe20008000000 */
[----:B------:R-:W-:-:S04]  /*16500*/  UMOV UR19, UR27 ;  /* 0x0000001b00137c82 */ /* 0x000fc80008000000 */
[----:B------:R-:W-:Y:S01]  /*16510*/  HGMMA.64x256x16.F32 R24, gdesc[UR16].tnspA, R24, gsb0 ;  /* 0x23e00000101879f0 */ /* 0x000fe20008000818 */
[----:B----4-:R-:W-:-:S05]  /*16520*/  IMAD.WIDE R10, R13, 0x2, R10 ;  /* 0x000000020d0a7825 */ /* 0x010fca00078e020a */
[----:B------:R2:W-:Y:S04]  /*16530*/  STL [R1+0x844], R10 ;  /* 0x0008440a01007387 */ /* 0x0005e80000100800 */
[----:B------:R1:W-:Y:S01]  /*16540*/  STL [R1+0x64c], R11 ;  /* 0x00064c0b01007387 */ /* 0x0003e20000100800 */
[----:B--2---:R-:W-:-:S03]  /*16550*/  IMAD.MOV.U32 R10, RZ, RZ, R5 ;  /* 0x000000ffff0a7224 */ /* 0x004fc600078e0005 */
[----:B------:R-:W2:Y:S01]  /*16560*/  LDL.LU R5, [R1+0xc04] ;  /* 0x000c040001057983 */ /* 0x000ea20000300800 */
[----:B------:R-:W-:Y:S01]  /*16570*/  IMAD.WIDE R8, R13, 0x2, R8 ;  /* 0x000000020d087825 */ /* 0x000fe200078e0208 */
[----:B-1----:R-:W1:Y:S04]  /*16580*/  LDC R11, c[0x0][0x238] ;  /* 0x00008e00ff0b7b82 */ /* 0x002e680000000800 */
[----:B------:R4:W-:Y:S04]  /*16590*/  STL [R1+0x944], R8 ;  /* 0x0009440801007387 */ /* 0x0009e80000100800 */
[----:B------:R0:W-:Y:S01]  /*165a0*/  STL [R1+0x848], R9 ;  /* 0x0008480901007387 */ /* 0x0001e20000100800 */
[----:B----4-:R-:W-:-:S02]  /*165b0*/  IMAD.MOV.U32 R8, RZ, RZ, R10 ;  /* 0x000000ffff087224 */ /* 0x010fc400078e000a */
[----:B0-----:R-:W-:Y:S02]  /*165c0*/  IMAD.MOV.U32 R9, RZ, RZ, R7 ;  /* 0x000000ffff097224 */ /* 0x001fe400078e0007 */
[----:B------:R0:W5:Y:S01]  /*165d0*/  LDL.LU R7, [R1+0xc00] ;  /* 0x000c000001077983 */ /* 0x0001620000300800 */
[----:B------:R-:W-:-:S04]  /*165e0*/  IMAD.WIDE R8, R13, 0x2, R8 ;  /* 0x000000020d087825 */ /* 0x000fc800078e0208 */
[----:B---3--:R-:W-:Y:S01]  /*165f0*/  VIADD R207, R207, 0xffffffff ;  /* 0xffffffffcfcf7836 */ /* 0x008fe20000000000 */
[----:B------:R3:W-:Y:S04]  /*16600*/  STL [R1+0x948], R8 ;  /* 0x0009480801007387 */ /* 0x0007e80000100800 */
[----:B------:R0:W-:Y:S01]  /*16610*/  STL [R1+0x84c], R9 ;  /* 0x00084c0901007387 */ /* 0x0001e20000100800 */
[----:B------:R-:W-:Y:S01]  /*16620*/  ISETP.NE.U32.AND P0, PT, R207, RZ, PT ;  /* 0x000000ffcf00720c */ /* 0x000fe20003f05070 */
[----:B-1----:R-:W-:Y:S01]  /*16630*/  IMAD.SHL.U32 R11, R11, 0x20, RZ ;  /* 0x000000200b0b7824 */ /* 0x002fe200078e00ff */
[----:B------:R-:W-:Y:S02]  /*16640*/  WARPGROUP.DEPBAR.LE gsb0, 0x0 ;  /* 0x00008000000079c5 */ /* 0x000fe40000010000 */
[----:B------:R-:W-:-:S02]  /*16650*/  VIADD R6, R6, 0xffffffe0 ;  /* 0xffffffe006067836 */ /* 0x000fc40000000000 */
[----:B--2---:R-:W-:-:S04]  /*16660*/  IMAD.WIDE R4, R11, 0x2, R4 ;  /* 0x000000020b047825 */ /* 0x004fc800078e0204 */
[----:B---3--:R-:W-:Y:S02]  /*16670*/  IMAD.MOV.U32 R8, RZ, RZ, R4 ;  /* 0x000000ffff087224 */ /* 0x008fe400078e0004 */
[----:B------:R-:W-:Y:S01]  /*16680*/  IMAD.MOV.U32 R4, RZ, RZ, R5 ;  /* 0x000000ffff047224 */ /* 0x000fe200078e0005 */
[----:B0-----:R-:W-:Y:S06]  /*16690*/  @P0 BRA `(.L_x_1) ;  /* 0xffffff4c00e40947 */ /* 0x001fec000383ffff */
[----:B------:R-:W2:Y:S04]  /*166a0*/  LDL.LU R11, [R1+0x1fc] ;  /* 0x0001fc00010b7983 */ /* 0x000ea80000300800 */
[----:B------:R-:W3:Y:S04]  /*166b0*/  LDL.LU R10, [R1+0x1f8] ;  /* 0x0001f800010a7983 */ /* 0x000ee80000300800 */
[----:B------:R-:W4:Y:S04]  /*166c0*/  LDL.LU R229, [R1+0x3fc] ;  /* 0x0003fc0001e57983 */ /* 0x000f280000300800 */
[----:B------:R-:W4:Y:S04]  /*166d0*/  LDL.LU R230, [R1+0x3f8] ;  /* 0x0003f80001e67983 */ /* 0x000f280000300800 */
[----:B------:R-:W2:Y:S04]  /*166e0*/  LDL.LU R231, [R1+0x3f4] ;  /* 0x0003f40001e77983 */ /* 0x000ea80000300800 */
[----:B------:R-:W2:Y:S04]  /*166f0*/  LDL.LU R232, [R1+0x3f0] ;  /* 0x0003f00001e87983 */ /* 0x000ea80000300800 */
[----:B------:R-:W3:Y:S04]  /*16700*/  LDL.LU R233, [R1+0x3ec] ;  /* 0x0003ec0001e97983 */ /* 0x000ee80000300800 */
        /* <DEDUP_REMOVED lines=26> */
[----:B------:R-:W3:Y:S01]  /*168b0*/  LDL.LU R9, [R1+0x378] ;  /* 0x0003780001097983 */ /* 0x000ee20000300800 */
[----:B------:R-:W-:-:S02]  /*168c0*/  F2FP.F16.F32.PACK_AB R3, R151, R150 ;  /* 0x000000969703723e */ /* 0x000fc400000000ff */
[----:B------:R-:W-:Y:S01]  /*168d0*/  F2FP.F16.F32.PACK_AB R8, R149, R148 ;  /* 0x000000949508723e */ /* 0x000fe200000000ff */
[----:B------:R-:W-:Y:S04]  /*168e0*/  STL [R1+0xd94], R15 ;  /* 0x000d940f01007387 */ /* 0x000fe80000100800 */
[----:B------:R-:W-:Y:S04]  /*168f0*/  STL [R1+0xd90], R14 ;  /* 0x000d900e01007387 */ /* 0x000fe80000100800 */
[----:B------:R-:W-:Y:S04]  /*16900*/  STL [R1+0xd84], R19 ;  /* 0x000d841301007387 */ /* 0x000fe80000100800 */
[----:B------:R-:W-:Y:S04]  /*16910*/  STL [R1+0xd80], R18 ;  /* 0x000d801201007387 */ /* 0x000fe80000100800 */
[----:B-----5:R-:W-:Y:S04]  /*16920*/  STL [R1+0xd7c], R17 ;  /* 0x000d7c1101007387 */ /* 0x020fe80000100800 */
[----:B------:R-:W-:Y:S04]  /*16930*/  STL [R1+0xd78], R16 ;  /* 0x000d781001007387 */ /* 0x000fe80000100800 */
[----:B------:R-:W-:Y:S04]  /*16940*/  STL [R1+0xd74], R23 ;  /* 0x000d741701007387 */ /* 0x000fe80000100800 */
[----:B------:R-:W-:Y:S04]  /*16950*/  STL [R1+0xd70], R22 ;  /* 0x000d701601007387 */ /* 0x000fe80000100800 */
[----:B------:R-:W-:Y:S04]  /*16960*/  STL [R1+0xd6c], R21 ;  /* 0x000d6c1501007387 */ /* 0x000fe80000100800 */
[----:B------:R-:W-:Y:S04]  /*16970*/  STL [R1+0xd68], R20 ;  /* 0x000d681401007387 */ /* 0x000fe80000100800 */
[----:B------:R4:W-:Y:S04]  /*16980*/  STL [R1+0xc00], R7 ;  /* 0x000c000701007387 */ /* 0x0009e80000100800 */
[----:B------:R2:W-:Y:S04]  /*16990*/  STL [R1+0x60c], R3 ;  /* 0x00060c0301007387 */ /* 0x0005e80000100800 */
[----:B------:R-:W-:Y:S01]  /*169a0*/  STL [R1+0x608], R8 ;  /* 0x0006080801007387 */ /* 0x000fe20000100800 */
[----:B----4-:R-:W-:-:S05]  /*169b0*/  F2FP.F16.F32.PACK_AB R7, R229, R230 ;  /* 0x000000e6e507723e */ /* 0x010fca00000000ff */
[----:B------:R-:W-:Y:S01]  /*169c0*/  STL [R1+0x604], R7 ;  /* 0x0006040701007387 */ /* 0x000fe20000100800 */
[----:B--2---:R-:W-:Y:S01]  /*169d0*/  F2FP.F16.F32.PACK_AB R3, R231, R232 ;  /* 0x000000e8e703723e */ /* 0x004fe200000000ff */
[----:B---3--:R-:W-:-:S04]  /*169e0*/  IMAD.MOV.U32 R229, RZ, RZ, R233 ;  /* 0x000000ffffe57224 */ /* 0x008fc800078e00e9 */
[----:B------:R0:W-:Y:S01]  /*169f0*/  STL [R1+0x600], R3 ;  /* 0x0006000301007387 */ /* 0x0001e20000100800 */
        /* <DEDUP_REMOVED lines=24> */
[----:B------:R-:W2:Y:S01]  /*16b80*/  LDL.LU R2, [R1+0x374] ;  /* 0x0003740001027983 */ /* 0x000ea20000300800 */
[----:B------:R-:W-:-:S03]  /*16b90*/  IMAD.MOV.U32 R13, RZ, RZ, R6 ;  /* 0x000000ffff0d7224 */ /* 0x000fc600078e0006 */
[----:B------:R-:W3:Y:S01]  /*16ba0*/  LDL.LU R6, [R1+0x370] ;  /* 0x0003700001067983 */ /* 0x000ee20000300800 */
[----:B------:R-:W-:-:S03]  /*16bb0*/  IMAD.MOV.U32 R207, RZ, RZ, R5 ;  /* 0x000000ffffcf7224 */ /* 0x000fc600078e0005 */
[----:B------:R-:W4:Y:S01]  /*16bc0*/  LDL.LU R5, [R1+0x36c] ;  /* 0x00036c0001057983 */ /* 0x000f220000300800 */
[----:B------:R-:W-:-:S03]  /*16bd0*/  IMAD.MOV.U32 R0, RZ, RZ, R9 ;  /* 0x000000ffff007224 */ /* 0x000fc600078e0009 */
[----:B------:R-:W4:Y:S01]  /*16be0*/  LDL.LU R9, [R1+0x368] ;  /* 0x0003680001097983 */ /* 0x000f220000300800 */
[----:B0-----:R-:W-:Y:S02]  /*16bf0*/  F2FP.F16.F32.PACK_AB R3, R147, R146 ;  /* 0x000000929303723e */ /* 0x001fe400000000ff */
[----:B------:R-:W-:Y:S02]  /*16c00*/  F2FP.F16.F32.PACK_AB R8, R145, R144 ;  /* 0x000000909108723e */ /* 0x000fe400000000ff */
[----:B------:R-:W-:Y:S01]  /*16c10*/  F2FP.F16.F32.PACK_AB R7, R229, R230 ;  /* 0x000000e6e507723e */ /* 0x000fe200000000ff */
[----:B------:R0:W-:Y:S01]  /*16c20*/  STL [R1+0x3fc], R3 ;  /* 0x0003fc0301007387 */ /* 0x0001e20000100800 */
[----:B------:R-:W-:Y:S02]  /*16c30*/  IMAD.MOV.U32 R229, RZ, RZ, R233 ;  /* 0x000000ffffe57224 */ /* 0x000fe400078e00e9 */
[----:B------:R-:W-:Y:S01]  /*16c40*/  IMAD.MOV.U32 R230, RZ, RZ, R234 ;  /* 0x000000ffffe67224 */ /* 0x000fe200078e00ea */
[----:B------:R-:W-:Y:S01]  /*16c50*/  STL [R1+0x3f8], R8 ;  /* 0x0003f80801007387 */ /* 0x000fe20000100800 */
[----:B------:R-:W-:Y:S01]  /*16c60*/  IMAD.MOV.U32 R233, RZ, RZ, R237 ;  /* 0x000000ffffe97224 */ /* 0x000fe200078e00ed */
[----:B0-----:R-:W-:Y:S01]  /*16c70*/  F2FP.F16.F32.PACK_AB R3, R231, R232 ;  /* 0x000000e8e703723e */ /* 0x001fe200000000ff */
[----:B------:R-:W-:-:S02]  /*16c80*/  IMAD.MOV.U32 R231, RZ, RZ, R235 ;  /* 0x000000ffffe77224 */ /* 0x000fc400078e00eb */
[----:B------:R-:W-:Y:S02]  /*16c90*/  IMAD.MOV.U32 R232, RZ, RZ, R236 ;  /* 0x000000ffffe87224 */ /* 0x000fe400078e00ec */
[----:B------:R-:W-:Y:S02]  /*16ca0*/  IMAD.MOV.U32 R235, RZ, RZ, R239 ;  /* 0x000000ffffeb7224 */ /* 0x000fe400078e00ef */
[----:B------:R-:W-:Y:S02]  /*16cb0*/  IMAD.MOV.U32 R236, RZ, RZ, R240 ;  /* 0x000000ffffec7224 */ /* 0x000fe400078e00f0 */
[----:B------:R-:W-:Y:S02]  /*16cc0*/  IMAD.MOV.U32 R239, RZ, RZ, R241 ;  /* 0x000000ffffef7224 */ /* 0x000fe400078e00f1 */
[----:B------:R-:W-:Y:S01]  /*16cd0*/  IMAD.MOV.U32 R240, RZ, RZ, R245 ;  /* 0x000000fffff07224 */ /* 0x000fe200078e00f5 */
[----:B------:R-:W-:Y:S01]  /*16ce0*/  STL [R1+0x3f4], R7 ;  /* 0x0003f40701007387 */ /* 0x000fe20000100800 */
[----:B------:R-:W-:-:S02]  /*16cf0*/  IMAD.MOV.U32 R234, RZ, RZ, R238 ;  /* 0x000000ffffea7224 */ /* 0x000fc400078e00ee */
[----:B------:R-:W-:Y:S02]  /*16d00*/  IMAD.MOV.U32 R237, RZ, RZ, R242 ;  /* 0x000000ffffed7224 */ /* 0x000fe400078e00f2 */
[----:B------:R-:W-:Y:S02]  /*16d10*/  IMAD.MOV.U32 R241, RZ, RZ, R246 ;  /* 0x000000fffff17224 */ /* 0x000fe400078e00f6 */
[----:B------:R-:W-:Y:S01]  /*16d20*/  IMAD.MOV.U32 R245, RZ, RZ, R249 ;  /* 0x000000fffff57224 */ /* 0x000fe200078e00f9 */
[----:B------:R0:W-:Y:S01]  /*16d30*/  STL [R1+0x3f0], R3 ;  /* 0x0003f00301007387 */ /* 0x0001e20000100800 */
        /* <DEDUP_REMOVED lines=10> */
[----:B--2---:R-:W-:Y:S02]  /*16de0*/  IMAD.MOV.U32 R4, RZ, RZ, R2 ;  /* 0x000000ffff047224 */ /* 0x004fe400078e0002 */
[----:B------:R-:W2:Y:S01]  /*16df0*/  LDL.LU R2, [R1+0x364] ;  /* 0x0003640001027983 */ /* 0x000ea20000300800 */
[----:B---3--:R-:W-:-:S03]  /*16e00*/  IMAD.MOV.U32 R13, RZ, RZ, R6 ;  /* 0x000000ffff0d7224 */ /* 0x008fc600078e0006 */
[----:B------:R-:W3:Y:S01]  /*16e10*/  LDL.LU R6, [R1+0x360] ;  /* 0x0003600001067983 */ /* 0x000ee20000300800 */
[----:B----4-:R-:W-:-:S03]  /*16e20*/  IMAD.MOV.U32 R207, RZ, RZ, R5 ;  /* 0x000000ffffcf7224 */ /* 0x010fc600078e0005 */
[----:B------:R-:W4:Y:S01]  /*16e30*/  LDL.LU R5, [R1+0x35c] ;  /* 0x00035c0001057983 */ /* 0x000f220000300800 */
[----:B------:R-:W-:-:S03]  /*16e40*/  IMAD.MOV.U32 R0, RZ, RZ, R9 ;  /* 0x000000ffff007224 */ /* 0x000fc600078e0009 */
[----:B------:R-:W4:Y:S01]  /*16e50*/  LDL.LU R9, [R1+0x358] ;  /* 0x0003580001097983 */ /* 0x000f220000300800 */
[----:B0-----:R-:W-:-:S05]  /*16e60*/  F2FP.F16.F32.PACK_AB R3, R143, R142 ;  /* 0x0000008e8f03723e */ /* 0x001fca00000000ff */
[----:B------:R0:W-:Y:S01]  /*16e70*/  STL [R1+0x3ec], R3 ;  /* 0x0003ec0301007387 */ /* 0x0001e20000100800 */
[----:B------:R-:W-:Y:S02]  /*16e80*/  F2FP.F16.F32.PACK_AB R8, R141, R140 ;  /* 0x0000008c8d08723e */ /* 0x000fe400000000ff */
[----:B------:R-:W-:Y:S02]  /*16e90*/  F2FP.F16.F32.PACK_AB R7, R229, R230 ;  /* 0x000000e6e507723e */ /* 0x000fe400000000ff */
[----:B0-----:R-:W-:Y:S01]  /*16ea0*/  F2FP.F16.F32.PACK_AB R3, R231, R232 ;  /* 0x000000e8e703723e */ /* 0x001fe200000000ff */
        /* <DEDUP_REMOVED lines=16> */
[----:B------:R-:W-:Y:S01]  /*16fb0*/  IMAD.MOV.U32 R249, RZ, RZ, R251 ;  /* 0x000000fffff97224 */ /* 0x000fe200078e00fb */
[----:B------:R0:W-:Y:S01]  /*16fc0*/  STL [R1+0x3e8], R8 ;  /* 0x0003e80801007387 */ /* 0x0001e20000100800 */
[----:B------:R-:W-:Y:S02]  /*16fd0*/  IMAD.MOV.U32 R250, RZ, RZ, R252 ;  /* 0x000000fffffa7224 */ /* 0x000fe400078e00fc */
[----:B------:R-:W-:Y:S01]  /*16fe0*/  IMAD.MOV.U32 R251, RZ, RZ, R4 ;  /* 0x000000fffffb7224 */ /* 0x000fe200078e0004 */
[----:B------:R-:W-:Y:S01]  /*16ff0*/  STL [R1+0x3e4], R7 ;  /* 0x0003e40701007387 */ /* 0x000fe20000100800 */
[----:B------:R-:W-:Y:S02]  /*17000*/  IMAD.MOV.U32 R252, RZ, RZ, R13 ;  /* 0x000000fffffc7224 */ /* 0x000fe400078e000d */
[----:B------:R-:W-:Y:S01]  /*17010*/  IMAD.MOV.U32 R4, RZ, RZ, R207 ;  /* 0x000000ffff047224 */ /* 0x000fe200078e00cf */
[----:B------:R1:W-:Y:S01]  /*17020*/  STL [R1+0x3e0], R3 ;  /* 0x0003e00301007387 */ /* 0x0003e20000100800 */
[----:B------:R-:W-:Y:S01]  /*17030*/  IMAD.MOV.U32 R13, RZ, RZ, R0 ;  /* 0x000000ffff0d7224 */ /* 0x000fe200078e0000 */
[----:B0-----:R-:W-:-:S02]  /*17040*/  F2FP.F16.F32.PACK_AB R8, R137, R136 ;  /* 0x000000888908723e */ /* 0x001fc400000000ff */
[----:B-1----:R-:W-:Y:S02]  /*17050*/  F2FP.F16.F32.PACK_AB R3, R139, R138 ;  /* 0x0000008a8b03723e */ /* 0x002fe400000000ff */
[----:B------:R-:W-:Y:S01]  /*17060*/  F2FP.F16.F32.PACK_AB R7, R231, R232 ;  /* 0x000000e8e707723e */ /* 0x000fe200000000ff */
[----:B--2---:R-:W-:Y:S02]  /*17070*/  IMAD.MOV.U32 R207, RZ, RZ, R2 ;  /* 0x000000ffffcf7224 */ /* 0x004fe400078e0002 */
[----:B---3--:R-:W-:Y:S02]  /*17080*/  IMAD.MOV.U32 R0, RZ, RZ, R6 ;  /* 0x000000ffff007224 */ /* 0x008fe400078e0006 */
[----:B----4-:R-:W-:Y:S02]  /*17090*/  IMAD.MOV.U32 R2, RZ, RZ, R5 ;  /* 0x000000ffff027224 */ /* 0x010fe400078e0005 */
[----:B------:R-:W2:Y:S01]  /*170a0*/  LDL.LU R5, [R1+0x3b8] ;  /* 0x0003b80001057983 */ /* 0x000ea20000300800 */
[----:B------:R-:W-:-:S03]  /*170b0*/  IMAD.MOV.U32 R6, RZ, RZ, R9 ;  /* 0x000000ffff067224 */ /* 0x000fc600078e0009 */
[----:B------:R-:W3:Y:S04]  /*170c0*/  LDL.LU R9, [R1+0x3bc] ;  /* 0x0003bc0001097983 */ /* 0x000ee80000300800 */
[----:B------:R0:W-:Y:S01]  /*170d0*/  STL [R1+0x3dc], R3 ;  /* 0x0003dc0301007387 */ /* 0x0001e20000100800 */
[----:B------:R-:W-:-:S03]  /*170e0*/  IMAD.MOV.U32 R211, RZ, RZ, R207 ;  /* 0x000000ffffd37224 */ /* 0x000fc600078e00cf */
[----:B------:R-:W-:Y:S01]  /*170f0*/  STL [R1+0x3d8], R8 ;  /* 0x0003d80801007387 */ /* 0x000fe20000100800 */
[----:B0-----:R-:W-:-:S03]  /*17100*/  F2FP.F16.F32.PACK_AB R3, R233, R234 ;  /* 0x000000eae903723e */ /* 0x001fc600000000ff */
[----:B------:R-:W-:Y:S04]  /*17110*/  STL [R1+0x3d4], R7 ;  /* 0x0003d40701007387 */ /* 0x000fe80000100800 */
[----:B------:R0:W-:Y:S04]  /*17120*/  STL [R1+0x3d0], R3 ;  /* 0x0003d00301007387 */ /* 0x0001e80000100800 */
[----:B------:R-:W4:Y:S04]  /*17130*/  LDL.LU R207, [R1+0x354] ;  /* 0x0003540001cf7983 */ /* 0x000f280000300800 */
[----:B------:R-:W4:Y:S04]  /*17140*/  LDL.LU R19, [R1+0x27c] ;  /* 0x00027c0001137983 */ /* 0x000f280000300800 */
[----:B------:R-:W4:Y:S04]  /*17150*/  LDL.LU R14, [R1+0x274] ;  /* 0x00027400010e7983 */ /* 0x000f280000300800 */
[----:B------:R-:W4:Y:S04]  /*17160*/  LDL.LU R15, [R1+0x26c] ;  /* 0x00026c00010f7983 */ /* 0x000f280000300800 */
[----:B------:R-:W4:Y:S04]  /*17170*/  LDL.LU R12, [R1+0x268] ;  /* 0x00026800010c7983 */ /* 0x000f280000300800 */
[----:B0-----:R-:W4:Y:S04]  /*17180*/  LDL.LU R3, [R1+0x264] ;  /* 0x0002640001037983 */ /* 0x001f280000300800 */
[----:B------:R-:W4:Y:S04]  /*17190*/  LDL.LU R8, [R1+0x260] ;  /* 0x0002600001087983 */ /* 0x000f280000300800 */
[----:B------:R-:W4:Y:S04]  /*171a0*/  LDL.LU R216, [R1+0x25c] ;  /* 0x00025c0001d87983 */ /* 0x000f280000300800 */
[----:B------:R-:W4:Y:S04]  /*171b0*/  LDL.LU R217, [R1+0x258] ;  /* 0x0002580001d97983 */ /* 0x000f280000300800 */
[----:B------:R-:W4:Y:S04]  /*171c0*/  LDL.LU R218, [R1+0x254] ;  /* 0x0002540001da7983 */ /* 0x000f280000300800 */
[----:B------:R-:W4:Y:S01]  /*171d0*/  LDL.LU R219, [R1+0x250] ;  /* 0x0002500001db7983 */ /* 0x000f220000300800 */
[----:B------:R-:W-:-:S03]  /*171e0*/  IMAD.MOV.U32 R226, RZ, RZ, R240 ;  /* 0x000000ffffe27224 */ /* 0x000fc600078e00f0 */
        /* <DEDUP_REMOVED lines=14> */
[----:B------:R-:W4:Y:S04]  /*172d0*/  LDL.LU R243, [R1+0x230] ;  /* 0x0002300001f37983 */ /* 0x000f280000300800 */
[----:B------:R-:W4:Y:S04]  /*172e0*/  LDL.LU R248, [R1+0x22c] ;  /* 0x00022c0001f87983 */ /* 0x000f280000300800 */
[----:B------:R-:W4:Y:S04]  /*172f0*/  LDL.LU R249, [R1+0x228] ;  /* 0x0002280001f97983 */ /* 0x000f280000300800 */
[----:B------:R-:W4:Y:S04]  /*17300*/  LDL.LU R250, [R1+0x224] ;  /* 0x0002240001fa7983 */ /* 0x000f280000300800 */
[----:B------:R-:W4:Y:S01]  /*17310*/  LDL.LU R251, [R1+0x220] ;  /* 0x0002200001fb7983 */ /* 0x000f220000300800 */
[----:B------:R-:W-:-:S02]  /*17320*/  IMAD.MOV.U32 R220, RZ, RZ, R252 ;  /* 0x000000ffffdc7224 */ /* 0x000fc400078e00fc */
[----:B------:R-:W-:Y:S01]  /*17330*/  IMAD.MOV.U32 R210, RZ, RZ, R4 ;  /* 0x000000ffffd27224 */ /* 0x000fe200078e0004 */
[----:B------:R-:W4:Y:S01]  /*17340*/  LDL.LU R252, [R1+0x21c] ;  /* 0x00021c0001fc7983 */ /* 0x000f220000300800 */
[----:B------:R-:W-:Y:S02]  /*17350*/  IMAD.MOV.U32 R213, RZ, RZ, R13 ;  /* 0x000000ffffd57224 */ /* 0x000fe400078e000d */
[----:B------:R-:W-:Y:S01]  /*17360*/  IMAD.MOV.U32 R212, RZ, RZ, R0 ;  /* 0x000000ffffd47224 */ /* 0x000fe200078e0000 */
[----:B------:R-:W4:Y:S01]  /*17370*/  LDL.LU R4, [R1+0x218] ;  /* 0x0002180001047983 */ /* 0x000f220000300800 */
[----:B------:R-:W-:Y:S02]  /*17380*/  IMAD.MOV.U32 R234, RZ, RZ, R235 ;  /* 0x000000ffffea7224 */ /* 0x000fe400078e00eb */
[----:B------:R-:W-:Y:S01]  /*17390*/  IMAD.MOV.U32 R208, RZ, RZ, R2 ;  /* 0x000000ffffd07224 */ /* 0x000fe200078e0002 */
[----:B------:R-:W4:Y:S01]  /*173a0*/  LDL.LU R13, [R1+0x214] ;  /* 0x00021400010d7983 */ /* 0x000f220000300800 */
[----:B------:R-:W-:-:S02]  /*173b0*/  IMAD.MOV.U32 R235, RZ, RZ, R236 ;  /* 0x000000ffffeb7224 */ /* 0x000fc400078e00ec */
[----:B------:R-:W-:Y:S01]  /*173c0*/  IMAD.MOV.U32 R222, RZ, RZ, R245 ;  /* 0x000000ffffde7224 */ /* 0x000fe200078e00f5 */
[----:B------:R-:W4:Y:S01]  /*173d0*/  LDL.LU R0, [R1+0x210] ;  /* 0x0002100001007983 */ /* 0x000f220000300800 */
[----:B------:R-:W-:Y:S02]  /*173e0*/  IMAD.MOV.U32 R209, RZ, RZ, R6 ;  /* 0x000000ffffd17224 */ /* 0x000fe400078e0006 */
[----:B------:R-:W-:Y:S01]  /*173f0*/  IMAD.MOV.U32 R236, RZ, RZ, R238 ;  /* 0x000000ffffec7224 */ /* 0x000fe200078e00ee */
[----:B------:R-:W4:Y:S04]  /*17400*/  LDL.LU R2, [R1+0x20c] ;  /* 0x00020c0001027983 */ /* 0x000f280000300800 */
[----:B------:R-:W4:Y:S01]  /*17410*/  LDL.LU R6, [R1+0x208] ;  /* 0x0002080001067983 */ /* 0x000f220000300800 */
[----:B--2---:R-:W-:-:S03]  /*17420*/  IMAD.MOV.U32 R245, RZ, RZ, R5 ;  /* 0x000000fffff57224 */ /* 0x004fc600078e0005 */
[----:B------:R-:W2:Y:S01]  /*17430*/  LDL.LU R5, [R1+0x204] ;  /* 0x0002040001057983 */ /* 0x000ea20000300800 */
[----:B---3--:R-:W-:-:S03]  /*17440*/  IMAD.MOV.U32 R238, RZ, RZ, R9 ;  /* 0x000000ffffee7224 */ /* 0x008fc600078e0009 */
[----:B------:R-:W2:Y:S01]  /*17450*/  LDL.LU R9, [R1+0x200] ;  /* 0x0002000001097983 */ /* 0x000ea20000300800 */
[----:B------:R-:W-:Y:S01]  /*17460*/  IMAD.MOV.U32 R223, RZ, RZ, R247 ;  /* 0x000000ffffdf7224 */ /* 0x000fe200078e00f7 */
[----:B------:R-:W-:Y:S01]  /*17470*/  F2FP.F16.F32.PACK_AB R247, R135, R134 ;  /* 0x0000008687f7723e */ /* 0x000fe200000000ff */
[----:B------:R-:W-:Y:S01]  /*17480*/  IMAD.MOV.U32 R225, RZ, RZ, R246 ;  /* 0x000000ffffe17224 */ /* 0x000fe200078e00f6 */
[----:B------:R-:W-:Y:S02]  /*17490*/  F2FP.F16.F32.PACK_AB R246, R133, R132 ;  /* 0x0000008485f6723e */ /* 0x000fe400000000ff */
[----:B------:R-:W-:Y:S02]  /*174a0*/  F2FP.F16.F32.PACK_AB R245, R238, R245 ;  /* 0x000000f5eef5723e */ /* 0x000fe400000000ff */
[----:B------:R-:W-:Y:S01]  /*174b0*/  F2FP.F16.F32.PACK_AB R244, R239, R244 ;  /* 0x000000f4eff4723e */ /* 0x000fe200000000ff */
[----:B------:R-:W-:Y:S01]  /*174c0*/  STL [R1+0xc04], R247 ;  /* 0x000c04f701007387 */ /* 0x000fe20000100800 */
[----:B------:R-:W-:-:S02]  /*174d0*/  F2FP.F16.F32.PACK_AB R239, R131, R130 ;  /* 0x0000008283ef723e */ /* 0x000fc400000000ff */
[----:B------:R-:W-:Y:S01]  /*174e0*/  F2FP.F16.F32.PACK_AB R238, R129, R128 ;  /* 0x0000008081ee723e */ /* 0x000fe200000000ff */
[----:B------:R-:W-:Y:S01]  /*174f0*/  STL [R1+0xc08], R246 ;  /* 0x000c08f601007387 */ /* 0x000fe20000100800 */
[----:B------:R-:W-:Y:S02]  /*17500*/  F2FP.F16.F32.PACK_AB R237, R234, R237 ;  /* 0x000000edeaed723e */ /* 0x000fe400000000ff */
[----:B------:R-:W-:Y:S01]  /*17510*/  F2FP.F16.F32.PACK_AB R236, R235, R236 ;  /* 0x000000ecebec723e */ /* 0x000fe200000000ff */
[----:B------:R-:W-:Y:S01]  /*17520*/  STL [R1+0xc0c], R245 ;  /* 0x000c0cf501007387 */ /* 0x000fe20000100800 */
[----:B------:R-:W-:Y:S02]  /*17530*/  F2FP.F16.F32.PACK_AB R235, R127, R126 ;  /* 0x0000007e7feb723e */ /* 0x000fe400000000ff */
[----:B------:R-:W-:Y:S01]  /*17540*/  F2FP.F16.F32.PACK_AB R234, R125, R124 ;  /* 0x0000007c7dea723e */ /* 0x000fe200000000ff */
[----:B------:R-:W-:Y:S01]  /*17550*/  STL [R1+0xc10], R244 ;  /* 0x000c10f401007387 */ /* 0x000fe20000100800 */
[----:B------:R-:W-:-:S03]  /*17560*/  F2FP.F16.F32.PACK_AB R233, R226, R233 ;  /* 0x000000e9e2e9723e */ /* 0x000fc600000000ff */
        /* <DEDUP_REMOVED lines=33> */
[----:B----4-:R-:W-:-:S03]  /*17780*/  F2FP.F16.F32.PACK_AB R208, R207, R206 ;  /* 0x000000cecfd0723e */ /* 0x010fc600000000ff */
        /* <DEDUP_REMOVED lines=156> */
[----:B------:R-:W-:Y:S04]  /*18150*/  STL [R1+0xdb8], R136 ;  /* 0x000db88801007387 */ /* 0x000fe80000100800 */
[----:B------:R-:W-:Y:S04]  /*18160*/  STL [R1+0xdbc], R135 ;  /* 0x000dbc8701007387 */ /* 0x000fe80000100800 */
[----:B------:R-:W-:Y:S04]  /*18170*/  STL [R1+0xdc0], R134 ;  /* 0x000dc08601007387 */ /* 0x000fe80000100800 */
[----:B------:R-:W-:Y:S04]  /*18180*/  STL [R1+0xdc4], R133 ;  /* 0x000dc48501007387 */ /* 0x000fe80000100800 */
[----:B------:R-:W-:Y:S04]  /*18190*/  STL [R1+0xdc8], R132 ;  /* 0x000dc88401007387 */ /* 0x000fe80000100800 */
[----:B------:R0:W-:Y:S04]  /*181a0*/  STL [R1+0xdcc], R131 ;  /* 0x000dcc8301007387 */ /* 0x0001e80000100800 */
[----:B------:R1:W-:Y:S04]  /*181b0*/  STL [R1+0xdd0], R130 ;  /* 0x000dd08201007387 */ /* 0x0003e80000100800 */
[----:B0-----:R-:W3:Y:S04]  /*181c0*/  LDL.LU R131, [R1+0x1f4] ;  /* 0x0001f40001837983 */ /* 0x001ee80000300800 */
        /* <DEDUP_REMOVED lines=17> */
[----:B------:R-:W4:Y:S01]  /*182e0*/  LDL.LU R140, [R1+0x5dc] ;  /* 0x0005dc00018c7983 */ /* 0x000f220000300800 */
[----:B-1----:R-:W-:-:S03]  /*182f0*/  IMAD.MOV.U32 R130, RZ, RZ, R11 ;  /* 0x000000ffff827224 */ /* 0x002fc600078e000b */
[----:B------:R-:W4:Y:S04]  /*18300*/  LDL.LU R113, [R1+0x5d8] ;  /* 0x0005d80001717983 */ /* 0x000f280000300800 */
[----:B------:R-:W4:Y:S01]  /*18310*/  LDL.LU R141, [R1+0x5d4] ;  /* 0x0005d400018d7983 */ /* 0x000f220000300800 */
[----:B------:R-:W-:-:S03]  /*18320*/  IMAD.MOV.U32 R123, RZ, RZ, R10 ;  /* 0x000000ffff7b7224 */ /* 0x000fc600078e000a */
[----:B------:R-:W4:Y:S04]  /*18330*/  LDL.LU R112, [R1+0x5d0] ;  /* 0x0005d00001707983 */ /* 0x000f280000300800 */
[----:B------:R-:W4:Y:S01]  /*18340*/  LDL.LU R142, [R1+0x1cc] ;  /* 0x0001cc00018e7983 */ /* 0x000f220000300800 */
[----:B--2---:R-:W-:-:S03]  /*18350*/  F2FP.F16.F32.PACK_AB R124, R5, R9 ;  /* 0x00000009057c723e */ /* 0x004fc600000000ff */
[----:B------:R-:W2:Y:S04]  /*18360*/  LDL.LU R11, [R1+0x1c8] ;  /* 0x0001c800010b7983 */ /* 0x000ea80000300800 */
[----:B------:R-:W2:Y:S04]  /*18370*/  LDL.LU R143, [R1+0x1c4] ;  /* 0x0001c400018f7983 */ /* 0x000ea80000300800 */
[----:B------:R-:W2:Y:S04]  /*18380*/  LDL.LU R10, [R1+0x1c0] ;  /* 0x0001c000010a7983 */ /* 0x000ea80000300800 */
[----:B------:R-:W2:Y:S04]  /*18390*/  LDL.LU R144, [R1+0x5cc] ;  /* 0x0005cc0001907983 */ /* 0x000ea80000300800 */
[----:B------:R-:W2:Y:S04]  /*183a0*/  LDL.LU R9, [R1+0x5c8] ;  /* 0x0005c80001097983 */ /* 0x000ea80000300800 */
[----:B------:R-:W2:Y:S04]  /*183b0*/  LDL.LU R15, [R1+0x5c4] ;  /* 0x0005c400010f7983 */ /* 0x000ea80000300800 */
[----:B------:R-:W2:Y:S01]  /*183c0*/  LDL.LU R8, [R1+0x5c0] ;  /* 0x0005c00001087983 */ /* 0x000ea20000300800 */
[----:B------:R-:W-:-:S03]  /*183d0*/  F2FP.F16.F32.PACK_AB R128, R13, R0 ;  /* 0x000000000d80723e */ /* 0x000fc600000000ff */
[----:B------:R-:W2:Y:S04]  /*183e0*/  LDL.LU R14, [R1+0x1bc] ;  /* 0x0001bc00010e7983 */ /* 0x000ea80000300800 */
        /* <DEDUP_REMOVED lines=208> */
[----:B------:R-:W2:Y:S01]  /*190f0*/  LDL.LU R250, [R1+0xc] ;  /* 0x00000c0001fa7983 */ /* 0x000ea20000300800 */
[----:B------:R-:W-:-:S03]  /*19100*/  F2FP.F16.F32.PACK_AB R125, R2, R6 ;  /* 0x00000006027d723e */ /* 0x000fc600000000ff */
[----:B------:R-:W2:Y:S04]  /*19110*/  LDL.LU R251, [R1+0x8] ;  /* 0x0000080001fb7983 */ /* 0x000ea80000300800 */
[----:B------:R-:W2:Y:S04]  /*19120*/  LDL.LU R252, [R1+0x4] ;  /* 0x0000040001fc7983 */ /* 0x000ea80000300800 */
[----:B------:R-:W2:Y:S01]  /*19130*/  LDL.LU R4, [R1] ;  /* 0x0000000001047983 */ /* 0x000ea20000300800 */
[----:B------:R-:W-:-:S03]  /*19140*/  F2FP.F16.F32.PACK_AB R123, R130, R123 ;  /* 0x0000007b827b723e */ /* 0x000fc600000000ff */
[----:B------:R-:W2:Y:S01]  /*19150*/  LDL.LU R0, [R1+0x40c] ;  /* 0x00040c0001007983 */ /* 0x000ea20000300800 */
[----:B---3--:R-:W-:-:S03]  /*19160*/  F2FP.F16.F32.PACK_AB R122, R131, R122 ;  /* 0x0000007a837a723e */ /* 0x008fc600000000ff */
[----:B------:R-:W3:Y:S01]  /*19170*/  LDL.LU R2, [R1+0x408] ;  /* 0x0004080001027983 */ /* 0x000ee20000300800 */
[----:B----4-:R-:W-:-:S03]  /*19180*/  F2FP.F16.F32.PACK_AB R121, R132, R121 ;  /* 0x000000798479723e */ /* 0x010fc600000000ff */
[----:B------:R-:W4:Y:S01]  /*19190*/  LDL.LU R6, [R1+0x404] ;  /* 0x0004040001067983 */ /* 0x000f220000300800 */
[----:B------:R-:W-:-:S03]  /*191a0*/  F2FP.F16.F32.PACK_AB R120, R133, R120 ;  /* 0x000000788578723e */ /* 0x000fc600000000ff */
[----:B------:R-:W4:Y:S01]  /*191b0*/  LDL.LU R5, [R1+0x400] ;  /* 0x0004000001057983 */ /* 0x000f220000300800 */
[----:B------:R-:W-:-:S03]  /*191c0*/  F2FP.F16.F32.PACK_AB R119, R134, R119 ;  /* 0x000000778677723e */ /* 0x000fc600000000ff */
[----:B------:R0:W5:Y:S01]  /*191d0*/  LDL.LU R130, [R1+0xdd0] ;  /* 0x000dd00001827983 */ /* 0x0001620000300800 */
        /* <DEDUP_REMOVED lines=14> */
[----:B--2---:R-:W-:-:S03]  /*192c0*/  F2FP.F16.F32.PACK_AB R11, R142, R11 ;  /* 0x0000000b8e0b723e */ /* 0x004fc600000000ff */
[----:B------:R0:W5:Y:S01]  /*192d0*/  LDL.LU R138, [R1+0xdb0] ;  /* 0x000db000018a7983 */ /* 0x0001620000300800 */
[----:B------:R-:W-:-:S03]  /*192e0*/  F2FP.F16.F32.PACK_AB R10, R143, R10 ;  /* 0x0000000a8f0a723e */ /* 0x000fc600000000ff */
[----:B------:R0:W5:Y:S01]  /*192f0*/  LDL.LU R139, [R1+0xdac] ;  /* 0x000dac00018b7983 */ /* 0x0001620000300800 */
[----:B------:R-:W-:-:S03]  /*19300*/  F2FP.F16.F32.PACK_AB R9, R144, R9 ;  /* 0x000000099009723e */ /* 0x000fc600000000ff */
[----:B------:R0:W5:Y:S01]  /*19310*/  LDL.LU R140, [R1+0xda8] ;  /* 0x000da800018c7983 */ /* 0x0001620000300800 */
[----:B------:R-:W-:-:S03]  /*19320*/  F2FP.F16.F32.PACK_AB R8, R15, R8 ;  /* 0x000000080f08723e */ /* 0x000fc600000000ff */
[----:B------:R0:W5:Y:S04]  /*19330*/  LDL.LU R141, [R1+0xda4] ;  /* 0x000da400018d7983 */ /* 0x0001680000300800 */
[----:B------:R0:W5:Y:S04]  /*19340*/  LDL.LU R142, [R1+0xda0] ;  /* 0x000da000018e7983 */ /* 0x0001680000300800 */
[----:B------:R0:W5:Y:S04]  /*19350*/  LDL.LU R143, [R1+0xd9c] ;  /* 0x000d9c00018f7983 */ /* 0x0001680000300800 */
[----:B------:R0:W5:Y:S04]  /*19360*/  LDL.LU R144, [R1+0xd98] ;  /* 0x000d980001907983 */ /* 0x0001680000300800 */
[----:B------:R-:W2:Y:S02]  /*19370*/  LDL.LU R15, [R1+0xd94] ;  /* 0x000d9400010f7983 */ /* 0x000ea40000300800 */
[----:B--2---:R-:W-:-:S02]  /*19380*/  F2FP.F16.F32.PACK_AB R15, R14, R15 ;  /* 0x0000000f0e0f723e */ /* 0x004fc400000000ff */
[----:B------:R-:W2:Y:S01]  /*19390*/  LDL.LU R14, [R1+0xd90] ;  /* 0x000d9000010e7983 */ /* 0x000ea20000300800 */
[----:B------:R-:W-:Y:S02]  /*193a0*/  F2FP.F16.F32.PACK_AB R13, R146, R13 ;  /* 0x0000000d920d723e */ /* 0x000fe400000000ff */
[----:B------:R-:W-:Y:S02]  /*193b0*/  F2FP.F16.F32.PACK_AB R12, R19, R12 ;  /* 0x0000000c130c723e */ /* 0x000fe400000000ff */
[----:B--2---:R-:W-:Y:S02]  /*193c0*/  F2FP.F16.F32.PACK_AB R14, R145, R14 ;  /* 0x0000000e910e723e */ /* 0x004fe400000000ff */
[----:B------:R0:W5:Y:S04]  /*193d0*/  LDL.LU R145, [R1+0xd8c] ;  /* 0x000d8c0001917983 */ /* 0x0001680000300800 */
[----:B------:R0:W5:Y:S04]  /*193e0*/  LDL.LU R146, [R1+0xd88] ;  /* 0x000d880001927983 */ /* 0x0001680000300800 */
[----:B------:R-:W2:Y:S02]  /*193f0*/  LDL.LU R19, [R1+0xd84] ;  /* 0x000d840001137983 */ /* 0x000ea40000300800 */
[----:B--2---:R-:W-:-:S02]  /*19400*/  F2FP.F16.F32.PACK_AB R19, R18, R19 ;  /* 0x000000131213723e */ /* 0x004fc400000000ff */
[----:B------:R-:W2:Y:S02]  /*19410*/  LDL.LU R18, [R1+0xd80] ;  /* 0x000d800001127983 */ /* 0x000ea40000300800 */
[----:B--2---:R-:W-:Y:S02]  /*19420*/  F2FP.F16.F32.PACK_AB R18, R17, R18 ;  /* 0x000000121112723e */ /* 0x004fe400000000ff */
[----:B------:R-:W2:Y:S02]  /*19430*/  LDL.LU R17, [R1+0xd7c] ;  /* 0x000d7c0001117983 */ /* 0x000ea40000300800 */
[----:B--2---:R-:W-:Y:S02]  /*19440*/  F2FP.F16.F32.PACK_AB R17, R16, R17 ;  /* 0x000000111011723e */ /* 0x004fe400000000ff */
        /* <DEDUP_REMOVED lines=8> */
[----:B------:R-:W2:Y:S01]  /*194d0*/  LDL.LU R20, [R1+0xd68] ;  /* 0x000d680001147983 */ /* 0x000ea20000300800 */
[----:B------:R-:W-:Y:S02]  /*194e0*/  F2FP.F16.F32.PACK_AB R27, R148, R27 ;  /* 0x0000001b941b723e */ /* 0x000fe400000000ff */
[----:B------:R-:W-:Y:S02]  /*194f0*/  F2FP.F16.F32.PACK_AB R26, R149, R26 ;  /* 0x0000001a951a723e */ /* 0x000fe400000000ff */
[----:B------:R-:W-:Y:S02]  /*19500*/  F2FP.F16.F32.PACK_AB R25, R150, R25 ;  /* 0x000000199619723e */ /* 0x000fe400000000ff */
[----:B------:R-:W-:Y:S02]  /*19510*/  F2FP.F16.F32.PACK_AB R24, R151, R24 ;  /* 0x000000189718723e */ /* 0x000fe400000000ff */
[----:B------:R-:W-:Y:S02]  /*19520*/  F2FP.F16.F32.PACK_AB R31, R152, R31 ;  /* 0x0000001f981f723e */ /* 0x000fe400000000ff */
[----:B------:R-:W-:-:S02]  /*19530*/  F2FP.F16.F32.PACK_AB R30, R153, R30 ;  /* 0x0000001e991e723e */ /* 0x000fc400000000ff */
        /* <DEDUP_REMOVED lines=83> */
[----:B--2---:R-:W-:-:S02]  /*19a70*/  F2FP.F16.F32.PACK_AB R20, R147, R20 ;  /* 0x000000149314723e */ /* 0x004fc400000000ff */
[----:B------:R0:W5:Y:S04]  /*19a80*/  LDL.LU R147, [R1+0xd64] ;  /* 0x000d640001937983 */ /* 0x0001680000300800 */
        /* <DEDUP_REMOVED lines=88> */
[----:B------:R0:W5:Y:S01]  /*1a010*/  LDL.LU R7, [R1+0xc00] ;  /* 0x000c000001077983 */ /* 0x0001620000300800 */
        /* <DEDUP_REMOVED lines=9> */
[----:B---3--:R-:W-:Y:S02]  /*1a0b0*/  F2FP.F16.F32.PACK_AB R241, R0, R2 ;  /* 0x0000000200f1723e */ /* 0x008fe400000000ff */
[----:B0---4-:R-:W-:-:S07]  /*1a0c0*/  F2FP.F16.F32.PACK_AB R240, R6, R5 ;  /* 0x0000000506f0723e */ /* 0x011fce00000000ff */
.L_x_0:
[----:B------:R-:W2:Y:S01]  /*1a0d0*/  LDL.LU R6, [R1+0x950] ;  /* 0x0009500001067983 */ /* 0x000ea20000300800 */
[----:B------:R-:W-:Y:S01]  /*1a0e0*/  ULDC.64 UR4, c[0x0][0x228] ;  /* 0x00008a0000047ab9 */ /* 0x000fe20000000a00 */
[C---:B-----5:R-:W-:Y:S01]  /*1a0f0*/  VIADD R0, R7.reuse, 0x1 ;  /* 0x0000000107007836 */ /* 0x060fe20000000000 */
[----:B------:R-:W-:Y:S01]  /*1a100*/  ULDC.64 UR6, c[0x0][0x220] ;  /* 0x0000880000067ab9 */ /* 0x000fe20000000a00 */
[----:B------:R-:W0:Y:S01]  /*1a110*/  S2R R5, SR_TID.X ;  /* 0x0000000000057919 */ /* 0x000e220000002100 */
[----:B------:R-:W-:Y:S01]  /*1a120*/  VIADD R2, R7, 0x3 ;  /* 0x0000000307027836 */ /* 0x000fe20000000000 */
[----:B------:R-:W-:Y:S01]  /*1a130*/  ULDC UR8, c[0x0][0x248] ;  /* 0x0000920000087ab9 */ /* 0x000fe20000000800 */
[----:B------:R-:W-:Y:S01]  /*1a140*/  ULDC UR9, c[0x0][0x248] ;  /* 0x0000920000097ab9 */ /* 0x000fe20000000800 */
[----:B-1----:R-:W1:Y:S01]  /*1a150*/  S2R R248, SR_TID.X ;  /* 0x0000000000f87919 */ /* 0x002e620000002100 */
[----:B------:R-:W-:Y:S01]  /*1a160*/  ULDC UR10, c[0x0][0x248] ;  /* 0x00009200000a7ab9 */ /* 0x000fe20000000800 */
[----:B------:R-:W-:Y:S01]  /*1a170*/  ULDC UR11, c[0x0][0x22c] ;  /* 0x00008b00000b7ab9 */ /* 0x000fe20000000800 */
[----:B------:R-:W-:Y:S01]  /*1a180*/  ULDC UR12, c[0x0][0x248] ;  /* 0x00009200000c7ab9 */ /* 0x000fe20000000800 */
[----:B------:R-:W-:Y:S01]  /*1a190*/  STL [R1+0xfe8], R252 ;  /* 0x000fe8fc01007387 */ /* 0x000fe20000100800 */
[----:B------:R-:W-:Y:S01]  /*1a1a0*/  ULDC UR14, c[0x0][0x248] ;  /* 0x00009200000e7ab9 */ /* 0x000fe20000000800 */
        /* <DEDUP_REMOVED lines=22> */
[C---:B0-----:R-:W-:Y:S01]  /*1a310*/  IMAD.SHL.U32 R4, R5.reuse, 0x10, RZ ;  /* 0x0000001005047824 */ /* 0x041fe200078e00ff */
[----:B------:R-:W-:Y:S01]  /*1a320*/  ULDC UR25, c[0x0][0x248] ;  /* 0x0000920000197ab9 */ /* 0x000fe20000000800 */
[C---:B------:R-:W-:Y:S01]  /*1a330*/  IMAD.SHL.U32 R3, R5.reuse, 0x40, RZ ;  /* 0x0000004005037824 */ /* 0x040fe200078e00ff */
[----:B------:R-:W-:Y:S01]  /*1a340*/  LOP3.LUT R5, R5, 0x7f, RZ, 0xc0, !PT ;  /* 0x0000007f05057812 */ /* 0x000fe200078ec0ff */
[----:B------:R-:W-:Y:S01]  /*1a350*/  ULDC UR27, c[0x0][0x248] ;  /* 0x00009200001b7ab9 */ /* 0x000fe20000000800 */
[----:B------:R-:W-:Y:S01]  /*1a360*/  LOP3.LUT R4, R4, 0xf0, RZ, 0xc0, !PT ;  /* 0x000000f004047812 */ /* 0x000fe200078ec0ff */
[----:B------:R-:W-:Y:S01]  /*1a370*/  ULDC UR32, c[0x0][0x248] ;  /* 0x0000920000207ab9 */ /* 0x000fe20000000800 */
[----:B------:R-:W-:Y:S01]  /*1a380*/  LOP3.LUT R3, R3, 0x400, RZ, 0xc0, !PT ;  /* 0x0000040003037812 */ /* 0x000fe200078ec0ff */
[----:B------:R-:W-:Y:S01]  /*1a390*/  ULDC UR33, c[0x0][0x248] ;  /* 0x0000920000217ab9 */ /* 0x000fe20000000800 */
[----:B-1----:R-:W-:Y:S01]  /*1a3a0*/  LOP3.LUT R248, R248, 0x60, RZ, 0xc0, !PT ;  /* 0x00000060f8f87812 */ /* 0x002fe200078ec0ff */
        /* <DEDUP_REMOVED lines=19> */
[----:B------:R-:W-:Y:S01]  /*1a4e0*/  BAR.SYNC.DEFER_BLOCKING 0x0 ;  /* 0x0000000000007b1d */ /* 0x000fe20000010000 */
[----:B--2---:R-:W-:-:S05]  /*1a4f0*/  ISETP.GE.AND P0, PT, R6, UR4, PT ;  /* 0x0000000406007c0c */ /* 0x004fca000bf06270 */
[----:B------:R-:W-:Y:S02]  /*1a500*/  ULDC UR4, c[0x0][0x22c] ;  /* 0x00008b0000047ab9 */ /* 0x000fe40000000800 */
[----:B------:R-:W-:Y:S01]  /*1a510*/  ISETP.LT.AND P2, PT, R0, UR4, !P0 ;  /* 0x0000000400007c0c */ /* 0x000fe2000c741270 */
[----:B------:R-:W-:Y:S01]  /*1a520*/  VIADD R0, R7, 0x2 ;  /* 0x0000000207007836 */ /* 0x000fe20000000000 */
[----:B------:R-:W-:-:S04]  /*1a530*/  ULDC UR4, c[0x0][0x22c] ;  /* 0x00008b0000047ab9 */ /* 0x000fc80000000800 */
[----:B------:R-:W-:Y:S01]  /*1a540*/  ISETP.LT.AND P1, PT, R0, UR4, !P0 ;  /* 0x0000000400007c0c */ /* 0x000fe2000c721270 */
[----:B------:R-:W-:Y:S01]  /*1a550*/  ULDC UR4, c[0x0][0x22c] ;  /* 0x00008b0000047ab9 */ /* 0x000fe20000000800 */
[----:B------:R-:W-:Y:S02]  /*1a560*/  IADD3 R0, R3, UR28, R4 ;  /* 0x0000001c03007c10 */ /* 0x000fe4000fffe004 */
[----:B------:R-:W-:Y:S01]  /*1a570*/  LEA R3, R5, UR28, 0x4 ;  /* 0x0000001c05037c11 */ /* 0x000fe2000f8e20ff */
[----:B------:R-:W-:Y:S01]  /*1a580*/  ULDC UR28, c[0x0][0x248] ;  /* 0x00009200001c7ab9 */ /* 0x000fe20000000800 */
[----:B------:R-:W-:Y:S01]  /*1a590*/  ISETP.LT.AND P3, PT, R2, UR4, !P0 ;  /* 0x0000000402007c0c */ /* 0x000fe2000c761270 */
[----:B------:R-:W-:Y:S01]  /*1a5a0*/  IMAD R0, R248, 0x8, R0 ;  /* 0x00000008f8007824 */ /* 0x000fe200078e0200 */
[----:B------:R-:W-:Y:S01]  /*1a5b0*/  ULDC UR4, c[0x0][0x22c] ;  /* 0x00008b0000047ab9 */ /* 0x000fe20000000800 */
[----:B------:R-:W-:Y:S01]  /*1a5c0*/  STL [R1+0xbfc], R3 ;  /* 0x000bfc0301007387 */ /* 0x000fe20000100800 */
[----:B------:R-:W-:-:S03]  /*1a5d0*/  VIADD R2, R7, 0x4 ;  /* 0x0000000407027836 */ /* 0x000fc60000000000 */
[----:B------:R-:W-:Y:S01]  /*1a5e0*/  STSM.16.M88.4 [R0], R240 ;  /* 0x000000f000007844 */ /* 0x000fe20000000200 */
[----:B------:R-:W-:Y:S01]  /*1a5f0*/  BAR.SYNC.DEFER_BLOCKING 0x0 ;  /* 0x0000000000007b1d */ /* 0x000fe20000010000 */
[----:B------:R-:W-:-:S05]  /*1a600*/  ISETP.LT.AND P4, PT, R2, UR4, !P0 ;  /* 0x0000000402007c0c */ /* 0x000fca000c781270 */
[----:B------:R-:W-:Y:S01]  /*1a610*/  ULDC UR4, c[0x0][0x244] ;  /* 0x0000910000047ab9 */ /* 0x000fe20000000800 */
[----:B------:R-:W0:Y:S01]  /*1a620*/  LDS.128 R248, [R3] ;  /* 0x0000000003f87984 */ /* 0x000e220000000c00 */
[----:B------:R-:W-:Y:S06]  /*1a630*/  BAR.SYNC.DEFER_BLOCKING 0x0 ;  /* 0x0000000000007b1d */ /* 0x000fec0000010000 */
[----:B------:R-:W-:Y:S02]  /*1a640*/  STSM.16.M88.4 [R0], R228 ;  /* 0x000000e400007844 */ /* 0x000fe40000000200 */
[----:B------:R-:W-:Y:S06]  /*1a650*/  BAR.SYNC.DEFER_BLOCKING 0x0 ;  /* 0x0000000000007b1d */ /* 0x000fec0000010000 */
[----:B0-----:R-:W-:Y:S01]  /*1a660*/  STL [R1+0x14], R249 ;  /* 0x000014f901007387 */ /* 0x001fe20000100800 */
[----:B------:R-:W-:-:S03]  /*1a670*/  IMAD.MOV.U32 R252, RZ, RZ, R248 ;  /* 0x000000fffffc7224 */ /* 0x000fc600078e00f8 */
[----:B------:R-:W-:Y:S04]  /*1a680*/  STL.64 [R1+0x18], R250 ;  /* 0x000018fa01007387 */ /* 0x000fe80000100a00 */
[----:B------:R-:W0:Y:S01]  /*1a690*/  LDS.128 R228, [R3] ;  /* 0x0000000003e47984 */ /* 0x000e220000000c00 */
[----:B------:R-:W-:Y:S06]  /*1a6a0*/  BAR.SYNC.DEFER_BLOCKING 0x0 ;  /* 0x0000000000007b1d */ /* 0x000fec0000010000 */
[----:B------:R-:W-:Y:S02]  /*1a6b0*/  STSM.16.M88.4 [R0], R216 ;  /* 0x000000d800007844 */ /* 0x000fe40000000200 */
[----:B------:R-:W-:Y:S06]  /*1a6c0*/  BAR.SYNC.DEFER_BLOCKING 0x0 ;  /* 0x0000000000007b1d */ /* 0x000fec0000010000 */
[----:B0-----:R-:W-:Y:S04]  /*1a6d0*/  STL.64 [R1], R228 ;  /* 0x000000e401007387 */ /* 0x001fe80000100a00 */
[----:B------:R-:W-:Y:S04]  /*1a6e0*/  STL.64 [R1+0x8], R230 ;  /* 0x000008e601007387 */ /* 0x000fe80000100a00 */
[----:B------:R-:W-:Y:S01]  /*1a6f0*/  LDS.128 R248, [R3] ;  /* 0x0000000003f87984 */ /* 0x000fe20000000c00 */
[----:B------:R-:W-:Y:S06]  /*1a700*/  BAR.SYNC.DEFER_BLOCKING 0x0 ;  /* 0x0000000000007b1d */ /* 0x000fec0000010000 */
[----:B------:R-:W-:Y:S02]  /*1a710*/  STSM.16.M88.4 [R0], R64 ;  /* 0x0000004000007844 */ /* 0x000fe40000000200 */
[----:B------:R-:W-:Y:S06]  /*1a720*/  BAR.SYNC.DEFER_BLOCKING 0x0 ;  /* 0x0000000000007b1d */ /* 0x000fec0000010000 */
[----:B------:R-:W-:Y:S02]  /*1a730*/  LDS.128 R64, [R3] ;  /* 0x0000000003407984 */ /* 0x000fe40000000c00 */
        /* <DEDUP_REMOVED lines=47> */
[----:B------:R-:W0:Y:S02]  /*1aa30*/  LDS.128 R56, [R3] ;  /* 0x0000000003387984 */ /* 0x000e240000000c00 */
[----:B------:R-:W-:Y:S06]  /*1aa40*/  BAR.SYNC.DEFER_BLOCKING 0x0 ;  /* 0x0000000000007b1d */ /* 0x000fec0000010000 */
[----:B0-----:R0:W-:Y:S04]  /*1aa50*/  STL.64 [R1+0xf10], R56 ;  /* 0x000f103801007387 */ /* 0x0011e80000100a00 */
[----:B0-----:R-:W2:Y:S04]  /*1aa60*/  LDL R57, [R1+0xbfc] ;  /* 0x000bfc0001397983 */ /* 0x001ea80000100800 */
[----:B------:R-:W-:Y:S01]  /*1aa70*/  STSM.16.M88.4 [R0], R60 ;  /* 0x0000003c00007844 */ /* 0x000fe20000000200 */
[----:B------:R-:W-:Y:S06]  /*1aa80*/  BAR.SYNC.DEFER_BLOCKING 0x0 ;  /* 0x0000000000007b1d */ /* 0x000fec0000010000 */
[----:B------:R-:W-:Y:S04]  /*1aa90*/  STL.64 [R1+0xf00], R58 ;  /* 0x000f003a01007387 */ /* 0x000fe80000100a00 */
[----:B--2---:R-:W0:Y:S01]  /*1aaa0*/  LDS.128 R60, [R57] ;  /* 0x00000000393c7984 */ /* 0x004e220000000c00 */
[----:B------:R-:W-:Y:S06]  /*1aab0*/  BAR.SYNC.DEFER_BLOCKING 0x0 ;  /* 0x0000000000007b1d */ /* 0x000fec0000010000 */
[----:B------:R-:W-:Y:S02]  /*1aac0*/  STSM.16.M88.4 [R0], R52 ;  /* 0x0000003400007844 */ /* 0x000fe40000000200 */
[----:B------:R-:W-:Y:S06]  /*1aad0*/  BAR.SYNC.DEFER_BLOCKING 0x0 ;  /* 0x0000000000007b1d */ /* 0x000fec0000010000 */
[----:B0-----:R-:W-:Y:S04]  /*1aae0*/  STL.64 [R1+0xef0], R60 ;  /* 0x000ef03c01007387 */ /* 0x001fe80000100a00 */
[----:B------:R-:W-:Y:S04]  /*1aaf0*/  STL.64 [R1+0xee8], R62 ;  /* 0x000ee83e01007387 */ /* 0x000fe80000100a00 */
[----:B------:R-:W0:Y:S01]  /*1ab00*/  LDS.128 R52, [R57] ;  /* 0x0000000039347984 */ /* 0x000e220000000c00 */
        /* <DEDUP_REMOVED lines=21> */
[----:B0-----:R0:W-:Y:S04]  /*1ac60*/  STL.64 [R1+0xea8], R40 ;  /* 0x000ea82801007387 */ /* 0x0011e80000100a00 */
[----:B------:R1:W-:Y:S04]  /*1ac70*/  STL.64 [R1+0xea0], R42 ;  /* 0x000ea02a01007387 */ /* 0x0003e80000100a00 */
[----:B0-----:R-:W2:Y:S04]  /*1ac80*/  LDL.LU R40, [R1+0x3f0] ;  /* 0x0003f00001287983 */ /* 0x001ea80000300800 */
[----:B------:R-:W0:Y:S01]  /*1ac90*/  LDS.128 R36, [R57] ;  /* 0x0000000039247984 */ /* 0x000e220000000c00 */
[----:B------:R-:W-:Y:S06]  /*1aca0*/  BAR.SYNC.DEFER_BLOCKING 0x0 ;  /* 0x0000000000007b1d */ /* 0x000fec0000010000 */
[----:B------:R-:W2:Y:S04]  /*1acb0*/  LDL.LU R41, [R1+0x3f4] ;  /* 0x0003f40001297983 */ /* 0x000ea80000300800 */
[----:B-1----:R-:W2:Y:S04]  /*1acc0*/  LDL.LU R42, [R1+0x3f8] ;  /* 0x0003f800012a7983 */ /* 0x002ea80000300800 */
[----:B------:R-:W2:Y:S04]  /*1acd0*/  LDL.LU R43, [R1+0x3fc] ;  /* 0x0003fc00012b7983 */ /* 0x000ea80000300800 */
[----:B------:R-:W3:Y:S04]  /*1ace0*/  LDL.LU R240, [R1+0x3e0] ;  /* 0x0003e00001f07983 */ /* 0x000ee80000300800 */
[----:B------:R-:W-:Y:S01]  /*1acf0*/  STSM.16.M88.4 [R0], R32 ;  /* 0x0000002000007844 */ /* 0x000fe20000000200 */
[----:B------:R-:W-:Y:S06]  /*1ad00*/  BAR.SYNC.DEFER_BLOCKING 0x0 ;  /* 0x0000000000007b1d */ /* 0x000fec0000010000 */
[----:B------:R-:W3:Y:S04]  /*1ad10*/  LDL.LU R241, [R1+0x3e4] ;  /* 0x0003e40001f17983 */ /* 0x000ee80000300800 */
[----:B------:R-:W3:Y:S04]  /*1ad20*/  LDL.LU R242, [R1+0x3e8] ;  /* 0x0003e80001f27983 */ /* 0x000ee80000300800 */
[----:B------:R-:W3:Y:S04]  /*1ad30*/  LDL.LU R243, [R1+0x3ec] ;  /* 0x0003ec0001f37983 */ /* 0x000ee80000300800 */
[----:B0-----:R0:W-:Y:S04]  /*1ad40*/  STL.64 [R1+0xe98], R36 ;  /* 0x000e982401007387 */ /* 0x0011e80000100a00 */
[----:B------:R-:W1:Y:S01]  /*1ad50*/  LDS.128 R32, [R57] ;  /* 0x0000000039207984 */ /* 0x000e620000000c00 */
[----:B------:R-:W-:Y:S06]  /*1ad60*/  BAR.SYNC.DEFER_BLOCKING 0x0 ;  /* 0x0000000000007b1d */ /* 0x000fec0000010000 */
[----:B------:R4:W-:Y:S04]  /*1ad70*/  STL.64 [R1+0xe90], R38 ;  /* 0x000e902601007387 */ /* 0x0009e80000100a00 */
[----:B0-----:R-:W2:Y:S04]  /*1ad80*/  LDL.LU R36, [R1+0x3d0] ;  /* 0x0003d00001247983 */ /* 0x001ea80000300800 */
[----:B------:R-:W2:Y:S04]  /*1ad90*/  LDL.LU R37, [R1+0x3d4] ;  /* 0x0003d40001257983 */ /* 0x000ea80000300800 */
[----:B----4-:R-:W2:Y:S04]  /*1ada0*/  LDL.LU R38, [R1+0x3d8] ;  /* 0x0003d80001267983 */ /* 0x010ea80000300800 */
[----:B------:R-:W-:Y:S01]  /*1adb0*/  STSM.16.M88.4 [R0], R28 ;  /* 0x0000001c00007844 */ /* 0x000fe20000000200 */
[----:B------:R-:W-:Y:S06]  /*1adc0*/  BAR.SYNC.DEFER_BLOCKING 0x0 ;  /* 0x0000000000007b1d */ /* 0x000fec0000010000 */
[----:B------:R-:W2:Y:S01]  /*1add0*/  LDL.LU R39, [R1+0x3dc] ;  /* 0x0003dc0001277983 */ /* 0x000ea20000300800 */
[----:B------:R-:W-:Y:S01]  /*1ade0*/  IMAD R3, R6, UR4, RZ ;  /* 0x0000000406037c24 */ /* 0x000fe2000f8e02ff */
[----:B------:R-:W-:-:S02]  /*1adf0*/  ULDC UR4, c[0x0][0x248] ;  /* 0x0000920000047ab9 */ /* 0x000fc40000000800 */
[----:B-1----:R-:W-:Y:S04]  /*1ae00*/  STL.64 [R1+0xe88], R32 ;  /* 0x000e882001007387 */ /* 0x002fe80000100a00 */
        /* <DEDUP_REMOVED lines=217> */
[----:B------:R-:W4:Y:S04]  /*1bba0*/  LDL.LU R60, [R1+0x600] ;  /* 0x00060000013c7983 */ /* 0x000f280000300800 */
[----:B------:R-:W4:Y:S04]  /*1bbb0*/  LDL.LU R61, [R1+0x604] ;  /* 0x00060400013d7983 */ /* 0x000f280000300800 */
[----:B------:R-:W4:Y:S04]  /*1bbc0*/  LDL.LU R62, [R1+0x608] ;  /* 0x00060800013e7983 */ /* 0x000f280000300800 */
[----:B------:R-:W4:Y:S01]  /*1bbd0*/  LDL.LU R63, [R1+0x60c] ;  /* 0x00060c00013f7983 */ /* 0x000f220000300800 */
[----:B------:R-:W-:Y:S01]  /*1bbe0*/  LEA R2, P5, R3, UR6, 0x1 ;  /* 0x0000000603027c11 */ /* 0x000fe2000f8a08ff */
[----:B------:R-:W-:Y:S01]  /*1bbf0*/  IMAD R6, R7, UR4, RZ ;  /* 0x0000000407067c24 */ /* 0x000fe2000f8e02ff */
[----:B------:R-:W-:Y:S01]  /*1bc00*/  ULDC UR4, c[0x0][0x22c] ;  /* 0x00008b0000047ab9 */ /* 0x000fe20000000800 */
[----:B------:R-:W0:Y:S01]  /*1bc10*/  LDS.128 R232, [R57] ;  /* 0x0000000039e87984 */ /* 0x000e220000000c00 */
[----:B------:R-:W-:Y:S01]  /*1bc20*/  LEA.HI.X.SX32 R3, R3, UR7, 0x1, P5 ;  /* 0x0000000703037c11 */ /* 0x000fe2000a8f0eff */
[----:B------:R-:W-:Y:S01]  /*1bc30*/  ULDC UR6, c[0x0][0x22c] ;  /* 0x00008b0000067ab9 */ /* 0x000fe20000000800 */
[----:B------:R-:W-:Y:S01]  /*1bc40*/  ISETP.LT.AND P5, PT, R7, UR4, !P0 ;  /* 0x0000000407007c0c */ /* 0x000fe2000c7a1270 */
[----:B------:R-:W-:Y:S01]  /*1bc50*/  BAR.SYNC.DEFER_BLOCKING 0x0 ;  /* 0x0000000000007b1d */ /* 0x000fe20000010000 */
[----:B------:R-:W-:-:S05]  /*1bc60*/  LEA R4, P6, R6, R2, 0x1 ;  /* 0x0000000206047211 */ /* 0x000fca00078c08ff */
[----:B------:R-:W-:Y:S01]  /*1bc70*/  ULDC UR4, c[0x0][0x248] ;  /* 0x0000920000047ab9 */ /* 0x000fe20000000800 */
[C---:B------:R-:W-:Y:S02]  /*1bc80*/  VIADD R10, R7.reuse, 0xa ;  /* 0x0000000a070a7836 */ /* 0x040fe40000000000 */
[----:B------:R-:W-:Y:S01]  /*1bc90*/  VIADD R16, R7, 0xd ;  /* 0x0000000d07107836 */ /* 0x000fe20000000000 */
[----:B------:R-:W-:Y:S01]  /*1bca0*/  PRMT R11, R250, 0x7632, R11 ;  /* 0x00007632fa0b7816 */ /* 0x000fe2000000000b */
[----:B------:R-:W-:Y:S01]  /*1bcb0*/  ULDC UR7, c[0x0][0x248] ;  /* 0x0000920000077ab9 */ /* 0x000fe20000000800 */
[----:B--2---:R-:W-:Y:S01]  /*1bcc0*/  STSM.16.M88.4 [R0], R36 ;  /* 0x0000002400007844 */ /* 0x004fe20000000200 */
[----:B------:R-:W-:Y:S06]  /*1bcd0*/  BAR.SYNC.DEFER_BLOCKING 0x0 ;  /* 0x0000000000007b1d */ /* 0x000fec0000010000 */
[----:B0-----:R-:W-:Y:S01]  /*1bce0*/  STL.64 [R1+0xc38], R232 ;  /* 0x000c38e801007387 */ /* 0x001fe20000100a00 */
[----:B------:R-:W-:-:S03]  /*1bcf0*/  LEA.HI.X.SX32 R5, R6, R3, 0x1, P6 ;  /* 0x0000000306057211 */ /* 0x000fc600030f0eff */
[----:B------:R-:W-:Y:S04]  /*1bd00*/  STL.64 [R1+0xc30], R234 ;  /* 0x000c30ea01007387 */ /* 0x000fe80000100a00 */
[----:B------:R-:W0:Y:S01]  /*1bd10*/  LDS.128 R236, [R57] ;  /* 0x0000000039ec7984 */ /* 0x000e220000000c00 */
[----:B------:R-:W-:Y:S06]  /*1bd20*/  BAR.SYNC.DEFER_BLOCKING 0x0 ;  /* 0x0000000000007b1d */ /* 0x000fec0000010000 */
[----:B---3--:R-:W-:Y:S02]  /*1bd30*/  STSM.16.M88.4 [R0], R240 ;  /* 0x000000f000007844 */ /* 0x008fe40000000200 */
        /* <DEDUP_REMOVED lines=9> */
[----:B------:R-:W2:Y:S04]  /*1bdd0*/  LDL.LU R58, [R1+0x14] ;  /* 0x00001400013a7983 */ /* 0x000ea80000300800 */
[----:B------:R-:W0:Y:S01]  /*1bde0*/  LDS.128 R244, [R57] ;  /* 0x0000000039f47984 */ /* 0x000e220000000c00 */
[----:B------:R-:W-:Y:S06]  /*1bdf0*/  BAR.SYNC.DEFER_BLOCKING 0x0 ;  /* 0x0000000000007b1d */ /* 0x000fec0000010000 */
[----:B0-----:R-:W-:Y:S04]  /*1be00*/  STL.64 [R1+0xc20], R244 ;  /* 0x000c20f401007387 */ /* 0x001fe80000100a00 */
[----:B------:R-:W-:Y:S04]  /*1be10*/  STL.64 [R1+0xc10], R246 ;  /* 0x000c10f601007387 */ /* 0x000fe80000100a00 */
[----:B----4-:R0:W-:Y:S01]  /*1be20*/  STSM.16.M88.4 [R0], R60 ;  /* 0x0000003c00007844 */ /* 0x0101e20000000200 */
[----:B------:R-:W-:Y:S01]  /*1be30*/  BAR.SYNC.DEFER_BLOCKING 0x0 ;  /* 0x0000000000007b1d */ /* 0x000fe20000010000 */
[----:B0-----:R-:W-:-:S05]  /*1be40*/  VIADD R0, R6, UR4 ;  /* 0x0000000406007c36 */ /* 0x001fca0008000000 */
[----:B------:R-:W-:Y:S02]  /*1be50*/  ULDC UR4, c[0x0][0x248] ;  /* 0x0000920000047ab9 */ /* 0x000fe40000000800 */
[C---:B------:R-:W-:Y:S01]  /*1be60*/  VIADD R6, R0.reuse, UR4 ;  /* 0x0000000400067c36 */ /* 0x040fe20008000000 */
[----:B------:R-:W-:Y:S01]  /*1be70*/  ULDC UR4, c[0x0][0x22c] ;  /* 0x00008b0000047ab9 */ /* 0x000fe20000000800 */
[----:B------:R0:W-:Y:S01]  /*1be80*/  @P5 STG.E.U16 desc[UR30][R4.64], R252 ;  /* 0x000000fc04005986 */ /* 0x0001e2000c10151e */
[----:B------:R-:W-:-:S04]  /*1be90*/  LEA R12, P5, R0, R2, 0x1 ;  /* 0x00000002000c7211 */ /* 0x000fc800078a08ff */
[----:B------:R-:W-:Y:S02]  /*1bea0*/  LEA.HI.X.SX32 R13, R0, R3, 0x1, P5 ;  /* 0x00000003000d7211 */ /* 0x000fe400028f0eff */
[----:B0-----:R-:W-:Y:S01]  /*1beb0*/  PRMT R5, R252, 0x7632, R5 ;  /* 0x00007632fc057816 */ /* 0x001fe20000000005 */
[C---:B------:R-:W-:Y:S01]  /*1bec0*/  VIADD R4, R7.reuse, 0x5 ;  /* 0x0000000507047836 */ /* 0x040fe20000000000 */
[----:B------:R-:W3:Y:S01]  /*1bed0*/  LDL.LU R252, [R1+0xfe8] ;  /* 0x000fe80001fc7983 */ /* 0x000ee20000300800 */
[----:B------:R-:W-:-:S03]  /*1bee0*/  VIADD R0, R7, 0x6 ;  /* 0x0000000607007836 */ /* 0x000fc60000000000 */
[----:B------:R-:W4:Y:S01]  /*1bef0*/  LDL.LU R57, [R1+0x18] ;  /* 0x0000180001397983 */ /* 0x000f220000300800 */
[----:B------:R-:W-:Y:S01]  /*1bf00*/  ISETP.LT.AND P5, PT, R4, UR6, !P0 ;  /* 0x0000000604007c0c */ /* 0x000fe2000c7a1270 */
[----:B------:R-:W-:Y:S01]  /*1bf10*/  ULDC UR6, c[0x0][0x22c] ;  /* 0x00008b0000067ab9 */ /* 0x000fe20000000800 */
[C---:B------:R-:W-:Y:S01]  /*1bf20*/  LEA R4, P6, R6.reuse, R2, 0x1 ;  /* 0x0000000206047211 */ /* 0x040fe200078c08ff */
[----:B------:R-:W4:Y:S04]  /*1bf30*/  LDL.LU R59, [R1+0x1c] ;  /* 0x00001c00013b7983 */ /* 0x000f280000300800 */
[----:B------:R0:W-:Y:S02]  /*1bf40*/  @P2 STG.E.U16 desc[UR30][R12.64], R5 ;  /* 0x000000050c002986 */ /* 0x0001e4000c10151e */
[----:B0-----:R-:W-:-:S02]  /*1bf50*/  LEA.HI.X.SX32 R5, R6, R3, 0x1, P6 ;  /* 0x0000000306057211 */ /* 0x001fc400030f0eff */
[----:B------:R-:W-:Y:S01]  /*1bf60*/  ISETP.LT.AND P6, PT, R0, UR4, !P0 ;  /* 0x0000000400007c0c */ /* 0x000fe2000c7c1270 */
[----:B------:R-:W-:Y:S02]  /*1bf70*/  ULDC UR4, c[0x0][0x248] ;  /* 0x0000920000047ab9 */ /* 0x000fe40000000800 */
[----:B------:R-:W-:Y:S01]  /*1bf80*/  VIADD R6, R6, UR4 ;  /* 0x0000000406067c36 */ /* 0x000fe20008000000 */
[----:B------:R-:W-:Y:S01]  /*1bf90*/  ULDC UR4, c[0x0][0x22c] ;  /* 0x00008b0000047ab9 */ /* 0x000fe20000000800 */
[C---:B------:R-:W-:Y:S01]  /*1bfa0*/  VIADD R0, R7.reuse, 0x7 ;  /* 0x0000000707007836 */ /* 0x040fe20000000000 */
[----:B--2---:R0:W-:Y:S04]  /*1bfb0*/  @P1 STG.E.U16 desc[UR30][R4.64], R58 ;  /* 0x0000003a04001986 */ /* 0x0041e8000c10151e */
[----:B------:R-:W-:Y:S01]  /*1bfc0*/  ISETP.LT.AND P1, PT, R0, UR4, !P0 ;  /* 0x0000000400007c0c */ /* 0x000fe2000c721270 */
[----:B------:R-:W-:Y:S01]  /*1bfd0*/  ULDC UR4, c[0x0][0x248] ;  /* 0x0000920000047ab9 */ /* 0x000fe20000000800 */
[----:B------:R-:W-:Y:S01]  /*1bfe0*/  VIADD R0, R7, 0x8 ;  /* 0x0000000807007836 */ /* 0x000fe20000000000 */
[----:B0-----:R-:W-:-:S04]  /*1bff0*/  LEA R4, P2, R6, R2, 0x1 ;  /* 0x0000000206047211 */ /* 0x001fc800078408ff */
[C---:B------:R-:W-:Y:S01]  /*1c000*/  LEA.HI.X.SX32 R5, R6.reuse, R3, 0x1, P2 ;  /* 0x0000000306057211 */ /* 0x040fe200010f0eff */
[----:B------:R-:W-:Y:S01]  /*1c010*/  VIADD R6, R6, UR4 ;  /* 0x0000000406067c36 */ /* 0x000fe20008000000 */
[----:B------:R-:W-:Y:S01]  /*1c020*/  ULDC UR4, c[0x0][0x248] ;  /* 0x0000920000047ab9 */ /* 0x000fe20000000800 */
[----:B------:R-:W-:Y:S01]  /*1c030*/  ISETP.LT.AND P2, PT, R0, UR6, !P0 ;  /* 0x0000000600007c0c */ /* 0x000fe2000c741270 */
[----:B------:R-:W-:Y:S01]  /*1c040*/  ULDC UR6, c[0x0][0x248] ;  /* 0x0000920000067ab9 */ /* 0x000fe20000000800 */
[----:B------:R-:W-:Y:S01]  /*1c050*/  VIADD R0, R6, UR4 ;  /* 0x0000000406007c36 */ /* 0x000fe20008000000 */
[----:B------:R-:W-:Y:S01]  /*1c060*/  ULDC UR4, c[0x0][0x22c] ;  /* 0x00008b0000047ab9 */ /* 0x000fe20000000800 */
[----:B---3--:R-:W-:-:S05]  /*1c070*/  PRMT R252, R58, 0x7632, R252 ;  /* 0x000076323afc7816 */ /* 0x008fca00000000fc */
[----:B------:R0:W-:Y:S01]  /*1c080*/  @P3 STG.E.U16 desc[UR30][R4.64], R252 ;  /* 0x000000fc04003986 */ /* 0x0001e2000c10151e */
[----:B----4-:R-:W-:Y:S02]  /*1c090*/  PRMT R8, R57, 0x7632, R8 ;  /* 0x0000763239087816 */ /* 0x010fe40000000008 */
[----:B0-----:R-:W-:-:S04]  /*1c0a0*/  LEA R4, P3, R6, R2, 0x1 ;  /* 0x0000000206047211 */ /* 0x001fc800078608ff */
[----:B------:R-:W-:-:S05]  /*1c0b0*/  LEA.HI.X.SX32 R5, R6, R3, 0x1, P3 ;  /* 0x0000000306057211 */ /* 0x000fca00018f0eff */
[----:B------:R0:W-:Y:S01]  /*1c0c0*/  @P4 STG.E.U16 desc[UR30][R4.64], R57 ;  /* 0x0000003904004986 */ /* 0x0001e2000c10151e */
[C---:B------:R-:W-:Y:S01]  /*1c0d0*/  VIADD R6, R0.reuse, UR6 ;  /* 0x0000000600067c36 */ /* 0x040fe20008000000 */
[----:B------:R-:W-:Y:S01]  /*1c0e0*/  PRMT R9, R59, 0x7632, R9 ;  /* 0x000076323b097816 */ /* 0x000fe20000000009 */
[----:B------:R-:W-:Y:S01]  /*1c0f0*/  VIADD R252, R7, 0x9 ;  /* 0x0000000907fc7836 */ /* 0x000fe20000000000 */
[----:B------:R-:W-:Y:S01]  /*1c100*/  ULDC UR6, c[0x0][0x248] ;  /* 0x0000920000067ab9 */ /* 0x000fe20000000800 */
[C---:B0-----:R-:W-:Y:S01]  /*1c110*/  LEA R4, P4, R0.reuse, R2, 0x1 ;  /* 0x0000000200047211 */ /* 0x041fe200078808ff */
[----:B------:R-:W2:Y:S03]  /*1c120*/  LDL.LU R57, [R1] ;  /* 0x0000000001397983 */ /* 0x000ea60000300800 */
[----:B------:R-:W-:-:S05]  /*1c130*/  LEA.HI.X.SX32 R5, R0, R3, 0x1, P4 ;  /* 0x0000000300057211 */ /* 0x000fca00020f0eff */
[----:B------:R0:W-:Y:S02]  /*1c140*/  @P5 STG.E.U16 desc[UR30][R4.64], R8 ;  /* 0x0000000804005986 */ /* 0x0001e4000c10151e */
[----:B0-----:R-:W-:-:S04]  /*1c150*/  LEA R4, P5, R6, R2, 0x1 ;  /* 0x0000000206047211 */ /* 0x001fc800078a08ff */
[----:B------:R-:W-:-:S05]  /*1c160*/  LEA.HI.X.SX32 R5, R6, R3, 0x1, P5 ;  /* 0x0000000306057211 */ /* 0x000fca00028f0eff */
[----:B------:R0:W-:Y:S04]  /*1c170*/  @P6 STG.E.U16 desc[UR30][R4.64], R59 ;  /* 0x0000003b04006986 */ /* 0x0001e8000c10151e */
[----:B0-----:R-:W3:Y:S01]  /*1c180*/  LDL.LU R59, [R1+0x4] ;  /* 0x00000400013b7983 */ /* 0x001ee20000300800 */
[----:B------:R-:W-:Y:S01]  /*1c190*/  ISETP.LT.AND P3, PT, R252, UR4, !P0 ;  /* 0x00000004fc007c0c */ /* 0x000fe2000c761270 */
[----:B------:R-:W-:Y:S02]  /*1c1a0*/  ULDC UR4, c[0x0][0x248] ;  /* 0x0000920000047ab9 */ /* 0x000fe40000000800 */
[----:B------:R-:W-:Y:S01]  /*1c1b0*/  VIADD R14, R6, UR4 ;  /* 0x00000004060e7c36 */ /* 0x000fe20008000000 */
[----:B------:R-:W-:Y:S01]  /*1c1c0*/  ULDC UR4, c[0x0][0x248] ;  /* 0x0000920000047ab9 */ /* 0x000fe20000000800 */
[----:B------:R-:W-:Y:S01]  /*1c1d0*/  VIADD R8, R7, 0xb ;  /* 0x0000000b07087836 */ /* 0x000fe20000000000 */
[----:B------:R-:W4:Y:S01]  /*1c1e0*/  LDL.LU R61, [R1+0x8] ;  /* 0x00000800013d7983 */ /* 0x000f220000300800 */
[----:B------:R-:W-:Y:S01]  /*1c1f0*/  VIADD R252, R14, UR4 ;  /* 0x000000040efc7c36 */ /* 0x000fe20008000000 */
[----:B------:R-:W-:-:S03]  /*1c200*/  ULDC UR4, c[0x0][0x248] ;  /* 0x0000920000047ab9 */ /* 0x000fc60000000800 */
[----:B------:R-:W-:Y:S01]  /*1c210*/  VIADD R21, R252, UR4 ;  /* 0x00000004fc157c36 */ /* 0x000fe20008000000 */
[----:B------:R-:W-:Y:S02]  /*1c220*/  ULDC UR4, c[0x0][0x22c] ;  /* 0x00008b0000047ab9 */ /* 0x000fe40000000800 */
[----:B------:R-:W-:Y:S01]  /*1c230*/  ISETP.LT.AND P4, PT, R10, UR4, !P0 ;  /* 0x000000040a007c0c */ /* 0x000fe2000c781270 */
[----:B------:R-:W-:Y:S01]  /*1c240*/  VIADD R0, R21, UR6 ;  /* 0x0000000615007c36 */ /* 0x000fe20008000000 */
[----:B------:R-:W-:Y:S01]  /*1c250*/  ULDC UR4, c[0x0][0x248] ;  /* 0x0000920000047ab9 */ /* 0x000fe20000000800 */
[----:B------:R-:W-:Y:S02]  /*1c260*/  ULDC UR6, c[0x0][0x22c] ;  /* 0x00008b0000067ab9 */ /* 0x000fe40000000800 */
[----:B------:R-:W-:Y:S01]  /*1c270*/  VIADD R19, R0, UR4 ;  /* 0x0000000400137c36 */ /* 0x000fe20008000000 */
[----:B------:R-:W-:-:S03]  /*1c280*/  ULDC UR4, c[0x0][0x248] ;  /* 0x0000920000047ab9 */ /* 0x000fc60000000800 */
[----:B------:R-:W-:Y:S01]  /*1c290*/  VIADD R18, R19, UR4 ;  /* 0x0000000413127c36 */ /* 0x000fe20008000000 */
[----:B------:R-:W-:-:S03]  /*1c2a0*/  ULDC UR4, c[0x0][0x248] ;  /* 0x0000920000047ab9 */ /* 0x000fc60000000800 */
[----:B------:R-:W-:Y:S01]  /*1c2b0*/  VIADD R17, R18, UR4 ;  /* 0x0000000412117c36 */ /* 0x000fe20008000000 */
[----:B------:R-:W-:-:S03]  /*1c2c0*/  ULDC UR4, c[0x0][0x248] ;  /* 0x0000920000047ab9 */ /* 0x000fc60000000800 */
[----:B------:R-:W-:Y:S01]  /*1c2d0*/  VIADD R6, R17, UR4 ;  /* 0x0000000411067c36 */ /* 0x000fe20008000000 */
[----:B------:R-:W-:-:S03]  /*1c2e0*/  ULDC UR4, c[0x0][0x248] ;  /* 0x0000920000047ab9 */ /* 0x000fc60000000800 */
[----:B------:R-:W-:Y:S01]  /*1c2f0*/  VIADD R13, R6, UR4 ;  /* 0x00000004060d7c36 */ /* 0x000fe20008000000 */
[----:B------:R-:W-:Y:S01]  /*1c300*/  ULDC UR4, c[0x0][0x248] ;  /* 0x0000920000047ab9 */ /* 0x000fe20000000800 */
[----:B------:R-:W-:Y:S02]  /*1c310*/  ISETP.LT.AND P5, PT, R8, UR6, !P0 ;  /* 0x0000000608007c0c */ /* 0x000fe4000c7a1270 */
[----:B------:R-:W-:Y:S01]  /*1c320*/  VIADD R12, R13, UR4 ;  /* 0x000000040d0c7c36 */ /* 0x000fe20008000000 */
[-C--:B------:R-:W-:Y:S01]  /*1c330*/  LEA R4, P6, R14, R2.reuse, 0x1 ;  /* 0x000000020e047211 */ /* 0x080fe200078c08ff */
[----:B------:R-:W-:Y:S01]  /*1c340*/  ULDC UR4, c[0x0][0x248] ;  /* 0x0000920000047ab9 */ /* 0x000fe20000000800 */
[----:B------:R-:W-:Y:S01]  /*1c350*/  VIADD R8, R7, 0xc ;  /* 0x0000000c07087836 */ /* 0x000fe20000000000 */
[----:B------:R-:W-:Y:S01]  /*1c360*/  ULDC UR6, c[0x0][0x22c] ;  /* 0x00008b0000067ab9 */ /* 0x000fe20000000800 */
[----:B------:R-:W-:Y:S01]  /*1c370*/  VIADD R10, R12, UR4 ;  /* 0x000000040c0a7c36 */ /* 0x000fe20008000000 */
[----:B------:R-:W-:Y:S01]  /*1c380*/  LEA.HI.X.SX32 R5, R14, R3, 0x1, P6 ;  /* 0x000000030e057211 */ /* 0x000fe200030f0eff */
[----:B------:R-:W-:Y:S01]  /*1c390*/  ULDC UR4, c[0x0][0x248] ;  /* 0x0000920000047ab9 */ /* 0x000fe20000000800 */
[----:B------:R-:W-:Y:S01]  /*1c3a0*/  ISETP.LT.AND P6, PT, R8, UR6, !P0 ;  /* 0x0000000608007c0c */ /* 0x000fe2000c7c1270 */
[----:B------:R-:W-:Y:S01]  /*1c3b0*/  VIADD R8, R10, UR4 ;  /* 0x000000040a087c36 */ /* 0x000fe20008000000 */
[----:B------:R-:W-:Y:S01]  /*1c3c0*/  ULDC UR4, c[0x0][0x248] ;  /* 0x0000920000047ab9 */ /* 0x000fe20000000800 */
[----:B------:R0:W-:Y:S01]  /*1c3d0*/  @P1 STG.E.U16 desc[UR30][R4.64], R9 ;  /* 0x0000000904001986 */ /* 0x0001e2000c10151e */
[----:B------:R-:W-:Y:S01]  /*1c3e0*/  ULDC UR6, c[0x0][0x248] ;  /* 0x0000920000067ab9 */ /* 0x000fe20000000800 */
[----:B0-----:R-:W-:Y:S01]  /*1c3f0*/  VIADD R9, R8, UR4 ;  /* 0x0000000408097c36 */ /* 0x001fe20008000000 */
[----:B------:R-:W-:Y:S01]  /*1c400*/  LEA R4, P1, R252, R2, 0x1 ;  /* 0x00000002fc047211 */ /* 0x000fe200078208ff */
[----:B------:R-:W-:-:S02]  /*1c410*/  ULDC UR4, c[0x0][0x248] ;  /* 0x0000920000047ab9 */ /* 0x000fc40000000800 */
[----:B------:R-:W-:Y:S01]  /*1c420*/  VIADD R14, R9, UR4 ;  /* 0x00000004090e7c36 */ /* 0x000fe20008000000 */
[----:B------:R-:W-:Y:S01]  /*1c430*/  LEA.HI.X.SX32 R5, R252, R3, 0x1, P1 ;  /* 0x00000003fc057211 */ /* 0x000fe200008f0eff */
[----:B------:R-:W-:Y:S02]  /*1c440*/  ULDC UR4, c[0x0][0x22c] ;  /* 0x00008b0000047ab9 */ /* 0x000fe40000000800 */
[----:B------:R-:W-:Y:S01]  /*1c450*/  VIADD R15, R14, UR6 ;  /* 0x000000060e0f7c36 */ /* 0x000fe20008000000 */
[----:B------:R-:W-:Y:S01]  /*1c460*/  ISETP.LT.AND P1, PT, R16, UR4, !P0 ;  /* 0x0000000410007c0c */ /* 0x000fe2000c721270 */
[----:B------:R-:W-:Y:S01]  /*1c470*/  ULDC UR4, c[0x0][0x248] ;  /* 0x0000920000047ab9 */ /* 0x000fe20000000800 */
[----:B------:R-:W-:Y:S01]  /*1c480*/  VIADD R252, R7, 0xe ;  /* 0x0000000e07fc7836 */ /* 0x000fe20000000000 */
[----:B------:R-:W-:Y:S01]  /*1c490*/  ULDC UR6, c[0x0][0x248] ;  /* 0x0000920000067ab9 */ /* 0x000fe20000000800 */
[----:B------:R-:W-:Y:S01]  /*1c4a0*/  VIADD R16, R15, UR4 ;  /* 0x000000040f107c36 */ /* 0x000fe20008000000 */
[----:B------:R-:W-:-:S03]  /*1c4b0*/  ULDC UR4, c[0x0][0x248] ;  /* 0x0000920000047ab9 */ /* 0x000fc60000000800 */
[----:B------:R-:W-:Y:S01]  /*1c4c0*/  VIADD R60, R16, UR4 ;  /* 0x00000004103c7c36 */ /* 0x000fe20008000000 */
[----:B------:R-:W-:-:S03]  /*1c4d0*/  ULDC UR4, c[0x0][0x248] ;  /* 0x0000920000047ab9 */ /* 0x000fc60000000800 */
[----:B------:R-:W-:Y:S01]  /*1c4e0*/  VIADD R58, R60, UR4 ;  /* 0x000000043c3a7c36 */ /* 0x000fe20008000000 */
[----:B------:R-:W-:Y:S01]  /*1c4f0*/  ULDC UR4, c[0x0][0x22c] ;  /* 0x00008b0000047ab9 */ /* 0x000fe20000000800 */
[----:B--2---:R0:W-:Y:S01]  /*1c500*/  @P2 STG.E.U16 desc[UR30][R4.64], R57 ;  /* 0x0000003904002986 */ /* 0x0041e2000c10151e */
[----:B------:R-:W-:Y:S02]  /*1c510*/  PRMT R20, R57, 0x7632, R20 ;  /* 0x0000763239147816 */ /* 0x000fe40000000014 */
[----:B0-----:R-:W-:-:S04]  /*1c520*/  LEA R4, P2, R21, R2, 0x1 ;  /* 0x0000000215047211 */ /* 0x001fc800078408ff */
[----:B------:R-:W-:Y:S02]  /*1c530*/  LEA.HI.X.SX32 R5, R21, R3, 0x1, P2 ;  /* 0x0000000315057211 */ /* 0x000fe400010f0eff */
[----:B------:R-:W-:-:S03]  /*1c540*/  ISETP.LT.AND P2, PT, R252, UR4, !P0 ;  /* 0x00000004fc007c0c */ /* 0x000fc6000c741270 */
[----:B------:R0:W-:Y:S01]  /*1c550*/  @P3 STG.E.U16 desc[UR30][R4.64], R20 ;  /* 0x0000001404003986 */ /* 0x0001e2000c10151e */
[----:B------:R-:W-:Y:S01]  /*1c560*/  VIADD R252, R7, 0xf ;  /* 0x0000000f07fc7836 */ /* 0x000fe20000000000 */
[----:B------:R-:W-:Y:S01]  /*1c570*/  ULDC UR4, c[0x0][0x248] ;  /* 0x0000920000047ab9 */ /* 0x000fe20000000800 */
[----:B------:R-:W-:Y:S01]  /*1c580*/  VIADD R57, R58, UR6 ;  /* 0x000000063a397c36 */ /* 0x000fe20008000000 */
[----:B------:R-:W-:Y:S01]  /*1c590*/  ULDC UR6, c[0x0][0x22c] ;  /* 0x00008b0000067ab9 */ /* 0x000fe20000000800 */
[----:B0-----:R-:W-:-:S04]  /*1c5a0*/  LEA R4, P3, R0, R2, 0x1 ;  /* 0x0000000200047211 */ /* 0x001fc800078608ff */
[----:B------:R-:W-:Y:S02]  /*1c5b0*/  LEA.HI.X.SX32 R5, R0, R3, 0x1, P3 ;  /* 0x0000000300057211 */ /* 0x000fe400018f0eff */
[----:B------:R-:W-:Y:S01]  /*1c5c0*/  ISETP.LT.AND P3, PT, R252, UR6, !P0 ;  /* 0x00000006fc007c0c */ /* 0x000fe2000c761270 */
[----:B------:R-:W-:Y:S01]  /*1c5d0*/  VIADD R55, R57, UR4 ;  /* 0x0000000439377c36 */ /* 0x000fe20008000000 */
[----:B---3--:R-:W-:Y:S01]  /*1c5e0*/  PRMT R252, R59, 0x7632, R252 ;  /* 0x000076323bfc7816 */ /* 0x008fe200000000fc */
[----:B------:R0:W-:Y:S01]  /*1c5f0*/  @P4 STG.E.U16 desc[UR30][R4.64], R59 ;  /* 0x0000003b04004986 */ /* 0x0001e2000c10151e */
[----:B------:R-:W-:Y:S01]  /*1c600*/  ULDC UR4, c[0x0][0x248] ;  /* 0x0000920000047ab9 */ /* 0x000fe20000000800 */
[----:B------:R-:W-:Y:S01]  /*1c610*/  VIADD R0, R7, 0x10 ;  /* 0x0000001007007836 */ /* 0x000fe20000000000 */
[----:B------:R-:W-:Y:S01]  /*1c620*/  ULDC UR6, c[0x0][0x22c] ;  /* 0x00008b0000067ab9 */ /* 0x000fe20000000800 */
[----:B0-----:R-:W2:Y:S01]  /*1c630*/  LDL.LU R59, [R1+0xc] ;  /* 0x00000c00013b7983 */ /* 0x001ea20000300800 */
        /* <DEDUP_REMOVED lines=10> */
[----:B------:R-:W-:Y:S02]  /*1c6e0*/  LEA R4, P4, R19, R2, 0x1 ;  /* 0x0000000213047211 */ /* 0x000fe400078808ff */
[----:B------:R-:W-:Y:S01]  /*1c6f0*/  VIADD R45, R47, UR4 ;  /* 0x000000042f2d7c36 */ /* 0x000fe20008000000 */
[----:B------:R-:W-:Y:S01]  /*1c700*/  ULDC UR4, c[0x0][0x248] ;  /* 0x0000920000047ab9 */ /* 0x000fe20000000800 */
[----:B------:R-:W-:Y:S02]  /*1c710*/  LEA.HI.X.SX32 R5, R19, R3, 0x1, P4 ;  /* 0x0000000313057211 */ /* 0x000fe400020f0eff */
[----:B------:R-:W-:Y:S01]  /*1c720*/  VIADD R44, R45, UR4 ;  /* 0x000000042d2c7c36 */ /* 0x000fe20008000000 */
[----:B------:R-:W-:-:S03]  /*1c730*/  ULDC UR4, c[0x0][0x248] ;  /* 0x0000920000047ab9 */ /* 0x000fc60000000800 */
[----:B------:R-:W-:Y:S01]  /*1c740*/  VIADD R32, R44, UR4 ;  /* 0x000000042c207c36 */ /* 0x000fe20008000000 */
[----:B------:R-:W-:Y:S01]  /*1c750*/  ULDC UR4, c[0x0][0x248] ;  /* 0x0000920000047ab9 */ /* 0x000fe20000000800 */
[----:B------:R-:W-:Y:S01]  /*1c760*/  ISETP.LT.AND P4, PT, R0, UR6, !P0 ;  /* 0x0000000600007c0c */ /* 0x000fe2000c781270 */
[----:B------:R0:W-:Y:S01]  /*1c770*/  @P5 STG.E.U16 desc[UR30][R4.64], R252 ;  /* 0x000000fc04005986 */ /* 0x0001e2000c10151e */
[----:B------:R-:W-:Y:S01]  /*1c780*/  VIADD R43, R32, UR4 ;  /* 0x00000004202b7c36 */ /* 0x000fe20008000000 */
[----:B------:R-:W-:Y:S01]  /*1c790*/  ULDC UR6, c[0x0][0x248] ;  /* 0x0000920000067ab9 */ /* 0x000fe20000000800 */
[----:B------:R-:W-:Y:S01]  /*1c7a0*/  VIADD R0, R7, 0x11 ;  /* 0x0000001107007836 */ /* 0x000fe20000000000 */
[----:B------:R-:W-:Y:S01]  /*1c7b0*/  ULDC UR4, c[0x0][0x22c] ;  /* 0x00008b0000047ab9 */ /* 0x000fe20000000800 */
[----:B------:R-:W-:Y:S01]  /*1c7c0*/  VIADD R42, R43, UR6 ;  /* 0x000000062b2a7c36 */ /* 0x000fe20008000000 */
[----:B------:R-:W-:Y:S01]  /*1c7d0*/  ULDC UR6, c[0x0][0x248] ;  /* 0x0000920000067ab9 */ /* 0x000fe20000000800 */
[----:B0-----:R-:W-:-:S04]  /*1c7e0*/  LEA R4, P5, R18, R2, 0x1 ;  /* 0x0000000212047211 */ /* 0x001fc800078a08ff */
[----:B------:R-:W-:Y:S02]  /*1c7f0*/  LEA.HI.X.SX32 R5, R18, R3, 0x1, P5 ;  /* 0x0000000312057211 */ /* 0x000fe400028f0eff */
[----:B------:R-:W-:Y:S01]  /*1c800*/  ISETP.LT.AND P5, PT, R0, UR4, !P0 ;  /* 0x0000000400007c0c */ /* 0x000fe2000c7a1270 */
[----:B------:R-:W-:Y:S02]  /*1c810*/  ULDC UR4, c[0x0][0x248] ;  /* 0x0000920000047ab9 */ /* 0x000fe40000000800 */
[----:B------:R-:W-:Y:S01]  /*1c820*/  VIADD R41, R42, UR4 ;  /* 0x000000042a297c36 */ /* 0x000fe20008000000 */
[----:B------:R-:W-:-:S03]  /*1c830*/  ULDC UR4, c[0x0][0x248] ;  /* 0x0000920000047ab9 */ /* 0x000fc60000000800 */
[----:B------:R-:W-:Y:S01]  /*1c840*/  VIADD R40, R41, UR4 ;  /* 0x0000000429287c36 */ /* 0x000fe20008000000 */
[----:B------:R-:W-:Y:S01]  /*1c850*/  ULDC UR4, c[0x0][0x248] ;  /* 0x0000920000047ab9 */ /* 0x000fe20000000800 */
[----:B----4-:R0:W-:Y:S01]  /*1c860*/  @P6 STG.E.U16 desc[UR30][R4.64], R61 ;  /* 0x0000003d04006986 */ /* 0x0101e2000c10151e */
[----:B------:R-:W-:Y:S02]  /*1c870*/  VIADD R0, R7, 0x12 ;  /* 0x0000001207007836 */ /* 0x000fe40000000000 */
[----:B------:R-:W-:Y:S01]  /*1c880*/  VIADD R39, R40, UR4 ;  /* 0x0000000428277c36 */ /* 0x000fe20008000000 */
[----:B------:R-:W-:-:S03]  /*1c890*/  ULDC UR4, c[0x0][0x22c] ;  /* 0x00008b0000047ab9 */ /* 0x000fc60000000800 */
[----:B------:R-:W-:Y:S01]  /*1c8a0*/  VIADD R38, R39, UR6 ;  /* 0x0000000627267c36 */ /* 0x000fe20008000000 */
[----:B------:R-:W-:Y:S01]  /*1c8b0*/  PRMT R252, R61, 0x7632, R252 ;  /* 0x000076323dfc7816 */ /* 0x000fe200000000fc */
        /* <DEDUP_REMOVED lines=13> */
[----:B------:R0:W-:Y:S02]  /*1c990*/  @P1 STG.E.U16 desc[UR30][R4.64], R252 ;  /* 0x000000fc04001986 */ /* 0x0001e4000c10151e */
[----:B------:R-:W-:Y:S01]  /*1c9a0*/  VIADD R33, R34, UR4 ;  /* 0x0000000422217c36 */ /* 0x000fe20008000000 */
[----:B------:R-:W-:-:S03]  /*1c9b0*/  ULDC UR4, c[0x0][0x248] ;  /* 0x0000920000047ab9 */ /* 0x000fc60000000800 */
[----:B------:R-:W-:Y:S01]  /*1c9c0*/  VIADD R18, R33, UR4 ;  /* 0x0000000421127c36 */ /* 0x000fe20008000000 */
[----:B------:R-:W-:Y:S01]  /*1c9d0*/  ULDC UR4, c[0x0][0x248] ;  /* 0x0000920000047ab9 */ /* 0x000fe20000000800 */
[----:B0-----:R-:W-:-:S04]  /*1c9e0*/  LEA R4, P1, R6, R2, 0x1 ;  /* 0x0000000206047211 */ /* 0x001fc800078208ff */
[----:B------:R-:W-:Y:S01]  /*1c9f0*/  LEA.HI.X.SX32 R5, R6, R3, 0x1, P1 ;  /* 0x0000000306057211 */ /* 0x000fe200008f0eff */
[----:B------:R-:W-:Y:S02]  /*1ca00*/  VIADD R0, R7, 0x13 ;  /* 0x0000001307007836 */ /* 0x000fe40000000000 */
[----:B------:R-:W-:Y:S01]  /*1ca10*/  VIADD R31, R18, UR4 ;  /* 0x00000004121f7c36 */ /* 0x000fe20008000000 */
[----:B------:R-:W-:Y:S02]  /*1ca20*/  ULDC UR4, c[0x0][0x248] ;  /* 0x0000920000047ab9 */ /* 0x000fe40000000800 */
[----:B------:R-:W-:Y:S01]  /*1ca30*/  ISETP.LT.AND P1, PT, R0, UR6, !P0 ;  /* 0x0000000600007c0c */ /* 0x000fe2000c721270 */
[----:B------:R-:W-:Y:S01]  /*1ca40*/  VIADD R30, R31, UR4 ;  /* 0x000000041f1e7c36 */ /* 0x000fe20008000000 */
[----:B------:R-:W-:Y:S01]  /*1ca50*/  ULDC UR4, c[0x0][0x248] ;  /* 0x0000920000047ab9 */ /* 0x000fe20000000800 */
[----:B------:R-:W-:Y:S01]  /*1ca60*/  VIADD R0, R7, 0x14 ;  /* 0x0000001407007836 */ /* 0x000fe20000000000 */
[----:B------:R-:W-:Y:S01]  /*1ca70*/  ULDC UR6, c[0x0][0x22c] ;  /* 0x00008b0000067ab9 */ /* 0x000fe20000000800 */
[----:B------:R-:W-:Y:S01]  /*1ca80*/  VIADD R29, R30, UR4 ;  /* 0x000000041e1d7c36 */ /* 0x000fe20008000000 */
[----:B------:R-:W-:-:S03]  /*1ca90*/  ULDC UR4, c[0x0][0x248] ;  /* 0x0000920000047ab9 */ /* 0x000fc60000000800 */
[----:B------:R-:W-:Y:S01]  /*1caa0*/  VIADD R28, R29, UR4 ;  /* 0x000000041d1c7c36 */ /* 0x000fe20008000000 */
[----:B------:R-:W-:Y:S01]  /*1cab0*/  ULDC UR4, c[0x0][0x22c] ;  /* 0x00008b0000047ab9 */ /* 0x000fe20000000800 */
[----:B------:R-:W-:Y:S02]  /*1cac0*/  PRMT R56, R251, 0x7632, R56 ;  /* 0x00007632fb387816 */ /* 0x000fe40000000038 */
[----:B------:R-:W-:Y:S01]  /*1cad0*/  PRMT R53, R64, 0x7632, R53 ;  /* 0x0000763240357816 */ /* 0x000fe20000000035 */
[----:B--2---:R0:W-:Y:S01]  /*1cae0*/  @P2 STG.E.U16 desc[UR30][R4.64], R59 ;  /* 0x0000003b04002986 */ /* 0x0041e2000c10151e */
[----:B------:R-:W-:Y:S02]  /*1caf0*/  PRMT R6, R59, 0x7632, R6 ;  /* 0x000076323b067816 */ /* 0x000fe40000000006 */
[----:B0-----:R-:W-:-:S04]  /*1cb00*/  LEA R4, P2, R13, R2, 0x1 ;  /* 0x000000020d047211 */ /* 0x001fc800078408ff */
[----:B------:R-:W-:Y:S02]  /*1cb10*/  LEA.HI.X.SX32 R5, R13, R3, 0x1, P2 ;  /* 0x000000030d057211 */ /* 0x000fe400010f0eff */
[----:B------:R-:W-:Y:S01]  /*1cb20*/  ISETP.LT.AND P2, PT, R0, UR6, !P0 ;  /* 0x0000000600007c0c */ /* 0x000fe2000c741270 */
[----:B------:R-:W-:Y:S01]  /*1cb30*/  VIADD R0, R7, 0x15 ;  /* 0x0000001507007836 */ /* 0x000fe20000000000 */
[----:B------:R-:W-:Y:S01]  /*1cb40*/  ULDC UR6, c[0x0][0x248] ;  /* 0x0000920000067ab9 */ /* 0x000fe20000000800 */
[----:B------:R0:W-:Y:S01]  /*1cb50*/  @P3 STG.E.U16 desc[UR30][R4.64], R6 ;  /* 0x0000000604003986 */ /* 0x0001e2000c10151e */
        /* <DEDUP_REMOVED lines=10> */
[----:B------:R0:W-:Y:S01]  /*1cc00*/  @P4 STG.E.U16 desc[UR30][R4.64], R248 ;  /* 0x000000f804004986 */ /* 0x0001e2000c10151e */
        /* <DEDUP_REMOVED lines=14> */
[----:B------:R-:W-:Y:S02]  /*1ccf0*/  PRMT R248, R248, 0x7632, R248 ;  /* 0x00007632f8f87816 */ /* 0x000fe400000000f8 */
[----:B------:R-:W-:Y:S01]  /*1cd00*/  VIADD R13, R19, UR4 ;  /* 0x00000004130d7c36 */ /* 0x000fe20008000000 */
[----:B------:R-:W-:-:S03]  /*1cd10*/  ULDC UR4, c[0x0][0x248] ;  /* 0x0000920000047ab9 */ /* 0x000fc60000000800 */
[----:B------:R-:W-:Y:S01]  /*1cd20*/  VIADD R10, R13, UR4 ;  /* 0x000000040d0a7c36 */ /* 0x000fe20008000000 */
[----:B------:R0:W-:Y:S01]  /*1cd30*/  @P5 STG.E.U16 desc[UR30][R4.64], R248 ;  /* 0x000000f804005986 */ /* 0x0001e2000c10151e */
[----:B------:R-:W-:Y:S02]  /*1cd40*/  ULDC UR4, c[0x0][0x248] ;  /* 0x0000920000047ab9 */ /* 0x000fe40000000800 */
[----:B------:R-:W-:Y:S01]  /*1cd50*/  VIADD R12, R10, UR4 ;  /* 0x000000040a0c7c36 */ /* 0x000fe20008000000 */
[----:B------:R-:W-:Y:S01]  /*1cd60*/  ULDC UR4, c[0x0][0x248] ;  /* 0x0000920000047ab9 */ /* 0x000fe20000000800 */
[----:B0-----:R-:W-:-:S04]  /*1cd70*/  LEA R4, P5, R8, R2, 0x1 ;  /* 0x0000000208047211 */ /* 0x001fc800078a08ff */
[----:B------:R-:W-:Y:S01]  /*1cd80*/  LEA.HI.X.SX32 R5, R8, R3, 0x1, P5 ;  /* 0x0000000308057211 */ /* 0x000fe200028f0eff */
[----:B------:R-:W-:Y:S01]  /*1cd90*/  VIADD R8, R12, UR4 ;  /* 0x000000040c087c36 */ /* 0x000fe20008000000 */
[----:B------:R-:W-:Y:S01]  /*1cda0*/  ULDC UR4, c[0x0][0x248] ;  /* 0x0000920000047ab9 */ /* 0x000fe20000000800 */
[C---:B------:R-:W-:Y:S02]  /*1cdb0*/  VIADD R0, R7.reuse, 0x17 ;  /* 0x0000001707007836 */ /* 0x040fe40000000000 */
[----:B------:R-:W-:Y:S01]  /*1cdc0*/  VIADD R252, R8, UR4 ;  /* 0x0000000408fc7c36 */ /* 0x000fe20008000000 */
[----:B------:R0:W-:Y:S01]  /*1cdd0*/  @P6 STG.E.U16 desc[UR30][R4.64], R249 ;  /* 0x000000f904006986 */ /* 0x0001e2000c10151e */
[----:B------:R-:W-:Y:S01]  /*1cde0*/  ULDC UR4, c[0x0][0x248] ;  /* 0x0000920000047ab9 */ /* 0x000fe20000000800 */
[----:B------:R-:W-:Y:S01]  /*1cdf0*/  ISETP.LT.AND P5, PT, R0, UR6, !P0 ;  /* 0x0000000600007c0c */ /* 0x000fe2000c7a1270 */
[----:B------:R-:W-:Y:S01]  /*1ce00*/  VIADD R0, R7, 0x18 ;  /* 0x0000001807007836 */ /* 0x000fe20000000000 */
[----:B------:R-:W-:Y:S01]  /*1ce10*/  ULDC UR6, c[0x0][0x22c] ;  /* 0x00008b0000067ab9 */ /* 0x000fe20000000800 */
[----:B0-----:R-:W-:Y:S01]  /*1ce20*/  LEA R4, P6, R9, R2, 0x1 ;  /* 0x0000000209047211 */ /* 0x001fe200078c08ff */
[----:B------:R-:W-:Y:S01]  /*1ce30*/  VIADD R249, R252, UR4 ;  /* 0x00000004fcf97c36 */ /* 0x000fe20008000000 */
[----:B------:R-:W-:-:S02]  /*1ce40*/  ULDC UR4, c[0x0][0x248] ;  /* 0x0000920000047ab9 */ /* 0x000fc40000000800 */
[----:B------:R-:W-:Y:S01]  /*1ce50*/  LEA.HI.X.SX32 R5, R9, R3, 0x1, P6 ;  /* 0x0000000309057211 */ /* 0x000fe200030f0eff */
[----:B------:R-:W-:Y:S01]  /*1ce60*/  VIADD R248, R249, UR4 ;  /* 0x00000004f9f87c36 */ /* 0x000fe20008000000 */
[----:B------:R-:W-:Y:S01]  /*1ce70*/  ULDC UR4, c[0x0][0x248] ;  /* 0x0000920000047ab9 */ /* 0x000fe20000000800 */
[----:B------:R-:W-:Y:S02]  /*1ce80*/  VIADD R9, R7, 0x19 ;  /* 0x0000001907097836 */ /* 0x000fe40000000000 */
[----:B------:R0:W-:Y:S01]  /*1ce90*/  @P1 STG.E.U16 desc[UR30][R4.64], R6 ;  /* 0x0000000604001986 */ /* 0x0001e2000c10151e */
[----:B------:R-:W-:Y:S01]  /*1cea0*/  ISETP.LT.AND P6, PT, R0, UR6, !P0 ;  /* 0x0000000600007c0c */ /* 0x000fe2000c7c1270 */
[----:B------:R-:W-:Y:S01]  /*1ceb0*/  ULDC UR6, c[0x0][0x248] ;  /* 0x0000920000067ab9 */ /* 0x000fe20000000800 */
[----:B0-----:R-:W-:Y:S01]  /*1cec0*/  LEA R4, P1, R14, R2, 0x1 ;  /* 0x000000020e047211 */ /* 0x001fe200078208ff */
[----:B------:R-:W-:Y:S01]  /*1ced0*/  VIADD R6, R248, UR4 ;  /* 0x00000004f8067c36 */ /* 0x000fe20008000000 */
[----:B------:R-:W-:-:S02]  /*1cee0*/  ULDC UR4, c[0x0][0x22c] ;  /* 0x00008b0000047ab9 */ /* 0x000fc40000000800 */
[----:B------:R-:W-:Y:S01]  /*1cef0*/  LEA.HI.X.SX32 R5, R14, R3, 0x1, P1 ;  /* 0x000000030e057211 */ /* 0x000fe200008f0eff */
[----:B------:R-:W-:Y:S01]  /*1cf00*/  VIADD R0, R6, UR6 ;  /* 0x0000000606007c36 */ /* 0x000fe20008000000 */
[----:B------:R-:W-:Y:S01]  /*1cf10*/  ISETP.LT.AND P1, PT, R9, UR4, !P0 ;  /* 0x0000000409007c0c */ /* 0x000fe2000c721270 */
[----:B------:R-:W-:Y:S01]  /*1cf20*/  ULDC UR4, c[0x0][0x248] ;  /* 0x0000920000047ab9 */ /* 0x000fe20000000800 */
[----:B------:R-:W-:Y:S01]  /*1cf30*/  VIADD R14, R7, 0x1a ;  /* 0x0000001a070e7836 */ /* 0x000fe20000000000 */
[----:B------:R0:W-:Y:S01]  /*1cf40*/  @P2 STG.E.U16 desc[UR30][R4.64], R250 ;  /* 0x000000fa04002986 */ /* 0x0001e2000c10151e */
[----:B------:R-:W-:Y:S01]  /*1cf50*/  VIADD R9, R0, UR4 ;  /* 0x0000000400097c36 */ /* 0x000fe20008000000 */
[----:B------:R-:W-:Y:S01]  /*1cf60*/  ULDC UR4, c[0x0][0x248] ;  /* 0x0000920000047ab9 */ /* 0x000fe20000000800 */
[----:B------:R-:W-:Y:S02]  /*1cf70*/  ULDC UR6, c[0x0][0x248] ;  /* 0x0000920000067ab9 */ /* 0x000fe40000000800 */
[----:B0-----:R-:W-:Y:S01]  /*1cf80*/  VIADD R250, R9, UR4 ;  /* 0x0000000409fa7c36 */ /* 0x001fe20008000000 */
[----:B------:R-:W-:Y:S01]  /*1cf90*/  ULDC UR4, c[0x0][0x248] ;  /* 0x0000920000047ab9 */ /* 0x000fe20000000800 */
[----:B------:R-:W-:-:S02]  /*1cfa0*/  LEA R4, P2, R15, R2, 0x1 ;  /* 0x000000020f047211 */ /* 0x000fc400078408ff */
[----:B------:R-:W-:Y:S01]  /*1cfb0*/  VIADD R26, R250, UR4 ;  /* 0x00000004fa1a7c36 */ /* 0x000fe20008000000 */
[----:B------:R-:W-:Y:S01]  /*1cfc0*/  ULDC UR4, c[0x0][0x22c] ;  /* 0x00008b0000047ab9 */ /* 0x000fe20000000800 */
[----:B------:R-:W-:Y:S02]  /*1cfd0*/  LEA.HI.X.SX32 R5, R15, R3, 0x1, P2 ;  /* 0x000000030f057211 */ /* 0x000fe400010f0eff */
[----:B------:R-:W-:Y:S01]  /*1cfe0*/  VIADD R21, R26, UR6 ;  /* 0x000000061a157c36 */ /* 0x000fe20008000000 */
[----:B------:R-:W-:Y:S01]  /*1cff0*/  ISETP.LT.AND P2, PT, R14, UR4, !P0 ;  /* 0x000000040e007c0c */ /* 0x000fe2000c741270 */
[----:B------:R-:W-:Y:S01]  /*1d000*/  ULDC UR4, c[0x0][0x248] ;  /* 0x0000920000047ab9 */ /* 0x000fe20000000800 */
[----:B------:R0:W-:Y:S01]  /*1d010*/  @P3 STG.E.U16 desc[UR30][R4.64], R11 ;  /* 0x0000000b04003986 */ /* 0x0001e2000c10151e */
[----:B------:R-:W-:Y:S01]  /*1d020*/  VIADD R15, R21, UR4 ;  /* 0x00000004150f7c36 */ /* 0x000fe20008000000 */
[----:B------:R-:W-:Y:S01]  /*1d030*/  ULDC UR4, c[0x0][0x248] ;  /* 0x0000920000047ab9 */ /* 0x000fe20000000800 */
[----:B------:R-:W-:-:S02]  /*1d040*/  ULDC UR6, c[0x0][0x22c] ;  /* 0x00008b0000067ab9 */ /* 0x000fc40000000800 */
[----:B------:R-:W-:Y:S01]  /*1d050*/  VIADD R14, R15, UR4 ;  /* 0x000000040f0e7c36 */ /* 0x000fe20008000000 */
[----:B------:R-:W-:-:S03]  /*1d060*/  ULDC UR4, c[0x0][0x248] ;  /* 0x0000920000047ab9 */ /* 0x000fc60000000800 */
[----:B------:R-:W-:Y:S01]  /*1d070*/  VIADD R17, R14, UR4 ;  /* 0x000000040e117c36 */ /* 0x000fe20008000000 */
[----:B------:R-:W-:Y:S01]  /*1d080*/  ULDC UR4, c[0x0][0x248] ;  /* 0x0000920000047ab9 */ /* 0x000fe20000000800 */
[----:B0-----:R-:W-:Y:S01]  /*1d090*/  LEA R4, P3, R16, R2, 0x1 ;  /* 0x0000000210047211 */ /* 0x001fe200078608ff */
[----:B------:R-:W-:-:S03]  /*1d0a0*/  VIADD R11, R7, 0x1b ;  /* 0x0000001b070b7836 */ /* 0x000fc60000000000 */
[----:B------:R-:W-:Y:S01]  /*1d0b0*/  LEA.HI.X.SX32 R5, R16, R3, 0x1, P3 ;  /* 0x0000000310057211 */ /* 0x000fe200018f0eff */
[----:B------:R-:W-:Y:S01]  /*1d0c0*/  VIADD R16, R17, UR4 ;  /* 0x0000000411107c36 */ /* 0x000fe20008000000 */
[----:B------:R-:W-:Y:S01]  /*1d0d0*/  ULDC UR4, c[0x0][0x248] ;  /* 0x0000920000047ab9 */ /* 0x000fe20000000800 */
[----:B------:R-:W-:Y:S01]  /*1d0e0*/  ISETP.LT.AND P3, PT, R11, UR6, !P0 ;  /* 0x000000060b007c0c */ /* 0x000fe2000c761270 */
        /* <DEDUP_REMOVED lines=12> */
[----:B------:R-:W-:-:S03]  /*1d1b0*/  ULDC UR4, c[0x0][0x248] ;  /* 0x0000920000047ab9 */ /* 0x000fc60000000800 */
[----:B------:R-:W-:Y:S01]  /*1d1c0*/  VIADD R130, R131, UR4 ;  /* 0x0000000483827c36 */ /* 0x000fe20008000000 */
[----:B------:R-:W-:Y:S01]  /*1d1d0*/  ULDC UR4, c[0x0][0x248] ;  /* 0x0000920000047ab9 */ /* 0x000fe20000000800 */
[----:B------:R0:W-:Y:S01]  /*1d1e0*/  @P5 STG.E.U16 desc[UR30][R4.64], R56 ;  /* 0x0000003804005986 */ /* 0x0001e2000c10151e */
[----:B------:R-:W-:Y:S01]  /*1d1f0*/  ISETP.LT.AND P4, PT, R59, UR6, !P0 ;  /* 0x000000063b007c0c */ /* 0x000fe2000c781270 */
[----:B------:R-:W-:Y:S01]  /*1d200*/  VIADD R114, R130, UR4 ;  /* 0x0000000482727c36 */ /* 0x000fe20008000000 */
[----:B------:R-:W-:Y:S01]  /*1d210*/  ULDC UR6, c[0x0][0x248] ;  /* 0x0000920000067ab9 */ /* 0x000fe20000000800 */
[----:B------:R-:W-:Y:S02]  /*1d220*/  ULDC UR4, c[0x0][0x22c] ;  /* 0x00008b0000047ab9 */ /* 0x000fe40000000800 */
[----:B------:R-:W-:Y:S01]  /*1d230*/  VIADD R139, R114, UR6 ;  /* 0x00000006728b7c36 */ /* 0x000fe20008000000 */
[----:B------:R-:W-:Y:S01]  /*1d240*/  ULDC UR6, c[0x0][0x248] ;  /* 0x0000920000067ab9 */ /* 0x000fe20000000800 */
[----:B0-----:R-:W-:Y:S01]  /*1d250*/  LEA R4, P5, R58, R2, 0x1 ;  /* 0x000000023a047211 */ /* 0x001fe200078a08ff */
[----:B------:R-:W-:-:S03]  /*1d260*/  VIADD R56, R7, 0x1d ;  /* 0x0000001d07387836 */ /* 0x000fc60000000000 */
[----:B------:R-:W-:Y:S02]  /*1d270*/  LEA.HI.X.SX32 R5, R58, R3, 0x1, P5 ;  /* 0x000000033a057211 */ /* 0x000fe400028f0eff */
[----:B------:R-:W-:Y:S01]  /*1d280*/  ISETP.LT.AND P5, PT, R56, UR4, !P0 ;  /* 0x0000000438007c0c */ /* 0x000fe2000c7a1270 */
[----:B------:R-:W-:Y:S02]  /*1d290*/  ULDC UR4, c[0x0][0x248] ;  /* 0x0000920000047ab9 */ /* 0x000fe40000000800 */
[----:B------:R-:W-:Y:S01]  /*1d2a0*/  VIADD R138, R139, UR4 ;  /* 0x000000048b8a7c36 */ /* 0x000fe20008000000 */
[----:B------:R-:W-:Y:S01]  /*1d2b0*/  ULDC UR4, c[0x0][0x248] ;  /* 0x0000920000047ab9 */ /* 0x000fe20000000800 */
[----:B------:R0:W-:Y:S01]  /*1d2c0*/  @P6 STG.E.U16 desc[UR30][R4.64], R64 ;  /* 0x0000004004006986 */ /* 0x0001e2000c10151e */
[----:B------:R-:W-:Y:S02]  /*1d2d0*/  VIADD R56, R7, 0x1e ;  /* 0x0000001e07387836 */ /* 0x000fe40000000000 */
        /* <DEDUP_REMOVED lines=12> */
[----:B------:R-:W-:Y:S01]  /*1d3a0*/  PRMT R51, R65, 0x7632, R51 ;  /* 0x0000763241337816 */ /* 0x000fe20000000033 */
[----:B------:R-:W-:Y:S01]  /*1d3b0*/  ULDC UR6, c[0x0][0x22c] ;  /* 0x00008b0000067ab9 */ /* 0x000fe20000000800 */
[----:B------:R-:W-:Y:S01]  /*1d3c0*/  VIADD R158, R56, UR4 ;  /* 0x00000004389e7c36 */ /* 0x000fe20008000000 */
[----:B------:R-:W-:-:S03]  /*1d3d0*/  ULDC UR4, c[0x0][0x248] ;  /* 0x0000920000047ab9 */ /* 0x000fc60000000800 */
[----:B------:R-:W-:Y:S01]  /*1d3e0*/  VIADD R153, R158, UR4 ;  /* 0x000000049e997c36 */ /* 0x000fe20008000000 */
[----:B------:R-:W-:Y:S01]  /*1d3f0*/  ULDC UR4, c[0x0][0x248] ;  /* 0x0000920000047ab9 */ /* 0x000fe20000000800 */
[----:B0-----:R-:W-:Y:S02]  /*1d400*/  LEA R4, P1, R55, R2, 0x1 ;  /* 0x0000000237047211 */ /* 0x001fe400078208ff */
[----:B------:R-:W-:Y:S01]  /*1d410*/  VIADD R154, R153, UR4 ;  /* 0x00000004999a7c36 */ /* 0x000fe20008000000 */
[----:B------:R-:W-:Y:S01]  /*1d420*/  ULDC UR4, c[0x0][0x248] ;  /* 0x0000920000047ab9 */ /* 0x000fe20000000800 */
[----:B------:R-:W-:Y:S02]  /*1d430*/  LEA.HI.X.SX32 R5, R55, R3, 0x1, P1 ;  /* 0x0000000337057211 */ /* 0x000fe400008f0eff */
[----:B------:R-:W-:Y:S01]  /*1d440*/  VIADD R155, R154, UR4 ;  /* 0x000000049a9b7c36 */ /* 0x000fe20008000000 */
[----:B------:R-:W-:Y:S02]  /*1d450*/  ULDC UR4, c[0x0][0x248] ;  /* 0x0000920000047ab9 */ /* 0x000fe40000000800 */
[----:B------:R0:W-:Y:S01]  /*1d460*/  @P2 STG.E.U16 desc[UR30][R4.64], R65 ;  /* 0x0000004104002986 */ /* 0x0001e2000c10151e */
[----:B------:R-:W-:-:S02]  /*1d470*/  VIADD R53, R7, 0x1f ;  /* 0x0000001f07357836 */ /* 0x000fc40000000000 */
[----:B0-----:R-:W-:Y:S01]  /*1d480*/  VIADD R65, R155, UR4 ;  /* 0x000000049b417c36 */ /* 0x001fe20008000000 */
[----:B------:R-:W-:Y:S01]  /*1d490*/  ULDC UR4, c[0x0][0x248] ;  /* 0x0000920000047ab9 */ /* 0x000fe20000000800 */
[C---:B------:R-:W-:Y:S02]  /*1d4a0*/  LEA R4, P2, R54.reuse, R2, 0x1 ;  /* 0x0000000236047211 */ /* 0x040fe400078408ff */
[----:B------:R-:W-:Y:S01]  /*1d4b0*/  VIADD R166, R65, UR4 ;  /* 0x0000000441a67c36 */ /* 0x000fe20008000000 */
[----:B------:R-:W-:Y:S01]  /*1d4c0*/  ULDC UR4, c[0x0][0x248] ;  /* 0x0000920000047ab9 */ /* 0x000fe20000000800 */
[----:B------:R-:W-:Y:S02]  /*1d4d0*/  LEA.HI.X.SX32 R5, R54, R3, 0x1, P2 ;  /* 0x0000000336057211 */ /* 0x000fe400010f0eff */
[----:B------:R-:W-:Y:S01]  /*1d4e0*/  VIADD R168, R166, UR4 ;  /* 0x00000004a6a87c36 */ /* 0x000fe20008000000 */
[----:B------:R-:W-:Y:S01]  /*1d4f0*/  ULDC UR4, c[0x0][0x248] ;  /* 0x0000920000047ab9 */ /* 0x000fe20000000800 */
[----:B------:R-:W-:Y:S01]  /*1d500*/  ISETP.LT.AND P1, PT, R53, UR6, !P0 ;  /* 0x0000000635007c0c */ /* 0x000fe2000c721270 */
[----:B------:R-:W-:Y:S01]  /*1d510*/  VIADD R53, R7, 0x20 ;  /* 0x0000002007357836 */ /* 0x000fe20000000000 */
[----:B------:R-:W-:Y:S01]  /*1d520*/  ULDC UR6, c[0x0][0x22c] ;  /* 0x00008b0000067ab9 */ /* 0x000fe20000000800 */
[----:B------:R-:W-:Y:S01]  /*1d530*/  VIADD R170, R168, UR4 ;  /* 0x00000004a8aa7c36 */ /* 0x000fe20008000000 */
[----:B------:R-:W-:Y:S01]  /*1d540*/  ULDC UR4, c[0x0][0x248] ;  /* 0x0000920000047ab9 */ /* 0x000fe20000000800 */
[----:B------:R0:W-:Y:S01]  /*1d550*/  @P3 STG.E.U16 desc[UR30][R4.64], R51 ;  /* 0x0000003304003986 */ /* 0x0001e2000c10151e */
[----:B------:R-:W-:Y:S01]  /*1d560*/  ISETP.LT.AND P2, PT, R53, UR6, !P0 ;  /* 0x0000000635007c0c */ /* 0x000fe2000c741270 */
[----:B------:R-:W-:Y:S01]  /*1d570*/  VIADD R172, R170, UR4 ;  /* 0x00000004aaac7c36 */ /* 0x000fe20008000000 */
[----:B------:R-:W-:Y:S01]  /*1d580*/  ULDC UR6, c[0x0][0x248] ;  /* 0x0000920000067ab9 */ /* 0x000fe20000000800 */
[----:B------:R-:W-:-:S02]  /*1d590*/  ULDC UR4, c[0x0][0x22c] ;  /* 0x00008b0000047ab9 */ /* 0x000fc40000000800 */
[----:B------:R-:W-:Y:S01]  /*1d5a0*/  VIADD R194, R172, UR6 ;  /* 0x00000006acc27c36 */ /* 0x000fe20008000000 */
[----:B------:R-:W-:Y:S01]  /*1d5b0*/  PRMT R49, R66, 0x7632, R49 ;  /* 0x0000763242317816 */ /* 0x000fe20000000031 */
[----:B------:R-:W-:Y:S01]  /*1d5c0*/  ULDC UR6, c[0x0][0x248] ;  /* 0x0000920000067ab9 */ /* 0x000fe20000000800 */
[----:B0-----:R-:W-:Y:S01]  /*1d5d0*/  LEA R4, P3, R52, R2, 0x1 ;  /* 0x0000000234047211 */ /* 0x001fe200078608ff */
[----:B------:R-:W-:-:S03]  /*1d5e0*/  VIADD R51, R7, 0x21 ;  /* 0x0000002107337836 */ /* 0x000fc60000000000 */
[----:B------:R-:W-:Y:S02]  /*1d5f0*/  LEA.HI.X.SX32 R5, R52, R3, 0x1, P3 ;  /* 0x0000000334057211 */ /* 0x000fe400018f0eff */
[----:B------:R-:W-:Y:S01]  /*1d600*/  ISETP.LT.AND P3, PT, R51, UR4, !P0 ;  /* 0x0000000433007c0c */ /* 0x000fe2000c761270 */
[----:B------:R-:W-:Y:S02]  /*1d610*/  ULDC UR4, c[0x0][0x248] ;  /* 0x0000920000047ab9 */ /* 0x000fe40000000800 */
        /* <DEDUP_REMOVED lines=31> */
[----:B------:R-:W-:Y:S01]  /*1d810*/  ULDC UR4, c[0x0][0x248] ;  /* 0x0000920000047ab9 */ /* 0x000fe20000000800 */
[----:B------:R0:W-:Y:S01]  /*1d820*/  @P6 STG.E.U16 desc[UR30][R4.64], R67 ;  /* 0x0000004304006986 */ /* 0x0001e2000c10151e */
[----:B------:R-:W-:Y:S01]  /*1d830*/  ISETP.LT.AND P5, PT, R66, UR6, !P0 ;  /* 0x0000000642007c0c */ /* 0x000fe2000c7a1270 */
[----:B------:R-:W-:Y:S01]  /*1d840*/  VIADD R181, R187, UR4 ;  /* 0x00000004bbb57c36 */ /* 0x000fe20008000000 */
[----:B------:R-:W-:Y:S01]  /*1d850*/  PRMT R46, R67, 0x7632, R46 ;  /* 0x00007632432e7816 */ /* 0x000fe2000000002e */
[----:B------:R-:W-:Y:S01]  /*1d860*/  VIADD R66, R7, 0x24 ;  /* 0x0000002407427836 */ /* 0x000fe20000000000 */
[----:B------:R-:W-:Y:S01]  /*1d870*/  ULDC UR4, c[0x0][0x248] ;  /* 0x0000920000047ab9 */ /* 0x000fe20000000800 */
[----:B------:R-:W-:Y:S01]  /*1d880*/  ULDC UR6, c[0x0][0x22c] ;  /* 0x00008b0000067ab9 */ /* 0x000fe20000000800 */
[----:B0-----:R-:W-:Y:S01]  /*1d890*/  LEA R4, P6, R47, R2, 0x1 ;  /* 0x000000022f047211 */ /* 0x001fe200078c08ff */
[----:B------:R-:W-:Y:S01]  /*1d8a0*/  VIADD R180, R181, UR4 ;  /* 0x00000004b5b47c36 */ /* 0x000fe20008000000 */
[----:B------:R-:W-:-:S02]  /*1d8b0*/  ULDC UR4, c[0x0][0x248] ;  /* 0x0000920000047ab9 */ /* 0x000fc40000000800 */
[----:B------:R-:W-:Y:S01]  /*1d8c0*/  LEA.HI.X.SX32 R5, R47, R3, 0x1, P6 ;  /* 0x000000032f057211 */ /* 0x000fe200030f0eff */
[----:B------:R-:W-:Y:S01]  /*1d8d0*/  VIADD R186, R180, UR4 ;  /* 0x00000004b4ba7c36 */ /* 0x000fe20008000000 */
[----:B------:R-:W-:Y:S01]  /*1d8e0*/  ISETP.LT.AND P6, PT, R66, UR6, !P0 ;  /* 0x0000000642007c0c */ /* 0x000fe2000c7c1270 */
[----:B------:R-:W-:Y:S01]  /*1d8f0*/  VIADD R66, R7, 0x25 ;  /* 0x0000002507427836 */ /* 0x000fe20000000000 */
[----:B------:R-:W-:Y:S01]  /*1d900*/  ULDC UR6, c[0x0][0x248] ;  /* 0x0000920000067ab9 */ /* 0x000fe20000000800 */
[----:B------:R0:W-:Y:S01]  /*1d910*/  @P1 STG.E.U16 desc[UR30][R4.64], R46 ;  /* 0x0000002e04001986 */ /* 0x0001e2000c10151e */
        /* <DEDUP_REMOVED lines=16> */
[----:B------:R-:W-:Y:S01]  /*1da20*/  ULDC UR6, c[0x0][0x22c] ;  /* 0x00008b0000067ab9 */ /* 0x000fe20000000800 */
[----:B0-----:R-:W-:-:S04]  /*1da30*/  LEA R4, P2, R44, R2, 0x1 ;  /* 0x000000022c047211 */ /* 0x001fc800078408ff */
[----:B------:R-:W-:Y:S02]  /*1da40*/  LEA.HI.X.SX32 R5, R44, R3, 0x1, P2 ;  /* 0x000000032c057211 */ /* 0x000fe400010f0eff */
[----:B------:R-:W-:Y:S01]  /*1da50*/  ISETP.LT.AND P2, PT, R66, UR4, !P0 ;  /* 0x0000000442007c0c */ /* 0x000fe2000c741270 */
[----:B------:R-:W-:Y:S02]  /*1da60*/  ULDC UR4, c[0x0][0x248] ;  /* 0x0000920000047ab9 */ /* 0x000fe40000000800 */
        /* <DEDUP_REMOVED lines=13> */
[----:B------:R-:W-:-:S04]  /*1db40*/  ULDC UR4, c[0x0][0x248] ;  /* 0x0000920000047ab9 */ /* 0x000fc80000000800 */
[----:B------:R0:W-:Y:S01]  /*1db50*/  STL [R1+0x314], R32 ;  /* 0x0003142001007387 */ /* 0x0001e20000100800 */
[----:B------:R-:W-:Y:S02]  /*1db60*/  VIADD R66, R7, 0x27 ;  /* 0x0000002707427836 */ /* 0x000fe40000000000 */
[----:B0-----:R-:W-:Y:S01]  /*1db70*/  VIADD R32, R32, UR4 ;  /* 0x0000000420207c36 */ /* 0x001fe20008000000 */
[----:B------:R-:W-:-:S04]  /*1db80*/  ULDC UR4, c[0x0][0x248] ;  /* 0x0000920000047ab9 */ /* 0x000fc80000000800 */
[----:B------:R0:W-:Y:S04]  /*1db90*/  STL [R1+0x30c], R32 ;  /* 0x00030c2001007387 */ /* 0x0001e80000100800 */
[----:B------:R1:W-:Y:S01]  /*1dba0*/  @P4 STG.E.U16 desc[UR30][R4.64], R105 ;  /* 0x0000006904004986 */ /* 0x0003e2000c10151e */
[----:B0-----:R-:W-:Y:S01]  /*1dbb0*/  VIADD R32, R32, UR4 ;  /* 0x0000000420207c36 */ /* 0x001fe20008000000 */
[----:B------:R-:W-:-:S03]  /*1dbc0*/  ULDC UR4, c[0x0][0x248] ;  /* 0x0000920000047ab9 */ /* 0x000fc60000000800 */
[----:B------:R-:W-:Y:S01]  /*1dbd0*/  VIADD R63, R32, UR4 ;  /* 0x00000004203f7c36 */ /* 0x000fe20008000000 */
[----:B------:R-:W-:Y:S01]  /*1dbe0*/  ULDC UR4, c[0x0][0x248] ;  /* 0x0000920000047ab9 */ /* 0x000fe20000000800 */
[----:B-1----:R-:W-:Y:S01]  /*1dbf0*/  LEA R4, P4, R43, R2, 0x1 ;  /* 0x000000022b047211 */ /* 0x002fe200078808ff */
[----:B------:R0:W-:Y:S01]  /*1dc00*/  STL [R1+0x308], R32 ;  /* 0x0003082001007387 */ /* 0x0001e20000100800 */
[----:B------:R-:W-:Y:S01]  /*1dc10*/  ISETP.LT.AND P3, PT, R66, UR6, !P0 ;  /* 0x0000000642007c0c */ /* 0x000fe2000c761270 */
[----:B------:R-:W-:Y:S01]  /*1dc20*/  VIADD R66, R7, 0x28 ;  /* 0x0000002807427836 */ /* 0x000fe20000000000 */
[----:B------:R-:W-:Y:S01]  /*1dc30*/  PRMT R105, R105, 0x7632, R105 ;  /* 0x0000763269697816 */ /* 0x000fe20000000069 */
[----:B------:R-:W-:Y:S01]  /*1dc40*/  ULDC UR6, c[0x0][0x22c] ;  /* 0x00008b0000067ab9 */ /* 0x000fe20000000800 */
[----:B------:R-:W-:Y:S01]  /*1dc50*/  LEA.HI.X.SX32 R5, R43, R3, 0x1, P4 ;  /* 0x000000032b057211 */ /* 0x000fe200020f0eff */
[----:B0-----:R-:W-:Y:S01]  /*1dc60*/  VIADD R32, R63, UR4 ;  /* 0x000000043f207c36 */ /* 0x001fe20008000000 */
[----:B------:R-:W-:Y:S01]  /*1dc70*/  ULDC UR4, c[0x0][0x248] ;  /* 0x0000920000047ab9 */ /* 0x000fe20000000800 */
[----:B------:R-:W-:-:S02]  /*1dc80*/  ISETP.LT.AND P4, PT, R66, UR6, !P0 ;  /* 0x0000000642007c0c */ /* 0x000fc4000c781270 */
[----:B------:R0:W-:Y:S01]  /*1dc90*/  @P5 STG.E.U16 desc[UR30][R4.64], R105 ;  /* 0x0000006904005986 */ /* 0x0001e2000c10151e */
[----:B------:R-:W-:Y:S01]  /*1dca0*/  VIADD R66, R7, 0x29 ;  /* 0x0000002907427836 */ /* 0x000fe20000000000 */
[----:B------:R-:W-:Y:S02]  /*1dcb0*/  ULDC UR6, c[0x0][0x248] ;  /* 0x0000920000067ab9 */ /* 0x000fe40000000800 */
[----:B------:R1:W-:Y:S01]  /*1dcc0*/  STL [R1+0x2e4], R32 ;  /* 0x0002e42001007387 */ /* 0x0003e20000100800 */
[----:B0-----:R-:W-:Y:S01]  /*1dcd0*/  LEA R4, P5, R42, R2, 0x1 ;  /* 0x000000022a047211 */ /* 0x001fe200078a08ff */
[----:B-1----:R-:W-:Y:S01]  /*1dce0*/  VIADD R32, R32, UR4 ;  /* 0x0000000420207c36 */ /* 0x002fe20008000000 */
[----:B------:R-:W-:Y:S02]  /*1dcf0*/  ULDC UR4, c[0x0][0x22c] ;  /* 0x00008b0000047ab9 */ /* 0x000fe40000000800 */
[----:B------:R-:W-:Y:S01]  /*1dd00*/  LEA.HI.X.SX32 R5, R42, R3, 0x1, P5 ;  /* 0x000000032a057211 */ /* 0x000fe200028f0eff */
[----:B------:R-:W-:Y:S01]  /*1dd10*/  VIADD R53, R32, UR6 ;  /* 0x0000000620357c36 */ /* 0x000fe20008000000 */
[----:B------:R-:W-:Y:S01]  /*1dd20*/  ISETP.LT.AND P5, PT, R66, UR4, !P0 ;  /* 0x0000000442007c0c */ /* 0x000fe2000c7a1270 */
[----:B------:R-:W-:Y:S01]  /*1dd30*/  ULDC UR4, c[0x0][0x248] ;  /* 0x0000920000047ab9 */ /* 0x000fe20000000800 */
[----:B------:R0:W-:Y:S01]  /*1dd40*/  STL [R1+0x2e0], R32 ;  /* 0x0002e02001007387 */ /* 0x0001e20000100800 */
[----:B------:R-:W-:Y:S01]  /*1dd50*/  VIADD R52, R53, UR4 ;  /* 0x0000000435347c36 */ /* 0x000fe20008000000 */
[----:B------:R-:W-:Y:S01]  /*1dd60*/  ULDC UR4, c[0x0][0x248] ;  /* 0x0000920000047ab9 */ /* 0x000fe20000000800 */
[----:B------:R-:W-:-:S02]  /*1dd70*/  ULDC UR6, c[0x0][0x248] ;  /* 0x0000920000067ab9 */ /* 0x000fc40000000800 */
[----:B0-----:R-:W-:Y:S01]  /*1dd80*/  VIADD R32, R52, UR4 ;  /* 0x0000000434207c36 */ /* 0x001fe20008000000 */
[----:B------:R-:W-:-:S04]  /*1dd90*/  ULDC UR4, c[0x0][0x248] ;  /* 0x0000920000047ab9 */ /* 0x000fc80000000800 */
[----:B------:R0:W-:Y:S01]  /*1dda0*/  STL [R1+0x2c4], R32 ;  /* 0x0002c42001007387 */ /* 0x0001e20000100800 */
[----:B------:R-:W-:-:S03]  /*1ddb0*/  VIADD R66, R7, 0x2a ;  /* 0x0000002a07427836 */ /* 0x000fc60000000000 */
[----:B------:R1:W-:Y:S01]  /*1ddc0*/  @P6 STG.E.U16 desc[UR30][R4.64], R106 ;  /* 0x0000006a04006986 */ /* 0x0003e2000c10151e */
[----:B0-----:R-:W-:Y:S01]  /*1ddd0*/  VIADD R32, R32, UR4 ;  /* 0x0000000420207c36 */ /* 0x001fe20008000000 */
[----:B------:R-:W-:-:S04]  /*1dde0*/  ULDC UR4, c[0x0][0x22c] ;  /* 0x00008b0000047ab9 */ /* 0x000fc80000000800 */
[----:B------:R0:W-:Y:S01]  /*1ddf0*/  STL [R1+0x2c0], R32 ;  /* 0x0002c02001007387 */ /* 0x0001e20000100800 */
[----:B-1----:R-:W-:-:S04]  /*1de00*/  LEA R4, P6, R41, R2, 0x1 ;  /* 0x0000000229047211 */ /* 0x002fc800078c08ff */
[----:B------:R-:W-:Y:S02]  /*1de10*/  LEA.HI.X.SX32 R5, R41, R3, 0x1, P6 ;  /* 0x0000000329057211 */ /* 0x000fe400030f0eff */
[----:B------:R-:W-:Y:S01]  /*1de20*/  ISETP.LT.AND P6, PT, R66, UR4, !P0 ;  /* 0x0000000442007c0c */ /* 0x000fe2000c7c1270 */
[----:B------:R-:W-:Y:S01]  /*1de30*/  ULDC UR4, c[0x0][0x248] ;  /* 0x0000920000047ab9 */ /* 0x000fe20000000800 */
[----:B0-----:R-:W-:Y:S01]  /*1de40*/  VIADD R32, R32, UR6 ;  /* 0x0000000620207c36 */ /* 0x001fe20008000000 */
[----:B------:R-:W-:Y:S01]  /*1de50*/  PRMT R106, R106, 0x7632, R106 ;  /* 0x000076326a6a7816 */ /* 0x000fe2000000006a */
[----:B------:R-:W-:Y:S01]  /*1de60*/  VIADD R66, R7, 0x2b ;  /* 0x0000002b07427836 */ /* 0x000fe20000000000 */
[----:B------:R-:W-:Y:S02]  /*1de70*/  ULDC UR6, c[0x0][0x22c] ;  /* 0x00008b0000067ab9 */ /* 0x000fe40000000800 */
[----:B------:R0:W-:Y:S02]  /*1de80*/  STL [R1+0x2bc], R32 ;  /* 0x0002bc2001007387 */ /* 0x0001e40000100800 */
[----:B0-----:R-:W-:Y:S01]  /*1de90*/  VIADD R32, R32, UR4 ;  /* 0x0000000420207c36 */ /* 0x001fe20008000000 */
[----:B------:R-:W-:-:S04]  /*1dea0*/  ULDC UR4, c[0x0][0x248] ;  /* 0x0000920000047ab9 */ /* 0x000fc80000000800 */
[----:B------:R0:W-:Y:S02]  /*1deb0*/  STL [R1+0x2b8], R32 ;  /* 0x0002b82001007387 */ /* 0x0001e40000100800 */
[----:B0-----:R-:W-:Y:S01]  /*1dec0*/  VIADD R32, R32, UR4 ;  /* 0x0000000420207c36 */ /* 0x001fe20008000000 */
[----:B------:R-:W-:-:S04]  /*1ded0*/  ULDC UR4, c[0x0][0x248] ;  /* 0x0000920000047ab9 */ /* 0x000fc80000000800 */
[----:B------:R0:W-:Y:S02]  /*1dee0*/  STL [R1+0x2b0], R32 ;  /* 0x0002b02001007387 */ /* 0x0001e40000100800 */
[----:B0-----:R-:W-:Y:S01]  /*1def0*/  VIADD R32, R32, UR4 ;  /* 0x0000000420207c36 */ /* 0x001fe20008000000 */
[----:B------:R-:W-:-:S03]  /*1df00*/  ULDC UR4, c[0x0][0x248] ;  /* 0x0000920000047ab9 */ /* 0x000fc60000000800 */
[----:B------:R-:W-:Y:S01]  /*1df10*/  VIADD R55, R32, UR4 ;  /* 0x0000000420377c36 */ /* 0x000fe20008000000 */
[----:B------:R-:W-:-:S03]  /*1df20*/  ULDC UR4, c[0x0][0x248] ;  /* 0x0000920000047ab9 */ /* 0x000fc60000000800 */
[----:B------:R-:W-:Y:S01]  /*1df30*/  VIADD R54, R55, UR4 ;  /* 0x0000000437367c36 */ /* 0x000fe20008000000 */
[----:B------:R-:W-:Y:S01]  /*1df40*/  ULDC UR4, c[0x0][0x248] ;  /* 0x0000920000047ab9 */ /* 0x000fe20000000800 */
[----:B------:R0:W-:Y:S04]  /*1df50*/  STL [R1+0x2ac], R32 ;  /* 0x0002ac2001007387 */ /* 0x0001e80000100800 */
[----:B------:R1:W-:Y:S01]  /*1df60*/  @P1 STG.E.U16 desc[UR30][R4.64], R106 ;  /* 0x0000006a04001986 */ /* 0x0003e2000c10151e */
[----:B0-----:R-:W-:Y:S01]  /*1df70*/  VIADD R32, R54, UR4 ;  /* 0x0000000436207c36 */ /* 0x001fe20008000000 */
[----:B------:R-:W-:Y:S01]  /*1df80*/  ULDC UR4, c[0x0][0x248] ;  /* 0x0000920000047ab9 */ /* 0x000fe20000000800 */
[----:B-1----:R-:W-:-:S03]  /*1df90*/  LEA R4, P1, R40, R2, 0x1 ;  /* 0x0000000228047211 */ /* 0x002fc600078208ff */
[----:B------:R0:W-:Y:S01]  /*1dfa0*/  STL [R1+0x294], R32 ;  /* 0x0002942001007387 */ /* 0x0001e20000100800 */
[----:B------:R-:W-:Y:S01]  /*1dfb0*/  LEA.HI.X.SX32 R5, R40, R3, 0x1, P1 ;  /* 0x0000000328057211 */ /* 0x000fe200008f0eff */
[----:B0-----:R-:W-:Y:S01]  /*1dfc0*/  VIADD R32, R32, UR4 ;  /* 0x0000000420207c36 */ /* 0x001fe20008000000 */
[----:B------:R-:W-:-:S03]  /*1dfd0*/  ULDC UR4, c[0x0][0x248] ;  /* 0x0000920000047ab9 */ /* 0x000fc60000000800 */
[----:B------:R0:W-:Y:S01]  /*1dfe0*/  @P2 STG.E.U16 desc[UR30][R4.64], R107 ;  /* 0x0000006b04002986 */ /* 0x0001e2000c10151e */
[----:B------:R-:W-:Y:S01]  /*1dff0*/  VIADD R49, R32, UR4 ;  /* 0x0000000420317c36 */ /* 0x000fe20008000000 */
[----:B------:R-:W-:Y:S01]  /*1e000*/  ULDC UR4, c[0x0][0x248] ;  /* 0x0000920000047ab9 */ /* 0x000fe20000000800 */
[----:B------:R-:W-:Y:S02]  /*1e010*/  ISETP.LT.AND P1, PT, R66, UR6, !P0 ;  /* 0x0000000642007c0c */ /* 0x000fe4000c721270 */
[----:B------:R-:W-:Y:S01]  /*1e020*/  VIADD R48, R49, UR4 ;  /* 0x0000000431307c36 */ /* 0x000fe20008000000 */
[----:B------:R-:W-:Y:S01]  /*1e030*/  PRMT R67, R107, 0x7632, R67 ;  /* 0x000076326b437816 */ /* 0x000fe20000000043 */
[----:B------:R-:W-:Y:S01]  /*1e040*/  VIADD R66, R7, 0x2c ;  /* 0x0000002c07427836 */ /* 0x000fe20000000000 */
[----:B------:R-:W-:Y:S01]  /*1e050*/  ULDC UR4, c[0x0][0x248] ;  /* 0x0000920000047ab9 */ /* 0x000fe20000000800 */
[----:B------:R1:W-:Y:S01]  /*1e060*/  STL [R1+0x290], R32 ;  /* 0x0002902001007387 */ /* 0x0003e20000100800 */
[----:B------:R-:W-:Y:S01]  /*1e070*/  ULDC UR6, c[0x0][0x22c] ;  /* 0x00008b0000067ab9 */ /* 0x000fe20000000800 */
[----:B0-----:R-:W-:-:S04]  /*1e080*/  LEA R4, P2, R39, R2, 0x1 ;  /* 0x0000000227047211 */ /* 0x001fc800078408ff */
[----:B------:R-:W-:Y:S01]  /*1e090*/  LEA.HI.X.SX32 R5, R39, R3, 0x1, P2 ;  /* 0x0000000327057211 */ /* 0x000fe200010f0eff */
[----:B-1----:R-:W-:Y:S01]  /*1e0a0*/  VIADD R32, R48, UR4 ;  /* 0x0000000430207c36 */ /* 0x002fe20008000000 */
[----:B------:R-:W-:-:S03]  /*1e0b0*/  ISETP.LT.AND P2, PT, R66, UR6, !P0 ;  /* 0x0000000642007c0c */ /* 0x000fc6000c741270 */
[----:B------:R0:W-:Y:S01]  /*1e0c0*/  @P3 STG.E.U16 desc[UR30][R4.64], R67 ;  /* 0x0000004304003986 */ /* 0x0001e2000c10151e */
[----:B------:R-:W-:Y:S01]  /*1e0d0*/  ULDC UR6, c[0x0][0x248] ;  /* 0x0000920000067ab9 */ /* 0x000fe20000000800 */
[----:B------:R-:W-:Y:S01]  /*1e0e0*/  VIADD R66, R7, 0x2d ;  /* 0x0000002d07427836 */ /* 0x000fe20000000000 */
[----:B------:R-:W-:Y:S01]  /*1e0f0*/  ULDC UR4, c[0x0][0x22c] ;  /* 0x00008b0000047ab9 */ /* 0x000fe20000000800 */
[----:B------:R1:W-:Y:S01]  /*1e100*/  STL [R1+0x280], R32 ;  /* 0x0002802001007387 */ /* 0x0003e20000100800 */
[----:B0-----:R-:W-:Y:S01]  /*1e110*/  LEA R4, P3, R38, R2, 0x1 ;  /* 0x0000000226047211 */ /* 0x001fe200078608ff */
[----:B-1----:R-:W-:Y:S01]  /*1e120*/  VIADD R32, R32, UR6 ;  /* 0x0000000620207c36 */ /* 0x002fe20008000000 */
[----:B------:R-:W-:Y:S02]  /*1e130*/  ULDC UR6, c[0x0][0x248] ;  /* 0x0000920000067ab9 */ /* 0x000fe40000000800 */
[----:B------:R-:W-:Y:S02]  /*1e140*/  LEA.HI.X.SX32 R5, R38, R3, 0x1, P3 ;  /* 0x0000000326057211 */ /* 0x000fe400018f0eff */
[----:B------:R-:W-:Y:S01]  /*1e150*/  ISETP.LT.AND P3, PT, R66, UR4, !P0 ;  /* 0x0000000442007c0c */ /* 0x000fe2000c761270 */
[----:B------:R-:W-:Y:S01]  /*1e160*/  ULDC UR4, c[0x0][0x248] ;  /* 0x0000920000047ab9 */ /* 0x000fe20000000800 */
[----:B------:R0:W-:Y:S02]  /*1e170*/  STL [R1+0x27c], R32 ;  /* 0x00027c2001007387 */ /* 0x0001e40000100800 */
[----:B0-----:R-:W-:Y:S01]  /*1e180*/  VIADD R32, R32, UR4 ;  /* 0x0000000420207c36 */ /* 0x001fe20008000000 */
[----:B------:R-:W-:-:S04]  /*1e190*/  ULDC UR4, c[0x0][0x248] ;  /* 0x0000920000047ab9 */ /* 0x000fc80000000800 */
[----:B------:R0:W-:Y:S02]  /*1e1a0*/  STL [R1+0x278], R32 ;  /* 0x0002782001007387 */ /* 0x0001e40000100800 */
        /* <DEDUP_REMOVED lines=33> */
[----:B------:R-:W-:Y:S01]  /*1e3c0*/  ULDC UR4, c[0x0][0x248] ;  /* 0x0000920000047ab9 */ /* 0x000fe20000000800 */
[----:B------:R0:W-:Y:S04]  /*1e3d0*/  @P5 STG.E.U16 desc[UR30][R4.64], R76 ;  /* 0x0000004c04005986 */ /* 0x0001e8000c10151e */
[----:B------:R1:W-:Y:S01]  /*1e3e0*/  STL [R1+0x234], R32 ;  /* 0x0002342001007387 */ /* 0x0003e20000100800 */
[----:B0-----:R-:W-:Y:S01]  /*1e3f0*/  LEA R4, P5, R36, R2, 0x1 ;  /* 0x0000000224047211 */ /* 0x001fe200078a08ff */
[----:B-1----:R-:W-:Y:S01]  /*1e400*/  VIADD R32, R32, UR4 ;  /* 0x0000000420207c36 */ /* 0x002fe20008000000 */
[----:B------:R-:W-:-:S02]  /*1e410*/  ULDC UR4, c[0x0][0x248] ;  /* 0x0000920000047ab9 */ /* 0x000fc40000000800 */
[----:B------:R-:W-:Y:S02]  /*1e420*/  LEA.HI.X.SX32 R5, R36, R3, 0x1, P5 ;  /* 0x0000000324057211 */ /* 0x000fe400028f0eff */
[----:B------:R0:W-:Y:S04]  /*1e430*/  STL [R1+0x230], R32 ;  /* 0x0002302001007387 */ /* 0x0001e80000100800 */
[----:B------:R1:W-:Y:S01]  /*1e440*/  @P6 STG.E.U16 desc[UR30][R4.64], R77 ;  /* 0x0000004d04006986 */ /* 0x0003e2000c10151e */
[----:B0-----:R-:W-:Y:S01]  /*1e450*/  VIADD R32, R32, UR4 ;  /* 0x0000000420207c36 */ /* 0x001fe20008000000 */
[----:B------:R-:W-:-:S04]  /*1e460*/  ULDC UR4, c[0x0][0x248] ;  /* 0x0000920000047ab9 */ /* 0x000fc80000000800 */
[----:B------:R0:W-:Y:S01]  /*1e470*/  STL [R1+0x22c], R32 ;  /* 0x00022c2001007387 */ /* 0x0001e20000100800 */
[----:B-1----:R-:W-:Y:S02]  /*1e480*/  LEA R4, P6, R35, R2, 0x1 ;  /* 0x0000000223047211 */ /* 0x002fe400078c08ff */
[----:B------:R-:W-:Y:S01]  /*1e490*/  ISETP.LT.AND P5, PT, R66, UR6, !P0 ;  /* 0x0000000642007c0c */ /* 0x000fe2000c7a1270 */
[----:B------:R-:W-:Y:S01]  /*1e4a0*/  VIADD R66, R7, 0x30 ;  /* 0x0000003007427836 */ /* 0x000fe20000000000 */
[----:B------:R-:W-:Y:S01]  /*1e4b0*/  PRMT R77, R77, 0x7632, R77 ;  /* 0x000076324d4d7816 */ /* 0x000fe2000000004d */
[----:B------:R-:W-:Y:S01]  /*1e4c0*/  ULDC UR6, c[0x0][0x22c] ;  /* 0x00008b0000067ab9 */ /* 0x000fe20000000800 */
[----:B0-----:R-:W-:Y:S01]  /*1e4d0*/  VIADD R32, R32, UR4 ;  /* 0x0000000420207c36 */ /* 0x001fe20008000000 */
[----:B------:R-:W-:Y:S01]  /*1e4e0*/  LEA.HI.X.SX32 R5, R35, R3, 0x1, P6 ;  /* 0x0000000323057211 */ /* 0x000fe200030f0eff */
[----:B------:R-:W-:-:S03]  /*1e4f0*/  ULDC UR4, c[0x0][0x248] ;  /* 0x0000920000047ab9 */ /* 0x000fc60000000800 */
[----:B------:R0:W-:Y:S01]  /*1e500*/  STL [R1+0x220], R32 ;  /* 0x0002202001007387 */ /* 0x0001e20000100800 */
[----:B------:R-:W-:Y:S01]  /*1e510*/  ISETP.LT.AND P6, PT, R66, UR6, !P0 ;  /* 0x0000000642007c0c */ /* 0x000fe2000c7c1270 */
[----:B------:R-:W-:Y:S01]  /*1e520*/  ULDC UR6, c[0x0][0x248] ;  /* 0x0000920000067ab9 */ /* 0x000fe20000000800 */
[----:B------:R-:W-:Y:S01]  /*1e530*/  VIADD R66, R7, 0x31 ;  /* 0x0000003107427836 */ /* 0x000fe20000000000 */
        /* <DEDUP_REMOVED lines=9> */
[----:B------:R-:W-:Y:S01]  /*1e5d0*/  @P2 STG.E.U16 desc[UR30][R4.64], R78 ;  /* 0x0000004e04002986 */ /* 0x000fe2000c10151e */
[----:B------:R-:W-:-:S03]  /*1e5e0*/  ULDC UR6, c[0x0][0x248] ;  /* 0x0000920000067ab9 */ /* 0x000fc60000000800 */
[----:B------:R0:W-:Y:S02]  /*1e5f0*/  STL [R1+0x214], R32 ;  /* 0x0002142001007387 */ /* 0x0001e40000100800 */
[----:B0-----:R-:W-:Y:S01]  /*1e600*/  VIADD R32, R32, UR4 ;  /* 0x0000000420207c36 */ /* 0x001fe20008000000 */
[----:B------:R-:W-:-:S04]  /*1e610*/  ULDC UR4, c[0x0][0x248] ;  /* 0x0000920000047ab9 */ /* 0x000fc80000000800 */
[----:B------:R0:W-:Y:S02]  /*1e620*/  STL [R1+0x210], R32 ;  /* 0x0002102001007387 */ /* 0x0001e40000100800 */
[----:B0-----:R-:W-:Y:S01]  /*1e630*/  VIADD R32, R32, UR4 ;  /* 0x0000000420207c36 */ /* 0x001fe20008000000 */
[----:B------:R-:W-:-:S04]  /*1e640*/  ULDC UR4, c[0x0][0x248] ;  /* 0x0000920000047ab9 */ /* 0x000fc80000000800 */
[----:B------:R0:W-:Y:S01]  /*1e650*/  STL [R1+0x204], R32 ;  /* 0x0002042001007387 */ /* 0x0001e20000100800 */
[----:B------:R-:W-:Y:S01]  /*1e660*/  LEA R4, P2, R33, R2, 0x1 ;  /* 0x0000000221047211 */ /* 0x000fe200078408ff */
[----:B------:R-:W-:Y:S02]  /*1e670*/  VIADD R66, R7, 0x32 ;  /* 0x0000003207427836 */ /* 0x000fe40000000000 */
[----:B0-----:R-:W-:Y:S01]  /*1e680*/  VIADD R32, R32, UR4 ;  /* 0x0000000420207c36 */ /* 0x001fe20008000000 */
[----:B------:R-:W-:Y:S01]  /*1e690*/  ULDC UR4, c[0x0][0x22c] ;  /* 0x00008b0000047ab9 */ /* 0x000fe20000000800 */
[----:B------:R-:W-:-:S03]  /*1e6a0*/  LEA.HI.X.SX32 R5, R33, R3, 0x1, P2 ;  /* 0x0000000321057211 */ /* 0x000fc600010f0eff */
[----:B------:R0:W-:Y:S01]  /*1e6b0*/  STL [R1+0x200], R32 ;  /* 0x0002002001007387 */ /* 0x0001e20000100800 */
[----:B------:R-:W-:Y:S01]  /*1e6c0*/  ISETP.LT.AND P2, PT, R66, UR4, !P0 ;  /* 0x0000000442007c0c */ /* 0x000fe2000c741270 */
[----:B------:R-:W-:Y:S01]  /*1e6d0*/  ULDC UR4, c[0x0][0x248] ;  /* 0x0000920000047ab9 */ /* 0x000fe20000000800 */
[----:B------:R-:W-:Y:S01]  /*1e6e0*/  PRMT R78, R78, 0x7632, R78 ;  /* 0x000076324e4e7816 */ /* 0x000fe2000000004e */
[----:B0-----:R-:W-:-:S04]  /*1e6f0*/  VIADD R32, R32, UR6 ;  /* 0x0000000620207c36 */ /* 0x001fc80008000000 */
[----:B------:R-:W-:Y:S01]  /*1e700*/  @P3 STG.E.U16 desc[UR30][R4.64], R78 ;  /* 0x0000004e04003986 */ /* 0x000fe2000c10151e */
[----:B------:R-:W-:Y:S01]  /*1e710*/  VIADD R66, R7, 0x33 ;  /* 0x0000003307427836 */ /* 0x000fe20000000000 */
[----:B------:R-:W-:Y:S02]  /*1e720*/  ULDC UR6, c[0x0][0x22c] ;  /* 0x00008b0000067ab9 */ /* 0x000fe40000000800 */
[----:B------:R0:W-:Y:S02]  /*1e730*/  STL [R1+0x1f8], R32 ;  /* 0x0001f82001007387 */ /* 0x0001e40000100800 */
[----:B0-----:R-:W-:Y:S01]  /*1e740*/  VIADD R32, R32, UR4 ;  /* 0x0000000420207c36 */ /* 0x001fe20008000000 */
[----:B------:R-:W-:-:S03]  /*1e750*/  ULDC UR4, c[0x0][0x248] ;  /* 0x0000920000047ab9 */ /* 0x000fc60000000800 */
[----:B------:R-:W-:Y:S01]  /*1e760*/  VIADD R39, R32, UR4 ;  /* 0x0000000420277c36 */ /* 0x000fe20008000000 */
[----:B------:R-:W-:Y:S01]  /*1e770*/  ULDC UR4, c[0x0][0x248] ;  /* 0x0000920000047ab9 */ /* 0x000fe20000000800 */
[C---:B------:R-:W-:Y:S02]  /*1e780*/  LEA R4, P3, R18.reuse, R2, 0x1 ;  /* 0x0000000212047211 */ /* 0x040fe400078608ff */
[----:B------:R-:W-:Y:S01]  /*1e790*/  VIADD R38, R39, UR4 ;  /* 0x0000000427267c36 */ /* 0x000fe20008000000 */
[----:B------:R-:W-:Y:S01]  /*1e7a0*/  ULDC UR4, c[0x0][0x248] ;  /* 0x0000920000047ab9 */ /* 0x000fe20000000800 */
[----:B------:R-:W-:Y:S02]  /*1e7b0*/  LEA.HI.X.SX32 R5, R18, R3, 0x1, P3 ;  /* 0x0000000312057211 */ /* 0x000fe400018f0eff */
[----:B------:R-:W-:Y:S01]  /*1e7c0*/  VIADD R18, R38, UR4 ;  /* 0x0000000426127c36 */ /* 0x000fe20008000000 */
[----:B------:R-:W-:Y:S01]  /*1e7d0*/  STL [R1+0x1f4], R32 ;  /* 0x0001f42001007387 */ /* 0x000fe20000100800 */
[----:B------:R-:W-:-:S03]  /*1e7e0*/  ULDC UR4, c[0x0][0x248] ;  /* 0x0000920000047ab9 */ /* 0x000fc60000000800 */
        /* <DEDUP_REMOVED lines=66> */
[----:B------:R-:W-:Y:S01]  /*1ec10*/  ULDC UR4, c[0x0][0x248] ;  /* 0x0000920000047ab9 */ /* 0x000fe20000000800 */
        /* <DEDUP_REMOVED lines=110> */
[----:B------:R-:W-:Y:S01]  /*1f300*/  VIADD R66, R7, 0x3e ;  /* 0x0000003e07427836 */ /* 0x000fe20000000000 */
[----:B------:R-:W-:Y:S02]  /*1f310*/  ULDC UR6, c[0x0][0x248] ;  /* 0x0000920000067ab9 */ /* 0x000fe40000000800 */
[----:B------:R0:W-:Y:S02]  /*1f320*/  STL [R1+0x134], R18 ;  /* 0x0001341201007387 */ /* 0x0001e40000100800 */
[----:B0-----:R-:W-:Y:S01]  /*1f330*/  VIADD R18, R18, UR4 ;  /* 0x0000000412127c36 */ /* 0x001fe20008000000 */
[----:B------:R-:W-:-:S04]  /*1f340*/  ULDC UR4, c[0x0][0x248] ;  /* 0x0000920000047ab9 */ /* 0x000fc80000000800 */
[----:B------:R0:W-:Y:S01]  /*1f350*/  STL [R1+0x130], R18 ;  /* 0x0001301201007387 */ /* 0x0001e20000100800 */
[----:B------:R-:W-:Y:S01]  /*1f360*/  LEA R4, P2, R19, R2, 0x1 ;  /* 0x0000000213047211 */ /* 0x000fe200078408ff */
[----:B0-----:R-:W-:Y:S01]  /*1f370*/  VIADD R18, R18, UR4 ;  /* 0x0000000412127c36 */ /* 0x001fe20008000000 */
[----:B------:R-:W-:-:S04]  /*1f380*/  ULDC UR4, c[0x0][0x248] ;  /* 0x0000920000047ab9 */ /* 0x000fc80000000800 */
[----:B------:R0:W-:Y:S01]  /*1f390*/  STL [R1+0x12c], R18 ;  /* 0x00012c1201007387 */ /* 0x0001e20000100800 */
[----:B------:R-:W-:Y:S01]  /*1f3a0*/  LEA.HI.X.SX32 R5, R19, R3, 0x1, P2 ;  /* 0x0000000313057211 */ /* 0x000fe200010f0eff */
[----:B0-----:R-:W-:Y:S01]  /*1f3b0*/  VIADD R18, R18, UR4 ;  /* 0x0000000412127c36 */ /* 0x001fe20008000000 */
[----:B------:R-:W-:Y:S02]  /*1f3c0*/  ULDC UR4, c[0x0][0x22c] ;  /* 0x00008b0000047ab9 */ /* 0x000fe40000000800 */
[----:B------:R-:W-:Y:S01]  /*1f3d0*/  ISETP.LT.AND P2, PT, R66, UR4, !P0 ;  /* 0x0000000442007c0c */ /* 0x000fe2000c741270 */
[----:B------:R-:W-:Y:S01]  /*1f3e0*/  VIADD R42, R18, UR6 ;  /* 0x00000006122a7c36 */ /* 0x000fe20008000000 */
[----:B------:R-:W-:Y:S01]  /*1f3f0*/  ULDC UR4, c[0x0][0x248] ;  /* 0x0000920000047ab9 */ /* 0x000fe20000000800 */
[----:B------:R0:W-:Y:S01]  /*1f400*/  STL [R1+0x128], R18 ;  /* 0x0001281201007387 */ /* 0x0001e20000100800 */
[----:B------:R-:W-:Y:S01]  /*1f410*/  PRMT R108, R108, 0x7632, R108 ;  /* 0x000076326c6c7816 */ /* 0x000fe2000000006c */
[----:B------:R-:W-:Y:S01]  /*1f420*/  VIADD R66, R7, 0x3f ;  /* 0x0000003f07427836 */ /* 0x000fe20000000000 */
[----:B------:R-:W-:Y:S01]  /*1f430*/  ULDC UR6, c[0x0][0x22c] ;  /* 0x00008b0000067ab9 */ /* 0x000fe20000000800 */
[----:B0-----:R-:W-:Y:S01]  /*1f440*/  VIADD R18, R42, UR4 ;  /* 0x000000042a127c36 */ /* 0x001fe20008000000 */
[----:B------:R-:W-:Y:S01]  /*1f450*/  ULDC UR4, c[0x0][0x248] ;  /* 0x0000920000047ab9 */ /* 0x000fe20000000800 */
[----:B------:R-:W-:Y:S04]  /*1f460*/  @P3 STG.E.U16 desc[UR30][R4.64], R108 ;  /* 0x0000006c04003986 */ /* 0x000fe8000c10151e */
[----:B------:R0:W-:Y:S02]  /*1f470*/  STL [R1+0x120], R18 ;  /* 0x0001201201007387 */ /* 0x0001e40000100800 */
        /* <DEDUP_REMOVED lines=17> */
[----:B------:R-:W-:Y:S02]  /*1f590*/  ISETP.LT.AND P3, PT, R66, UR6, !P0 ;  /* 0x0000000642007c0c */ /* 0x000fe4000c761270 */
[C---:B0-----:R-:W-:Y:S01]  /*1f5a0*/  LEA R4, P4, R10.reuse, R2, 0x1 ;  /* 0x000000020a047211 */ /* 0x041fe200078808ff */
[----:B------:R-:W-:Y:S01]  /*1f5b0*/  VIADD R66, R7, 0x40 ;  /* 0x0000004007427836 */ /* 0x000fe20000000000 */
[----:B------:R-:W-:Y:S01]  /*1f5c0*/  PRMT R109, R109, 0x7632, R109 ;  /* 0x000076326d6d7816 */ /* 0x000fe2000000006d */
[----:B------:R-:W-:Y:S01]  /*1f5d0*/  STL [R1+0x11c], R18 ;  /* 0x00011c1201007387 */ /* 0x000fe20000100800 */
[----:B------:R-:W-:Y:S01]  /*1f5e0*/  LEA.HI.X.SX32 R5, R10, R3, 0x1, P4 ;  /* 0x000000030a057211 */ /* 0x000fe200020f0eff */
[----:B------:R-:W-:Y:S01]  /*1f5f0*/  VIADD R10, R47, UR4 ;  /* 0x000000042f0a7c36 */ /* 0x000fe20008000000 */
[----:B------:R-:W-:Y:S01]  /*1f600*/  ULDC UR6, c[0x0][0x22c] ;  /* 0x00008b0000067ab9 */ /* 0x000fe20000000800 */
[----:B------:R-:W-:Y:S01]  /*1f610*/  STL [R1+0x114], R13 ;  /* 0x0001140d01007387 */ /* 0x000fe20000100800 */
[----:B------:R-:W-:Y:S01]  /*1f620*/  ULDC UR4, c[0x0][0x248] ;  /* 0x0000920000047ab9 */ /* 0x000fe20000000800 */
[----:B------:R-:W-:Y:S01]  /*1f630*/  ISETP.LT.AND P4, PT, R66, UR6, !P0 ;  /* 0x0000000642007c0c */ /* 0x000fe2000c781270 */
[----:B------:R-:W-:Y:S01]  /*1f640*/  VIADD R66, R7, 0x41 ;  /* 0x0000004107427836 */ /* 0x000fe20000000000 */
[----:B------:R0:W-:Y:S01]  /*1f650*/  @P5 STG.E.U16 desc[UR30][R4.64], R109 ;  /* 0x0000006d04005986 */ /* 0x0001e2000c10151e */
[----:B------:R-:W-:-:S03]  /*1f660*/  ULDC UR6, c[0x0][0x248] ;  /* 0x0000920000067ab9 */ /* 0x000fc60000000800 */
        /* <DEDUP_REMOVED lines=10> */
[----:B------:R-:W-:-:S02]  /*1f710*/  ULDC UR4, c[0x0][0x248] ;  /* 0x0000920000047ab9 */ /* 0x000fc40000000800 */
[----:B------:R1:W-:Y:S01]  /*1f720*/  @P6 STG.E.U16 desc[UR30][R4.64], R110 ;  /* 0x0000006e04006986 */ /* 0x0003e2000c10151e */
[----:B------:R-:W-:Y:S01]  /*1f730*/  VIADD R66, R7, 0x42 ;  /* 0x0000004207427836 */ /* 0x000fe20000000000 */
[----:B------:R-:W-:Y:S01]  /*1f740*/  ULDC UR6, c[0x0][0x248] ;  /* 0x0000920000067ab9 */ /* 0x000fe20000000800 */
[----:B0-----:R-:W-:Y:S01]  /*1f750*/  VIADD R10, R41, UR4 ;  /* 0x00000004290a7c36 */ /* 0x001fe20008000000 */
[----:B------:R-:W-:-:S03]  /*1f760*/  ULDC UR4, c[0x0][0x248] ;  /* 0x0000920000047ab9 */ /* 0x000fc60000000800 */
[----:B------:R-:W-:Y:S01]  /*1f770*/  VIADD R33, R10, UR4 ;  /* 0x000000040a217c36 */ /* 0x000fe20008000000 */
[----:B------:R-:W-:Y:S01]  /*1f780*/  ULDC UR4, c[0x0][0x22c] ;  /* 0x00008b0000047ab9 */ /* 0x000fe20000000800 */
[----:B-1----:R-:W-:-:S04]  /*1f790*/  LEA R4, P6, R8, R2, 0x1 ;  /* 0x0000000208047211 */ /* 0x002fc800078c08ff */
[----:B------:R-:W-:Y:S01]  /*1f7a0*/  LEA.HI.X.SX32 R5, R8, R3, 0x1, P6 ;  /* 0x0000000308057211 */ /* 0x000fe200030f0eff */
[----:B------:R-:W-:Y:S01]  /*1f7b0*/  VIADD R8, R33, UR6 ;  /* 0x0000000621087c36 */ /* 0x000fe20008000000 */
[----:B------:R-:W-:Y:S01]  /*1f7c0*/  ISETP.LT.AND P6, PT, R66, UR4, !P0 ;  /* 0x0000000442007c0c */ /* 0x000fe2000c7c1270 */
[----:B------:R-:W-:Y:S01]  /*1f7d0*/  ULDC UR4, c[0x0][0x248] ;  /* 0x0000920000047ab9 */ /* 0x000fe20000000800 */
[----:B------:R0:W-:Y:S01]  /*1f7e0*/  STL [R1+0xf0], R10 ;  /* 0x0000f00a01007387 */ /* 0x0001e20000100800 */
[----:B------:R-:W-:Y:S01]  /*1f7f0*/  PRMT R110, R110, 0x7632, R110 ;  /* 0x000076326e6e7816 */ /* 0x000fe2000000006e */
[----:B------:R-:W-:Y:S01]  /*1f800*/  ULDC UR6, c[0x0][0x22c] ;  /* 0x00008b0000067ab9 */ /* 0x000fe20000000800 */
[----:B0-----:R-:W-:Y:S01]  /*1f810*/  VIADD R10, R8, UR4 ;  /* 0x00000004080a7c36 */ /* 0x001fe20008000000 */
[----:B------:R-:W-:-:S04]  /*1f820*/  ULDC UR4, c[0x0][0x248] ;  /* 0x0000920000047ab9 */ /* 0x000fc80000000800 */
[----:B------:R0:W-:Y:S02]  /*1f830*/  STL [R1+0xe4], R10 ;  /* 0x0000e40a01007387 */ /* 0x0001e40000100800 */
[----:B0-----:R-:W-:Y:S01]  /*1f840*/  VIADD R10, R10, UR4 ;  /* 0x000000040a0a7c36 */ /* 0x001fe20008000000 */
[----:B------:R-:W-:-:S03]  /*1f850*/  ULDC UR4, c[0x0][0x248] ;  /* 0x0000920000047ab9 */ /* 0x000fc60000000800 */
[----:B------:R-:W-:Y:S01]  /*1f860*/  VIADD R28, R10, UR4 ;  /* 0x000000040a1c7c36 */ /* 0x000fe20008000000 */
[----:B------:R-:W-:Y:S01]  /*1f870*/  ULDC UR4, c[0x0][0x248] ;  /* 0x0000920000047ab9 */ /* 0x000fe20000000800 */
[----:B------:R0:W-:Y:S04]  /*1f880*/  STL [R1+0xe0], R10 ;  /* 0x0000e00a01007387 */ /* 0x0001e80000100800 */
[----:B------:R1:W-:Y:S01]  /*1f890*/  @P1 STG.E.U16 desc[UR30][R4.64], R110 ;  /* 0x0000006e04001986 */ /* 0x0003e2000c10151e */
[----:B0-----:R-:W-:Y:S01]  /*1f8a0*/  VIADD R10, R28, UR4 ;  /* 0x000000041c0a7c36 */ /* 0x001fe20008000000 */
[----:B------:R-:W-:-:S03]  /*1f8b0*/  ULDC UR4, c[0x0][0x248] ;  /* 0x0000920000047ab9 */ /* 0x000fc60000000800 */
[----:B------:R-:W-:Y:S01]  /*1f8c0*/  VIADD R25, R10, UR4 ;  /* 0x000000040a197c36 */ /* 0x000fe20008000000 */
[----:B------:R-:W-:Y:S01]  /*1f8d0*/  ULDC UR4, c[0x0][0x248] ;  /* 0x0000920000047ab9 */ /* 0x000fe20000000800 */
[CC--:B-1----:R-:W-:Y:S02]  /*1f8e0*/  LEA R4, P1, R252.reuse, R2.reuse, 0x1 ;  /* 0x00000002fc047211 */ /* 0x0c2fe400078208ff */
[----:B------:R-:W-:Y:S01]  /*1f8f0*/  VIADD R24, R25, UR4 ;  /* 0x0000000419187c36 */ /* 0x000fe20008000000 */
[----:B------:R-:W-:Y:S01]  /*1f900*/  ULDC UR4, c[0x0][0x248] ;  /* 0x0000920000047ab9 */ /* 0x000fe20000000800 */
        /* <DEDUP_REMOVED lines=57> */
[----:B------:R-:W-:Y:S01]  /*1fca0*/  VIADD R61, R23, UR4 ;  /* 0x00000004173d7c36 */ /* 0x000fe20008000000 */
[----:B------:R-:W-:Y:S01]  /*1fcb0*/  ULDC UR4, c[0x0][0x248] ;  /* 0x0000920000047ab9 */ /* 0x000fe20000000800 */
[----:B------:R-:W-:Y:S02]  /*1fcc0*/  VIADD R6, R7, 0x47 ;  /* 0x0000004707067836 */ /* 0x000fe40000000000 */
[----:B------:R0:W-:Y:S01]  /*1fcd0*/  @P6 STG.E.U16 desc[UR30][R4.64], R85 ;  /* 0x0000005504006986 */ /* 0x0001e2000c10151e */
[----:B------:R-:W-:Y:S01]  /*1fce0*/  VIADD R22, R61, UR4 ;  /* 0x000000043d167c36 */ /* 0x000fe20008000000 */
[----:B------:R-:W-:Y:S01]  /*1fcf0*/  ULDC UR4, c[0x0][0x248] ;  /* 0x0000920000047ab9 */ /* 0x000fe20000000800 */
[----:B------:R-:W-:Y:S01]  /*1fd00*/  VIADD R0, R7, 0x48 ;  /* 0x0000004807007836 */ /* 0x000fe20000000000 */
[----:B------:R-:W-:Y:S01]  /*1fd10*/  ISETP.LT.AND P5, PT, R6, UR6, !P0 ;  /* 0x0000000606007c0c */ /* 0x000fe2000c7a1270 */
[----:B------:R-:W-:Y:S01]  /*1fd20*/  VIADD R118, R22, UR4 ;  /* 0x0000000416767c36 */ /* 0x000fe20008000000 */
[----:B------:R-:W-:Y:S01]  /*1fd30*/  ULDC UR6, c[0x0][0x22c] ;  /* 0x00008b0000067ab9 */ /* 0x000fe20000000800 */
[----:B------:R-:W-:Y:S01]  /*1fd40*/  ULDC UR4, c[0x0][0x248] ;  /* 0x0000920000047ab9 */ /* 0x000fe20000000800 */
[----:B0-----:R-:W-:-:S02]  /*1fd50*/  LEA R4, P6, R9, R2, 0x1 ;  /* 0x0000000209047211 */ /* 0x001fc400078c08ff */
[----:B------:R-:W-:Y:S02]  /*1fd60*/  PRMT R85, R85, 0x7632, R85 ;  /* 0x0000763255557816 */ /* 0x000fe40000000055 */
        /* <DEDUP_REMOVED lines=22> */
[----:B------:R1:W-:Y:S01]  /*1fed0*/  STL [R1+0xfc0], R118 ;  /* 0x000fc07601007387 */ /* 0x0003e20000100800 */
        /* <DEDUP_REMOVED lines=10> */
[----:B-1----:R-:W-:Y:S01]  /*1ff80*/  VIADD R118, R62, UR4 ;  /* 0x000000043e767c36 */ /* 0x002fe20008000000 */
[----:B------:R-:W-:-:S03]  /*1ff90*/  ULDC UR4, c[0x0][0x248] ;  /* 0x0000920000047ab9 */ /* 0x000fc60000000800 */
[----:B------:R-:W-:Y:S01]  /*1ffa0*/  VIADD R113, R118, UR4 ;  /* 0x0000000476717c36 */ /* 0x000fe20008000000 */
[----:B------:R0:W-:Y:S01]  /*1ffb0*/  @P3 STG.E.U16 desc[UR30][R4.64], R86 ;  /* 0x0000005604003986 */ /* 0x0001e2000c10151e */
[----:B------:R-:W-:-:S03]  /*1ffc0*/  ULDC UR4, c[0x0][0x248] ;  /* 0x0000920000047ab9 */ /* 0x000fc60000000800 */
[----:B------:R1:W-:Y:S01]  /*1ffd0*/  STL.64 [R1+0xfd0], R118 ;  /* 0x000fd07601007387 */ /* 0x0003e20000100a00 */
[----:B0-----:R-:W-:Y:S01]  /*1ffe0*/  LEA R4, P3, R21, R2, 0x1 ;  /* 0x0000000215047211 */ /* 0x001fe200078608ff */
[----:B-1----:R-:W-:Y:S01]  /*1fff0*/  VIADD R119, R113, UR4 ;  /* 0x0000000471777c36 */ /* 0x002fe20008000000 */
[----:B------:R-:W-:Y:S02]  /*20000*/  ULDC UR4, c[0x0][0x248] ;  /* 0x0000920000047ab9 */ /* 0x000fe40000000800 */
[----:B------:R-:W-:Y:S01]  /*20010*/  LEA.HI.X.SX32 R5, R21, R3, 0x1, P3 ;  /* 0x0000000315057211 */ /* 0x000fe200018f0eff */
[----:B------:R-:W-:Y:S01]  /*20020*/  VIADD R36, R119, UR4 ;  /* 0x0000000477247c36 */ /* 0x000fe20008000000 */
[----:B------:R-:W-:Y:S01]  /*20030*/  ULDC UR4, c[0x0][0x248] ;  /* 0x0000920000047ab9 */ /* 0x000fe20000000800 */
[----:B------:R-:W-:Y:S02]  /*20040*/  VIADD R0, R7, 0x4b ;  /* 0x0000004b07007836 */ /* 0x000fe40000000000 */
[----:B------:R0:W-:Y:S01]  /*20050*/  @P4 STG.E.U16 desc[UR30][R4.64], R87 ;  /* 0x0000005704004986 */ /* 0x0001e2000c10151e */
[----:B------:R-:W-:Y:S01]  /*20060*/  VIADD R26, R36, UR4 ;  /* 0x00000004241a7c36 */ /* 0x000fe20008000000 */
[----:B------:R-:W-:Y:S01]  /*20070*/  ULDC UR4, c[0x0][0x248] ;  /* 0x0000920000047ab9 */ /* 0x000fe20000000800 */
[----:B------:R-:W-:-:S02]  /*20080*/  PRMT R6, R87, 0x7632, R6 ;  /* 0x0000763257067816 */ /* 0x000fc40000000006 */
[----:B------:R-:W-:Y:S01]  /*20090*/  VIADD R21, R26, UR4 ;  /* 0x000000041a157c36 */ /* 0x000fe20008000000 */
[----:B------:R-:W-:Y:S01]  /*200a0*/  ISETP.LT.AND P3, PT, R0, UR6, !P0 ;  /* 0x0000000600007c0c */ /* 0x000fe2000c761270 */
[----:B------:R-:W-:Y:S01]  /*200b0*/  VIADD R0, R7, 0x4c ;  /* 0x0000004c07007836 */ /* 0x000fe20000000000 */
[----:B------:R-:W-:Y:S01]  /*200c0*/  ULDC UR4, c[0x0][0x248] ;  /* 0x0000920000047ab9 */ /* 0x000fe20000000800 */
[----:B------:R-:W-:Y:S01]  /*200d0*/  ULDC UR6, c[0x0][0x22c] ;  /* 0x00008b0000067ab9 */ /* 0x000fe20000000800 */
[----:B0-----:R-:W-:-:S04]  /*200e0*/  LEA R4, P4, R15, R2, 0x1 ;  /* 0x000000020f047211 */ /* 0x001fc800078808ff */
[----:B------:R-:W-:Y:S01]  /*200f0*/  LEA.HI.X.SX32 R5, R15, R3, 0x1, P4 ;  /* 0x000000030f057211 */ /* 0x000fe200020f0eff */
[----:B------:R-:W-:Y:S01]  /*20100*/  VIADD R15, R21, UR4 ;  /* 0x00000004150f7c36 */ /* 0x000fe20008000000 */
[----:B------:R-:W-:Y:S01]  /*20110*/  ULDC UR4, c[0x0][0x248] ;  /* 0x0000920000047ab9 */ /* 0x000fe20000000800 */
[----:B------:R-:W-:Y:S02]  /*20120*/  ISETP.LT.AND P4, PT, R0, UR6, !P0 ;  /* 0x0000000600007c0c */ /* 0x000fe4000c781270 */
[----:B------:R0:W-:Y:S01]  /*20130*/  @P5 STG.E.U16 desc[UR30][R4.64], R6 ;  /* 0x0000000604005986 */ /* 0x0001e2000c10151e */
[----:B------:R-:W-:Y:S01]  /*20140*/  VIADD R124, R15, UR4 ;  /* 0x000000040f7c7c36 */ /* 0x000fe20008000000 */
[----:B------:R-:W-:Y:S01]  /*20150*/  ULDC UR6, c[0x0][0x248] ;  /* 0x0000920000067ab9 */ /* 0x000fe20000000800 */
[----:B------:R-:W-:Y:S01]  /*20160*/  VIADD R0, R7, 0x4d ;  /* 0x0000004d07007836 */ /* 0x000fe20000000000 */
[----:B------:R-:W-:Y:S01]  /*20170*/  ULDC UR4, c[0x0][0x22c] ;  /* 0x00008b0000047ab9 */ /* 0x000fe20000000800 */
[----:B0-----:R-:W-:-:S04]  /*20180*/  LEA R4, P5, R14, R2, 0x1 ;  /* 0x000000020e047211 */ /* 0x001fc800078a08ff */
[----:B------:R-:W-:Y:S01]  /*20190*/  LEA.HI.X.SX32 R5, R14, R3, 0x1, P5 ;  /* 0x000000030e057211 */ /* 0x000fe200028f0eff */
[----:B------:R-:W-:Y:S01]  /*201a0*/  VIADD R14, R124, UR6 ;  /* 0x000000067c0e7c36 */ /* 0x000fe20008000000 */
[----:B------:R-:W-:Y:S01]  /*201b0*/  ISETP.LT.AND P5, PT, R0, UR4, !P0 ;  /* 0x0000000400007c0c */ /* 0x000fe2000c7a1270 */
[----:B------:R-:W-:Y:S01]  /*201c0*/  ULDC UR4, c[0x0][0x248] ;  /* 0x0000920000047ab9 */ /* 0x000fe20000000800 */
[----:B------:R-:W-:Y:S01]  /*201d0*/  ULDC UR6, c[0x0][0x248] ;  /* 0x0000920000067ab9 */ /* 0x000fe20000000800 */
[----:B------:R-:W-:Y:S01]  /*201e0*/  VIADD R121, R14, UR4 ;  /* 0x000000040e797c36 */ /* 0x000fe20008000000 */
[----:B------:R-:W-:-:S03]  /*201f0*/  ULDC UR4, c[0x0][0x248] ;  /* 0x0000920000047ab9 */ /* 0x000fc60000000800 */
[----:B------:R-:W-:Y:S01]  /*20200*/  VIADD R120, R121, UR4 ;  /* 0x0000000479787c36 */ /* 0x000fe20008000000 */
[----:B------:R-:W-:Y:S01]  /*20210*/  ULDC UR4, c[0x0][0x248] ;  /* 0x0000920000047ab9 */ /* 0x000fe20000000800 */
[----:B------:R0:W-:Y:S01]  /*20220*/  @P6 STG.E.U16 desc[UR30][R4.64], R96 ;  /* 0x0000006004006986 */ /* 0x0001e2000c10151e */
[----:B------:R-:W-:Y:S02]  /*20230*/  VIADD R0, R7, 0x4e ;  /* 0x0000004e07007836 */ /* 0x000fe40000000000 */
[----:B------:R-:W-:Y:S01]  /*20240*/  VIADD R126, R120, UR4 ;  /* 0x00000004787e7c36 */ /* 0x000fe20008000000 */
[----:B------:R-:W-:Y:S01]  /*20250*/  ULDC UR4, c[0x0][0x22c] ;  /* 0x00008b0000047ab9 */ /* 0x000fe20000000800 */
[----:B------:R-:W-:Y:S02]  /*20260*/  STL.64 [R1+0xfd8], R112 ;  /* 0x000fd87001007387 */ /* 0x000fe40000100a00 */
[----:B------:R-:W-:Y:S01]  /*20270*/  VIADD R127, R126, UR6 ;  /* 0x000000067e7f7c36 */ /* 0x000fe20008000000 */
[----:B------:R-:W-:Y:S01]  /*20280*/  ULDC UR6, c[0x0][0x22c] ;  /* 0x00008b0000067ab9 */ /* 0x000fe20000000800 */
[C---:B0-----:R-:W-:Y:S01]  /*20290*/  LEA R4, P6, R17.reuse, R2, 0x1 ;  /* 0x0000000211047211 */ /* 0x041fe200078c08ff */
[----:B------:R0:W-:Y:S03]  /*202a0*/  STL.64 [R1+0xfe0], R14 ;  /* 0x000fe00e01007387 */ /* 0x0001e60000100a00 */
[----:B------:R-:W-:-:S02]  /*202b0*/  LEA.HI.X.SX32 R5, R17, R3, 0x1, P6 ;  /* 0x0000000311057211 */ /* 0x000fc400030f0eff */
[----:B------:R-:W-:Y:S01]  /*202c0*/  ISETP.LT.AND P6, PT, R0, UR4, !P0 ;  /* 0x0000000400007c0c */ /* 0x000fe2000c7c1270 */
[----:B------:R-:W-:Y:S02]  /*202d0*/  ULDC UR4, c[0x0][0x248] ;  /* 0x0000920000047ab9 */ /* 0x000fe40000000800 */
[----:B0-----:R-:W-:Y:S01]  /*202e0*/  VIADD R14, R127, UR4 ;  /* 0x000000047f0e7c36 */ /* 0x001fe20008000000 */
[----:B------:R-:W-:-:S03]  /*202f0*/  ULDC UR4, c[0x0][0x248] ;  /* 0x0000920000047ab9 */ /* 0x000fc60000000800 */
[----:B------:R-:W-:Y:S01]  /*20300*/  VIADD R122, R14, UR4 ;  /* 0x000000040e7a7c36 */ /* 0x000fe20008000000 */
[----:B------:R-:W-:Y:S01]  /*20310*/  ULDC UR4, c[0x0][0x248] ;  /* 0x0000920000047ab9 */ /* 0x000fe20000000800 */
[----:B------:R-:W-:Y:S02]  /*20320*/  PRMT R96, R96, 0x7632, R96 ;  /* 0x0000763260607816 */ /* 0x000fe40000000060 */
[----:B------:R-:W-:Y:S01]  /*20330*/  VIADD R128, R122, UR4 ;  /* 0x000000047a807c36 */ /* 0x000fe20008000000 */
[----:B------:R-:W-:Y:S02]  /*20340*/  ULDC UR4, c[0x0][0x248] ;  /* 0x0000920000047ab9 */ /* 0x000fe40000000800 */
[----:B------:R0:W-:Y:S01]  /*20350*/  @P1 STG.E.U16 desc[UR30][R4.64], R96 ;  /* 0x0000006004001986 */ /* 0x0001e2000c10151e */
[----:B------:R-:W-:Y:S01]  /*20360*/  VIADD R129, R128, UR4 ;  /* 0x0000000480817c36 */ /* 0x000fe20008000000 */
[----:B------:R-:W-:-:S03]  /*20370*/  ULDC UR4, c[0x0][0x248] ;  /* 0x0000920000047ab9 */ /* 0x000fc60000000800 */
[----:B------:R-:W-:Y:S01]  /*20380*/  VIADD R135, R129, UR4 ;  /* 0x0000000481877c36 */ /* 0x000fe20008000000 */
[----:B------:R-:W-:Y:S01]  /*20390*/  ULDC UR4, c[0x0][0x248] ;  /* 0x0000920000047ab9 */ /* 0x000fe20000000800 */
[CC--:B0-----:R-:W-:Y:S02]  /*203a0*/  LEA R4, P1, R16.reuse, R2.reuse, 0x1 ;  /* 0x0000000210047211 */ /* 0x0c1fe400078208ff */
[----:B------:R-:W-:Y:S01]  /*203b0*/  VIADD R134, R135, UR4 ;  /* 0x0000000487867c36 */ /* 0x000fe20008000000 */
[----:B------:R-:W-:Y:S01]  /*203c0*/  ULDC UR4, c[0x0][0x248] ;  /* 0x0000920000047ab9 */ /* 0x000fe20000000800 */
[----:B------:R-:W-:Y:S01]  /*203d0*/  LEA.HI.X.SX32 R5, R16, R3, 0x1, P1 ;  /* 0x0000000310057211 */ /* 0x000fe200008f0eff */
[C---:B------:R-:W-:Y:S02]  /*203e0*/  VIADD R0, R7.reuse, 0x4f ;  /* 0x0000004f07007836 */ /* 0x040fe40000000000 */
[----:B------:R-:W-:Y:S01]  /*203f0*/  VIADD R123, R134, UR4 ;  /* 0x00000004867b7c36 */ /* 0x000fe20008000000 */
[----:B------:R-:W-:Y:S01]  /*20400*/  ULDC UR4, c[0x0][0x248] ;  /* 0x0000920000047ab9 */ /* 0x000fe20000000800 */
[----:B------:R0:W-:Y:S01]  /*20410*/  @P2 STG.E.U16 desc[UR30][R4.64], R97 ;  /* 0x0000006104002986 */ /* 0x0001e2000c10151e */
[----:B------:R-:W-:Y:S01]  /*20420*/  ISETP.LT.AND P1, PT, R0, UR6, !P0 ;  /* 0x0000000600007c0c */ /* 0x000fe2000c721270 */
[----:B------:R-:W-:Y:S01]  /*20430*/  VIADD R0, R7, 0x50 ;  /* 0x0000005007007836 */ /* 0x000fe20000000000 */
[----:B------:R-:W-:Y:S01]  /*20440*/  ULDC UR6, c[0x0][0x22c] ;  /* 0x00008b0000067ab9 */ /* 0x000fe20000000800 */
[----:B0-----:R-:W-:-:S04]  /*20450*/  LEA R4, P2, R11, R2, 0x1 ;  /* 0x000000020b047211 */ /* 0x001fc800078408ff */
[----:B------:R-:W-:Y:S01]  /*20460*/  LEA.HI.X.SX32 R5, R11, R3, 0x1, P2 ;  /* 0x000000030b057211 */ /* 0x000fe200010f0eff */
[----:B------:R-:W-:Y:S01]  /*20470*/  VIADD R11, R123, UR4 ;  /* 0x000000047b0b7c36 */ /* 0x000fe20008000000 */
[----:B------:R-:W-:Y:S01]  /*20480*/  PRMT R97, R97, 0x7632, R97 ;  /* 0x0000763261617816 */ /* 0x000fe20000000061 */
[----:B------:R-:W-:Y:S02]  /*20490*/  ULDC UR4, c[0x0][0x248] ;  /* 0x0000920000047ab9 */ /* 0x000fe40000000800 */
        /* <DEDUP_REMOVED lines=9> */
[----:B------:R-:W-:Y:S01]  /*20530*/  STL.64 [R1+0xfa0], R120 ;  /* 0x000fa07801007387 */ /* 0x000fe20000100a00 */
[----:B------:R-:W-:Y:S01]  /*20540*/  ULDC UR6, c[0x0][0x248] ;  /* 0x0000920000067ab9 */ /* 0x000fe20000000800 */
[----:B0-----:R-:W-:-:S04]  /*20550*/  LEA R4, P3, R251, R2, 0x1 ;  /* 0x00000002fb047211 */ /* 0x001fc800078608ff */
[----:B------:R-:W-:Y:S02]  /*20560*/  LEA.HI.X.SX32 R5, R251, R3, 0x1, P3 ;  /* 0x00000003fb057211 */ /* 0x000fe400018f0eff */
[----:B------:R-:W-:Y:S01]  /*20570*/  ISETP.LT.AND P3, PT, R0, UR4, !P0 ;  /* 0x0000000400007c0c */ /* 0x000fe2000c761270 */
[----:B------:R-:W-:Y:S02]  /*20580*/  ULDC UR4, c[0x0][0x248] ;  /* 0x0000920000047ab9 */ /* 0x000fe40000000800 */
[----:B------:R-:W-:Y:S01]  /*20590*/  VIADD R125, R118, UR4 ;  /* 0x00000004767d7c36 */ /* 0x000fe20008000000 */
[----:B------:R-:W-:Y:S01]  /*205a0*/  STL.64 [R1+0xf80], R128 ;  /* 0x000f808001007387 */ /* 0x000fe20000100a00 */
[----:B------:R-:W-:-:S03]  /*205b0*/  ULDC UR4, c[0x0][0x248] ;  /* 0x0000920000047ab9 */ /* 0x000fc60000000800 */
[----:B------:R0:W-:Y:S01]  /*205c0*/  STL.64 [R1+0xf98], R134 ;  /* 0x000f988601007387 */ /* 0x0001e20000100a00 */
[----:B------:R-:W-:-:S03]  /*205d0*/  VIADD R0, R7, 0x52 ;  /* 0x0000005207007836 */ /* 0x000fc60000000000 */
[----:B------:R1:W-:Y:S01]  /*205e0*/  @P4 STG.E.U16 desc[UR30][R4.64], R98 ;  /* 0x0000006204004986 */ /* 0x0003e2000c10151e */
[----:B0-----:R-:W-:Y:S01]  /*205f0*/  VIADD R134, R125, UR4 ;  /* 0x000000047d867c36 */ /* 0x001fe20008000000 */
[----:B------:R-:W-:Y:S01]  /*20600*/  ULDC UR4, c[0x0][0x248] ;  /* 0x0000920000047ab9 */ /* 0x000fe20000000800 */
[----:B-1----:R-:W-:Y:S02]  /*20610*/  LEA R4, P4, R132, R2, 0x1 ;  /* 0x0000000284047211 */ /* 0x002fe400078808ff */
[----:B------:R-:W-:Y:S01]  /*20620*/  VIADD R252, R134, UR4 ;  /* 0x0000000486fc7c36 */ /* 0x000fe20008000000 */
[----:B------:R-:W-:Y:S01]  /*20630*/  ULDC UR4, c[0x0][0x22c] ;  /* 0x00008b0000047ab9 */ /* 0x000fe20000000800 */
[----:B------:R-:W-:Y:S02]  /*20640*/  LEA.HI.X.SX32 R5, R132, R3, 0x1, P4 ;  /* 0x0000000384057211 */ /* 0x000fe400020f0eff */
[----:B------:R-:W-:Y:S01]  /*20650*/  VIADD R251, R252, UR6 ;  /* 0x00000006fcfb7c36 */ /* 0x000fe20008000000 */
[----:B------:R-:W-:Y:S01]  /*20660*/  ISETP.LT.AND P4, PT, R0, UR4, !P0 ;  /* 0x0000000400007c0c */ /* 0x000fe2000c781270 */
[----:B------:R-:W-:Y:S01]  /*20670*/  ULDC UR4, c[0x0][0x248] ;  /* 0x0000920000047ab9 */ /* 0x000fe20000000800 */
[----:B------:R-:W-:Y:S01]  /*20680*/  PRMT R98, R98, 0x7632, R98 ;  /* 0x0000763262627816 */ /* 0x000fe20000000062 */
[----:B------:R-:W-:Y:S01]  /*20690*/  VIADD R250, R251, UR4 ;  /* 0x00000004fbfa7c36 */ /* 0x000fe20008000000 */
[----:B------:R-:W-:Y:S01]  /*206a0*/  ULDC UR4, c[0x0][0x248] ;  /* 0x0000920000047ab9 */ /* 0x000fe20000000800 */
[----:B------:R-:W-:-:S02]  /*206b0*/  ULDC UR6, c[0x0][0x22c] ;  /* 0x00008b0000067ab9 */ /* 0x000fc40000000800 */
        /* <DEDUP_REMOVED lines=8> */
[----:B------:R-:W-:Y:S01]  /*20740*/  ULDC UR4, c[0x0][0x248] ;  /* 0x0000920000047ab9 */ /* 0x000fe20000000800 */
[----:B------:R-:W-:Y:S02]  /*20750*/  VIADD R0, R7, 0x53 ;  /* 0x0000005307007836 */ /* 0x000fe40000000000 */
[----:B------:R-:W-:Y:S01]  /*20760*/  VIADD R6, R137, UR4 ;  /* 0x0000000489067c36 */ /* 0x000fe20008000000 */
[----:B------:R-:W-:Y:S01]  /*20770*/  ULDC UR4, c[0x0][0x248] ;  /* 0x0000920000047ab9 */ /* 0x000fe20000000800 */
[----:B0-----:R-:W-:-:S04]  /*20780*/  LEA R4, P5, R131, R2, 0x1 ;  /* 0x0000000283047211 */ /* 0x001fc800078a08ff */
[----:B------:R-:W-:Y:S02]  /*20790*/  LEA.HI.X.SX32 R5, R131, R3, 0x1, P5 ;  /* 0x0000000383057211 */ /* 0x000fe400028f0eff */
[----:B------:R-:W-:Y:S01]  /*207a0*/  ISETP.LT.AND P5, PT, R0, UR6, !P0 ;  /* 0x0000000600007c0c */ /* 0x000fe2000c7a1270 */
[----:B------:R-:W-:Y:S01]  /*207b0*/  VIADD R0, R6, UR4 ;  /* 0x0000000406007c36 */ /* 0x000fe20008000000 */
[----:B------:R-:W-:Y:S01]  /*207c0*/  ULDC UR4, c[0x0][0x248] ;  /* 0x0000920000047ab9 */ /* 0x000fe20000000800 */
[----:B------:R0:W-:Y:S01]  /*207d0*/  @P6 STG.E.U16 desc[UR30][R4.64], R99 ;  /* 0x0000006304006986 */ /* 0x0001e2000c10151e */
[----:B------:R-:W-:Y:S01]  /*207e0*/  PRMT R67, R99, 0x7632, R67 ;  /* 0x0000763263437816 */ /* 0x000fe20000000043 */
[----:B------:R-:W-:Y:S01]  /*207f0*/  VIADD R131, R0, UR4 ;  /* 0x0000000400837c36 */ /* 0x000fe20008000000 */
[----:B------:R-:W-:Y:S01]  /*20800*/  ULDC UR4, c[0x0][0x248] ;  /* 0x0000920000047ab9 */ /* 0x000fe20000000800 */
[----:B------:R-:W-:Y:S01]  /*20810*/  VIADD R66, R7, 0x54 ;  /* 0x0000005407427836 */ /* 0x000fe20000000000 */
[----:B------:R-:W-:Y:S01]  /*20820*/  ULDC UR6, c[0x0][0x22c] ;  /* 0x00008b0000067ab9 */ /* 0x000fe20000000800 */
[----:B0-----:R-:W-:-:S04]  /*20830*/  LEA R4, P6, R130, R2, 0x1 ;  /* 0x0000000282047211 */ /* 0x001fc800078c08ff */
        /* <DEDUP_REMOVED lines=20> */
[----:B------:R0:W-:Y:S01]  /*20980*/  STL.64 [R1+0xf58], R250 ;  /* 0x000f58fa01007387 */ /* 0x0001e20000100a00 */
[----:B------:R-:W-:-:S03]  /*20990*/  VIADD R66, R7, 0x56 ;  /* 0x0000005607427836 */ /* 0x000fc60000000000 */
[----:B------:R1:W-:Y:S01]  /*209a0*/  @P2 STG.E.U16 desc[UR30][R4.64], R68 ;  /* 0x0000004404002986 */ /* 0x0003e2000c10151e */
[----:B0-----:R-:W-:Y:S01]  /*209b0*/  VIADD R251, R114, UR4 ;  /* 0x0000000472fb7c36 */ /* 0x001fe20008000000 */
[----:B------:R-:W-:Y:S01]  /*209c0*/  ULDC UR4, c[0x0][0x22c] ;  /* 0x00008b0000047ab9 */ /* 0x000fe20000000800 */
[----:B-1----:R-:W-:Y:S02]  /*209d0*/  LEA R4, P2, R139, R2, 0x1 ;  /* 0x000000028b047211 */ /* 0x002fe400078408ff */
[----:B------:R-:W-:Y:S01]  /*209e0*/  VIADD R250, R251, UR6 ;  /* 0x00000006fbfa7c36 */ /* 0x000fe20008000000 */
[----:B------:R-:W-:Y:S01]  /*209f0*/  PRMT R68, R68, 0x7632, R68 ;  /* 0x0000763244447816 */ /* 0x000fe20000000044 */
[----:B------:R-:W-:Y:S01]  /*20a00*/  STL.64 [R1+0xf60], R248 ;  /* 0x000f60f801007387 */ /* 0x000fe20000100a00 */
[----:B------:R-:W-:Y:S01]  /*20a10*/  LEA.HI.X.SX32 R5, R139, R3, 0x1, P2 ;  /* 0x000000038b057211 */ /* 0x000fe200010f0eff */
[----:B------:R-:W-:Y:S01]  /*20a20*/  ULDC UR6, c[0x0][0x22c] ;  /* 0x00008b0000067ab9 */ /* 0x000fe20000000800 */
[----:B------:R-:W-:Y:S01]  /*20a30*/  ISETP.LT.AND P2, PT, R66, UR4, !P0 ;  /* 0x0000000442007c0c */ /* 0x000fe2000c741270 */
[----:B------:R-:W-:-:S02]  /*20a40*/  ULDC UR4, c[0x0][0x248] ;  /* 0x0000920000047ab9 */ /* 0x000fc40000000800 */
        /* <DEDUP_REMOVED lines=8> */
[----:B------:R-:W-:Y:S02]  /*20ad0*/  STL.64 [R1+0xf78], R136 ;  /* 0x000f788801007387 */ /* 0x000fe40000100a00 */
[----:B------:R-:W-:Y:S01]  /*20ae0*/  VIADD R128, R148, UR4 ;  /* 0x0000000494807c36 */ /* 0x000fe20008000000 */
[----:B------:R-:W-:Y:S01]  /*20af0*/  ULDC UR4, c[0x0][0x248] ;  /* 0x0000920000047ab9 */ /* 0x000fe20000000800 */
[----:B------:R0:W-:Y:S04]  /*20b00*/  @P3 STG.E.U16 desc[UR30][R4.64], R68 ;  /* 0x0000004404003986 */ /* 0x0001e8000c10151e */
[----:B------:R-:W-:Y:S04]  /*20b10*/  STL.64 [R1+0xf88], R130 ;  /* 0x000f888201007387 */ /* 0x000fe80000100a00 */
[----:B------:R-:W-:Y:S01]  /*20b20*/  STL.64 [R1+0xf90], R132 ;  /* 0x000f908401007387 */ /* 0x000fe20000100a00 */
[----:B0-----:R-:W-:-:S03]  /*20b30*/  LEA R4, P3, R138, R2, 0x1 ;  /* 0x000000028a047211 */ /* 0x001fc600078608ff */
[----:B------:R-:W-:Y:S01]  /*20b40*/  STL.64 [R1+0xf68], R250 ;  /* 0x000f68fa01007387 */ /* 0x000fe20000100a00 */
[----:B------:R-:W-:-:S03]  /*20b50*/  LEA.HI.X.SX32 R5, R138, R3, 0x1, P3 ;  /* 0x000000038a057211 */ /* 0x000fc600018f0eff */
[----:B------:R0:W-:Y:S01]  /*20b60*/  STL.64 [R1+0xf50], R142 ;  /* 0x000f508e01007387 */ /* 0x0001e20000100a00 */
[----:B------:R-:W-:-:S03]  /*20b70*/  VIADD R66, R7, 0x57 ;  /* 0x0000005707427836 */ /* 0x000fc60000000000 */
[----:B------:R1:W-:Y:S01]  /*20b80*/  @P4 STG.E.U16 desc[UR30][R4.64], R69 ;  /* 0x0000004504004986 */ /* 0x0003e2000c10151e */
[----:B0-----:R-:W-:Y:S01]  /*20b90*/  VIADD R142, R128, UR4 ;  /* 0x00000004808e7c36 */ /* 0x001fe20008000000 */
[----:B------:R-:W-:-:S03]  /*20ba0*/  ULDC UR4, c[0x0][0x248] ;  /* 0x0000920000047ab9 */ /* 0x000fc60000000800 */
[----:B------:R-:W-:Y:S01]  /*20bb0*/  VIADD R138, R142, UR4 ;  /* 0x000000048e8a7c36 */ /* 0x000fe20008000000 */
[----:B-1----:R-:W-:Y:S01]  /*20bc0*/  LEA R4, P4, R64, R2, 0x1 ;  /* 0x0000000240047211 */ /* 0x002fe200078808ff */
[----:B------:R-:W-:Y:S02]  /*20bd0*/  ULDC UR4, c[0x0][0x248] ;  /* 0x0000920000047ab9 */ /* 0x000fe40000000800 */
[----:B------:R-:W-:Y:S01]  /*20be0*/  VIADD R139, R138, UR4 ;  /* 0x000000048a8b7c36 */ /* 0x000fe20008000000 */
[----:B------:R-:W-:Y:S01]  /*20bf0*/  PRMT R69, R69, 0x7632, R69 ;  /* 0x0000763245457816 */ /* 0x000fe20000000045 */
[----:B------:R-:W-:Y:S01]  /*20c00*/  ULDC UR4, c[0x0][0x248] ;  /* 0x0000920000047ab9 */ /* 0x000fe20000000800 */
[----:B------:R-:W-:Y:S01]  /*20c10*/  LEA.HI.X.SX32 R5, R64, R3, 0x1, P4 ;  /* 0x0000000340057211 */ /* 0x000fe200020f0eff */
[----:B------:R-:W-:Y:S01]  /*20c20*/  VIADD R144, R139, UR4 ;  /* 0x000000048b907c36 */ /* 0x000fe20008000000 */
[----:B------:R-:W-:Y:S01]  /*20c30*/  ISETP.LT.AND P3, PT, R66, UR6, !P0 ;  /* 0x0000000642007c0c */ /* 0x000fe2000c761270 */
[C---:B------:R-:W-:Y:S01]  /*20c40*/  VIADD R66, R7.reuse, 0x58 ;  /* 0x0000005807427836 */ /* 0x040fe20000000000 */
[----:B------:R-:W-:Y:S01]  /*20c50*/  ULDC UR4, c[0x0][0x248] ;  /* 0x0000920000047ab9 */ /* 0x000fe20000000800 */
[----:B------:R-:W-:Y:S01]  /*20c60*/  ULDC UR6, c[0x0][0x22c] ;  /* 0x00008b0000067ab9 */ /* 0x000fe20000000800 */
[----:B------:R0:W-:Y:S01]  /*20c70*/  @P5 STG.E.U16 desc[UR30][R4.64], R69 ;  /* 0x0000004504005986 */ /* 0x0001e2000c10151e */
[----:B------:R-:W-:Y:S01]  /*20c80*/  VIADD R145, R144, UR4 ;  /* 0x0000000490917c36 */ /* 0x000fe20008000000 */
[----:B------:R-:W-:Y:S01]  /*20c90*/  ISETP.LT.AND P4, PT, R66, UR6, !P0 ;  /* 0x0000000642007c0c */ /* 0x000fe2000c781270 */
[----:B------:R-:W-:Y:S01]  /*20ca0*/  VIADD R64, R7, 0x59 ;  /* 0x0000005907407836 */ /* 0x000fe20000000000 */
[----:B------:R-:W-:Y:S01]  /*20cb0*/  STL.64 [R1+0xfa8], R148 ;  /* 0x000fa89401007387 */ /* 0x000fe20000100a00 */
[----:B------:R-:W-:Y:S01]  /*20cc0*/  ULDC UR6, c[0x0][0x248] ;  /* 0x0000920000067ab9 */ /* 0x000fe20000000800 */
[----:B------:R-:W-:-:S02]  /*20cd0*/  ULDC UR4, c[0x0][0x22c] ;  /* 0x00008b0000047ab9 */ /* 0x000fc40000000800 */
[----:B------:R-:W-:Y:S01]  /*20ce0*/  STL.64 [R1+0xfb8], R128 ;  /* 0x000fb88001007387 */ /* 0x000fe20000100a00 */
[----:B0-----:R-:W-:-:S03]  /*20cf0*/  LEA R4, P5, R140, R2, 0x1 ;  /* 0x000000028c047211 */ /* 0x001fc600078a08ff */
[----:B------:R0:W-:Y:S01]  /*20d00*/  STL.64 [R1+0xf70], R138 ;  /* 0x000f708a01007387 */ /* 0x0001e20000100a00 */
[----:B------:R-:W-:Y:S02]  /*20d10*/  LEA.HI.X.SX32 R5, R140, R3, 0x1, P5 ;  /* 0x000000038c057211 */ /* 0x000fe400028f0eff */
[----:B------:R-:W-:Y:S01]  /*20d20*/  ISETP.LT.AND P5, PT, R64, UR4, !P0 ;  /* 0x0000000440007c0c */ /* 0x000fe2000c7a1270 */
[----:B------:R-:W-:Y:S01]  /*20d30*/  ULDC UR4, c[0x0][0x248] ;  /* 0x0000920000047ab9 */ /* 0x000fe20000000800 */
[----:B0-----:R-:W-:Y:S01]  /*20d40*/  VIADD R138, R145, UR6 ;  /* 0x00000006918a7c36 */ /* 0x001fe20008000000 */
[----:B------:R0:W-:Y:S01]  /*20d50*/  @P6 STG.E.U16 desc[UR30][R4.64], R70 ;  /* 0x0000004604006986 */ /* 0x0001e2000c10151e */
[----:B------:R-:W-:Y:S01]  /*20d60*/  VIADD R64, R7, 0x5a ;  /* 0x0000005a07407836 */ /* 0x000fe20000000000 */
[----:B------:R-:W-:Y:S01]  /*20d70*/  ULDC UR6, c[0x0][0x248] ;  /* 0x0000920000067ab9 */ /* 0x000fe20000000800 */
[----:B------:R-:W-:Y:S01]  /*20d80*/  VIADD R152, R138, UR4 ;  /* 0x000000048a987c36 */ /* 0x000fe20008000000 */
[----:B------:R-:W-:-:S03]  /*20d90*/  ULDC UR4, c[0x0][0x248] ;  /* 0x0000920000047ab9 */ /* 0x000fc60000000800 */
[----:B------:R-:W-:Y:S01]  /*20da0*/  VIADD R146, R152, UR4 ;  /* 0x0000000498927c36 */ /* 0x000fe20008000000 */
[----:B------:R-:W-:-:S03]  /*20db0*/  ULDC UR4, c[0x0][0x248] ;  /* 0x0000920000047ab9 */ /* 0x000fc60000000800 */
[----:B------:R-:W-:Y:S01]  /*20dc0*/  VIADD R141, R146, UR4 ;  /* 0x00000004928d7c36 */ /* 0x000fe20008000000 */
[----:B0-----:R-:W-:Y:S01]  /*20dd0*/  LEA R4, P6, R57, R2, 0x1 ;  /* 0x0000000239047211 */ /* 0x001fe200078c08ff */
[----:B------:R-:W-:Y:S02]  /*20de0*/  ULDC UR4, c[0x0][0x22c] ;  /* 0x00008b0000047ab9 */ /* 0x000fe40000000800 */
[----:B------:R-:W-:Y:S01]  /*20df0*/  VIADD R147, R141, UR6 ;  /* 0x000000068d937c36 */ /* 0x000fe20008000000 */
[----:B------:R-:W-:Y:S01]  /*20e00*/  LEA.HI.X.SX32 R5, R57, R3, 0x1, P6 ;  /* 0x0000000339057211 */ /* 0x000fe200030f0eff */
[----:B------:R-:W-:Y:S01]  /*20e10*/  ULDC UR6, c[0x0][0x22c] ;  /* 0x00008b0000067ab9 */ /* 0x000fe20000000800 */
[----:B------:R-:W-:Y:S01]  /*20e20*/  ISETP.LT.AND P6, PT, R64, UR4, !P0 ;  /* 0x0000000440007c0c */ /* 0x000fe2000c7c1270 */
[----:B------:R-:W-:Y:S02]  /*20e30*/  ULDC UR4, c[0x0][0x248] ;  /* 0x0000920000047ab9 */ /* 0x000fe40000000800 */
[----:B------:R-:W-:Y:S01]  /*20e40*/  VIADD R140, R147, UR4 ;  /* 0x00000004938c7c36 */ /* 0x000fe20008000000 */
[----:B------:R-:W-:Y:S01]  /*20e50*/  ULDC UR4, c[0x0][0x248] ;  /* 0x0000920000047ab9 */ /* 0x000fe20000000800 */
[----:B------:R-:W-:-:S02]  /*20e60*/  PRMT R70, R70, 0x7632, R70 ;  /* 0x0000763246467816 */ /* 0x000fc40000000046 */
        /* <DEDUP_REMOVED lines=10> */
[----:B------:R-:W-:-:S03]  /*20f10*/  ULDC UR4, c[0x0][0x248] ;  /* 0x0000920000047ab9 */ /* 0x000fc60000000800 */
[----:B------:R-:W-:Y:S01]  /*20f20*/  VIADD R150, R56, UR4 ;  /* 0x0000000438967c36 */ /* 0x000fe20008000000 */
[----:B------:R-:W-:Y:S01]  /*20f30*/  ULDC UR4, c[0x0][0x248] ;  /* 0x0000920000047ab9 */ /* 0x000fe20000000800 */
[----:B------:R-:W-:Y:S01]  /*20f40*/  VIADD R64, R7, 0x5b ;  /* 0x0000005b07407836 */ /* 0x000fe20000000000 */
[----:B------:R0:W-:Y:S01]  /*20f50*/  @P2 STG.E.U16 desc[UR30][R4.64], R71 ;  /* 0x0000004704002986 */ /* 0x0001e2000c10151e */
[----:B------:R-:W-:Y:S01]  /*20f60*/  VIADD R151, R150, UR4 ;  /* 0x0000000496977c36 */ /* 0x000fe20008000000 */
[----:B------:R-:W-:Y:S01]  /*20f70*/  ULDC UR4, c[0x0][0x248] ;  /* 0x0000920000047ab9 */ /* 0x000fe20000000800 */
[----:B------:R-:W-:Y:S02]  /*20f80*/  PRMT R66, R71, 0x7632, R66 ;  /* 0x0000763247427816 */ /* 0x000fe40000000042 */
        /* <DEDUP_REMOVED lines=8> */
[----:B------:R-:W-:Y:S01]  /*21010*/  STL.64 [R1+0xfb0], R144 ;  /* 0x000fb09001007387 */ /* 0x000fe20000100a00 */
[----:B------:R-:W-:Y:S01]  /*21020*/  ULDC UR4, c[0x0][0x248] ;  /* 0x0000920000047ab9 */ /* 0x000fe20000000800 */
[----:B------:R-:W-:Y:S02]  /*21030*/  ISETP.LT.AND P2, PT, R64, UR6, !P0 ;  /* 0x0000000640007c0c */ /* 0x000fe4000c741270 */
[----:B------:R0:W-:Y:S01]  /*21040*/  @P3 STG.E.U16 desc[UR30][R4.64], R66 ;  /* 0x0000004204003986 */ /* 0x0001e2000c10151e */
[----:B------:R-:W-:Y:S01]  /*21050*/  VIADD R64, R7, 0x5d ;  /* 0x0000005d07407836 */ /* 0x000fe20000000000 */
[----:B------:R-:W-:Y:S02]  /*21060*/  ULDC UR6, c[0x0][0x248] ;  /* 0x0000920000067ab9 */ /* 0x000fe40000000800 */
[----:B------:R1:W-:Y:S01]  /*21070*/  STL.64 [R1+0xf20], R156 ;  /* 0x000f209c01007387 */ /* 0x0003e20000100a00 */
[----:B0-----:R-:W-:Y:S01]  /*21080*/  LEA R4, P3, R153, R2, 0x1 ;  /* 0x0000000299047211 */ /* 0x001fe200078608ff */
[----:B-1----:R-:W-:-:S03]  /*21090*/  VIADD R156, R158, UR4 ;  /* 0x000000049e9c7c36 */ /* 0x002fc60008000000 */
[----:B------:R-:W-:Y:S01]  /*210a0*/  LEA.HI.X.SX32 R5, R153, R3, 0x1, P3 ;  /* 0x0000000399057211 */ /* 0x000fe200018f0eff */
[----:B------:R-:W-:Y:S01]  /*210b0*/  ULDC UR4, c[0x0][0x22c] ;  /* 0x00008b0000047ab9 */ /* 0x000fe20000000800 */
[----:B------:R-:W-:Y:S01]  /*210c0*/  VIADD R153, R156, UR6 ;  /* 0x000000069c997c36 */ /* 0x000fe20008000000 */
[----:B------:R-:W-:Y:S01]  /*210d0*/  ISETP.LT.AND P3, PT, R64, UR4, !P0 ;  /* 0x0000000440007c0c */ /* 0x000fe2000c761270 */
[----:B------:R-:W-:Y:S01]  /*210e0*/  ULDC UR4, c[0x0][0x248] ;  /* 0x0000920000047ab9 */ /* 0x000fe20000000800 */
[----:B------:R0:W-:Y:S01]  /*210f0*/  STL.64 [R1+0xf30], R56 ;  /* 0x000f303801007387 */ /* 0x0001e20000100a00 */
[----:B------:R-:W-:Y:S01]  /*21100*/  VIADD R161, R153, UR4 ;  /* 0x0000000499a17c36 */ /* 0x000fe20008000000 */
[----:B------:R-:W-:Y:S01]  /*21110*/  ULDC UR4, c[0x0][0x248] ;  /* 0x0000920000047ab9 */ /* 0x000fe20000000800 */
[----:B------:R-:W-:Y:S02]  /*21120*/  ULDC UR6, c[0x0][0x248] ;  /* 0x0000920000067ab9 */ /* 0x000fe40000000800 */
[----:B------:R-:W-:Y:S01]  /*21130*/  VIADD R160, R161, UR4 ;  /* 0x00000004a1a07c36 */ /* 0x000fe20008000000 */
[----:B------:R-:W-:Y:S01]  /*21140*/  ULDC UR4, c[0x0][0x248] ;  /* 0x0000920000047ab9 */ /* 0x000fe20000000800 */
[----:B------:R1:W-:Y:S01]  /*21150*/  @P4 STG.E.U16 desc[UR30][R4.64], R80 ;  /* 0x0000005004004986 */ /* 0x0003e2000c10151e */
[----:B------:R-:W-:-:S02]  /*21160*/  VIADD R64, R7, 0x5e ;  /* 0x0000005e07407836 */ /* 0x000fc40000000000 */
[----:B0-----:R-:W-:Y:S01]  /*21170*/  VIADD R56, R160, UR4 ;  /* 0x00000004a0387c36 */ /* 0x001fe20008000000 */
[----:B------:R-:W-:Y:S01]  /*21180*/  ULDC UR4, c[0x0][0x22c] ;  /* 0x00008b0000047ab9 */ /* 0x000fe20000000800 */
[----:B-1----:R-:W-:Y:S02]  /*21190*/  LEA R4, P4, R154, R2, 0x1 ;  /* 0x000000029a047211 */ /* 0x002fe400078808ff */
[----:B------:R-:W-:Y:S01]  /*211a0*/  VIADD R57, R56, UR6 ;  /* 0x0000000638397c36 */ /* 0x000fe20008000000 */
[----:B------:R-:W-:Y:S01]  /*211b0*/  PRMT R80, R80, 0x7632, R80 ;  /* 0x0000763250507816 */ /* 0x000fe20000000050 */
[----:B------:R-:W-:Y:S01]  /*211c0*/  ULDC UR6, c[0x0][0x22c] ;  /* 0x00008b0000067ab9 */ /* 0x000fe20000000800 */
[----:B------:R-:W-:Y:S02]  /*211d0*/  LEA.HI.X.SX32 R5, R154, R3, 0x1, P4 ;  /* 0x000000039a057211 */ /* 0x000fe400020f0eff */
[----:B------:R-:W-:Y:S01]  /*211e0*/  ISETP.LT.AND P4, PT, R64, UR4, !P0 ;  /* 0x0000000440007c0c */ /* 0x000fe2000c781270 */
[----:B------:R-:W-:-:S02]  /*211f0*/  ULDC UR4, c[0x0][0x248] ;  /* 0x0000920000047ab9 */ /* 0x000fc40000000800 */
        /* <DEDUP_REMOVED lines=13> */
[----:B------:R-:W-:Y:S02]  /*212d0*/  VIADD R64, R7, 0x5f ;  /* 0x0000005f07407836 */ /* 0x000fe40000000000 */
        /* <DEDUP_REMOVED lines=8> */
[----:B------:R-:W-:Y:S01]  /*21360*/  ULDC UR6, c[0x0][0x248] ;  /* 0x0000920000067ab9 */ /* 0x000fe20000000800 */
[CC--:B0-----:R-:W-:Y:S02]  /*21370*/  LEA R4, P6, R65.reuse, R2.reuse, 0x1 ;  /* 0x0000000241047211 */ /* 0x0c1fe400078c08ff */
[----:B------:R-:W-:Y:S01]  /*21380*/  VIADD R167, R246, UR4 ;  /* 0x00000004f6a77c36 */ /* 0x000fe20008000000 */
[----:B------:R-:W-:Y:S01]  /*21390*/  ULDC UR4, c[0x0][0x248] ;  /* 0x0000920000047ab9 */ /* 0x000fe20000000800 */
[----:B------:R-:W-:Y:S02]  /*213a0*/  LEA.HI.X.SX32 R5, R65, R3, 0x1, P6 ;  /* 0x0000000341057211 */ /* 0x000fe400030f0eff */
[----:B------:R-:W-:Y:S02]  /*213b0*/  LEA R64, P6, R166, R2, 0x1 ;  /* 0x00000002a6407211 */ /* 0x000fe400078c08ff */
[----:B------:R-:W-:-:S02]  /*213c0*/  PRMT R81, R81, 0x7632, R81 ;  /* 0x0000763251517816 */ /* 0x000fc40000000051 */
[----:B------:R-:W-:Y:S01]  /*213d0*/  LEA.HI.X.SX32 R65, R166, R3, 0x1, P6 ;  /* 0x00000003a6417211 */ /* 0x000fe200030f0eff */
[----:B------:R-:W-:Y:S01]  /*213e0*/  VIADD R166, R167, UR4 ;  /* 0x00000004a7a67c36 */ /* 0x000fe20008000000 */
[----:B------:R-:W-:Y:S01]  /*213f0*/  ULDC UR4, c[0x0][0x248] ;  /* 0x0000920000047ab9 */ /* 0x000fe20000000800 */
[----:B------:R-:W-:Y:S02]  /*21400*/  VIADD R66, R7, 0x6f ;  /* 0x0000006f07427836 */ /* 0x000fe40000000000 */
[----:B------:R-:W-:Y:S01]  /*21410*/  VIADD R213, R166, UR4 ;  /* 0x00000004a6d57c36 */ /* 0x000fe20008000000 */
[----:B------:R0:W-:Y:S01]  /*21420*/  @P1 STG.E.U16 desc[UR30][R4.64], R81 ;  /* 0x0000005104001986 */ /* 0x0001e2000c10151e */
[----:B------:R-:W-:Y:S01]  /*21430*/  ULDC UR4, c[0x0][0x248] ;  /* 0x0000920000047ab9 */ /* 0x000fe20000000800 */
[----:B------:R-:W-:Y:S01]  /*21440*/  ISETP.LT.AND P1, PT, R66, UR5, !P0 ;  /* 0x0000000542007c0c */ /* 0x000fe2000c721270 */
[----:B------:R-:W-:Y:S01]  /*21450*/  VIADD R212, R213, UR4 ;  /* 0x00000004d5d47c36 */ /* 0x000fe20008000000 */
[----:B------:R1:W-:Y:S01]  /*21460*/  @P2 STG.E.U16 desc[UR30][R64.64], R82 ;  /* 0x0000005240002986 */ /* 0x0003e2000c10151e */
[----:B------:R-:W-:Y:S01]  /*21470*/  ULDC UR5, c[0x0][0x248] ;  /* 0x0000920000057ab9 */ /* 0x000fe20000000800 */
[----:B------:R-:W-:Y:S01]  /*21480*/  ULDC UR4, c[0x0][0x22c] ;  /* 0x00008b0000047ab9 */ /* 0x000fe20000000800 */
[----:B------:R-:W-:Y:S01]  /*21490*/  VIADD R169, R212, UR5 ;  /* 0x00000005d4a97c36 */ /* 0x000fe20008000000 */
[----:B------:R-:W-:Y:S01]  /*214a0*/  ULDC UR5, c[0x0][0x22c] ;  /* 0x00008b0000057ab9 */ /* 0x000fe20000000800 */
[----:B0-----:R-:W-:Y:S01]  /*214b0*/  LEA R4, P2, R168, R2, 0x1 ;  /* 0x00000002a8047211 */ /* 0x001fe200078408ff */
[----:B-1----:R-:W-:-:S03]  /*214c0*/  VIADD R64, R7, 0x6e ;  /* 0x0000006e07407836 */ /* 0x002fc60000000000 */
        /* <DEDUP_REMOVED lines=21> */
[----:B------:R0:W-:Y:S01]  /*21620*/  @P4 STG.E.U16 desc[UR30][R4.64], R83 ;  /* 0x0000005304004986 */ /* 0x0001e2000c10151e */
[----:B------:R-:W-:Y:S02]  /*21630*/  ULDC UR4, c[0x0][0x248] ;  /* 0x0000920000047ab9 */ /* 0x000fe40000000800 */
[----:B------:R-:W-:Y:S01]  /*21640*/  VIADD R173, R207, UR4 ;  /* 0x00000004cfad7c36 */ /* 0x000fe20008000000 */
[----:B------:R-:W-:Y:S01]  /*21650*/  ULDC UR4, c[0x0][0x248] ;  /* 0x0000920000047ab9 */ /* 0x000fe20000000800 */
[----:B------:R-:W-:Y:S01]  /*21660*/  ISETP.LT.AND P3, PT, R64, UR5, !P0 ;  /* 0x0000000540007c0c */ /* 0x000fe2000c761270 */
[----:B------:R-:W-:Y:S01]  /*21670*/  VIADD R64, R7, 0x62 ;  /* 0x0000006207407836 */ /* 0x000fe20000000000 */
[----:B------:R-:W-:Y:S01]  /*21680*/  ULDC UR5, c[0x0][0x22c] ;  /* 0x00008b0000057ab9 */ /* 0x000fe20000000800 */
[----:B0-----:R-:W-:-:S04]  /*21690*/  LEA R4, P4, R172, R2, 0x1 ;  /* 0x00000002ac047211 */ /* 0x001fc800078808ff */
[----:B------:R-:W-:Y:S01]  /*216a0*/  LEA.HI.X.SX32 R5, R172, R3, 0x1, P4 ;  /* 0x00000003ac057211 */ /* 0x000fe200020f0eff */
[----:B------:R-:W-:Y:S01]  /*216b0*/  VIADD R172, R173, UR4 ;  /* 0x00000004adac7c36 */ /* 0x000fe20008000000 */
[----:B------:R-:W-:Y:S01]  /*216c0*/  ULDC UR4, c[0x0][0x248] ;  /* 0x0000920000047ab9 */ /* 0x000fe20000000800 */
[----:B------:R-:W-:Y:S02]  /*216d0*/  PRMT R65, R83, 0x7632, R65 ;  /* 0x0000763253417816 */ /* 0x000fe40000000041 */
[----:B------:R-:W-:Y:S01]  /*216e0*/  VIADD R206, R172, UR4 ;  /* 0x00000004acce7c36 */ /* 0x000fe20008000000 */
[----:B------:R-:W-:Y:S01]  /*216f0*/  ISETP.LT.AND P4, PT, R64, UR5, !P0 ;  /* 0x0000000540007c0c */ /* 0x000fe2000c781270 */
[----:B------:R-:W-:Y:S01]  /*21700*/  ULDC UR5, c[0x0][0x248] ;  /* 0x0000920000057ab9 */ /* 0x000fe20000000800 */
[----:B------:R0:W-:Y:S01]  /*21710*/  @P5 STG.E.U16 desc[UR30][R4.64], R65 ;  /* 0x0000004104005986 */ /* 0x0001e2000c10151e */
[----:B------:R-:W-:Y:S01]  /*21720*/  VIADD R205, R206, UR5 ;  /* 0x00000005cecd7c36 */ /* 0x000fe20008000000 */
[----:B------:R-:W-:Y:S01]  /*21730*/  ULDC UR4, c[0x0][0x248] ;  /* 0x0000920000047ab9 */ /* 0x000fe20000000800 */
[-C--:B------:R-:W-:Y:S01]  /*21740*/  LEA R66, P6, R177, R2.reuse, 0x1 ;  /* 0x00000002b1427211 */ /* 0x080fe200078c08ff */
[----:B------:R-:W-:Y:S01]  /*21750*/  ULDC UR5, c[0x0][0x248] ;  /* 0x0000920000057ab9 */ /* 0x000fe20000000800 */
[----:B------:R-:W-:Y:S01]  /*21760*/  VIADD R175, R205, UR4 ;  /* 0x00000004cdaf7c36 */ /* 0x000fe20008000000 */
[----:B------:R-:W-:Y:S01]  /*21770*/  ULDC UR4, c[0x0][0x248] ;  /* 0x0000920000047ab9 */ /* 0x000fe20000000800 */
[----:B0-----:R-:W-:-:S02]  /*21780*/  LEA R4, P5, R194, R2, 0x1 ;  /* 0x00000002c2047211 */ /* 0x001fc400078a08ff */
[----:B------:R-:W-:Y:S01]  /*21790*/  VIADD R174, R175, UR6 ;  /* 0x00000006afae7c36 */ /* 0x000fe20008000000 */
[-C--:B------:R-:W-:Y:S01]  /*217a0*/  LEA.HI.X.SX32 R67, R177, R3.reuse, 0x1, P6 ;  /* 0x00000003b1437211 */ /* 0x080fe200030f0eff */
[----:B------:R-:W-:Y:S01]  /*217b0*/  ULDC UR6, c[0x0][0x248] ;  /* 0x0000920000067ab9 */ /* 0x000fe20000000800 */
[-C--:B------:R-:W-:Y:S02]  /*217c0*/  LEA.HI.X.SX32 R5, R194, R3.reuse, 0x1, P5 ;  /* 0x00000003c2057211 */ /* 0x080fe400028f0eff */
[CC--:B------:R-:W-:Y:S02]  /*217d0*/  LEA R64, P5, R193.reuse, R2.reuse, 0x1 ;  /* 0x00000002c1407211 */ /* 0x0c0fe400078a08ff */
[-C--:B------:R-:W-:Y:S01]  /*217e0*/  LEA R70, P6, R176, R2.reuse, 0x1 ;  /* 0x00000002b0467211 */ /* 0x080fe200078c08ff */
[----:B------:R-:W-:Y:S01]  /*217f0*/  VIADD R203, R174, UR7 ;  /* 0x00000007aecb7c36 */ /* 0x000fe20008000000 */
[----:B------:R-:W-:Y:S01]  /*21800*/  LEA.HI.X.SX32 R65, R193, R3, 0x1, P5 ;  /* 0x00000003c1417211 */ /* 0x000fe200028f0eff */
[----:B------:R-:W-:Y:S01]  /*21810*/  VIADD R105, R7, 0x60 ;  /* 0x0000006007697836 */ /* 0x000fe20000000000 */
[----:B------:R-:W-:-:S02]  /*21820*/  LEA R68, P5, R192, R2, 0x1 ;  /* 0x00000002c0447211 */ /* 0x000fc400078a08ff */
[-C--:B------:R-:W-:Y:S01]  /*21830*/  LEA.HI.X.SX32 R71, R176, R3.reuse, 0x1, P6 ;  /* 0x00000003b0477211 */ /* 0x080fe200030f0eff */
[----:B------:R-:W-:Y:S01]  /*21840*/  ULDC UR7, c[0x0][0x248] ;  /* 0x0000920000077ab9 */ /* 0x000fe20000000800 */
[-C--:B------:R-:W-:Y:S01]  /*21850*/  LEA R74, P6, R190, R2.reuse, 0x1 ;  /* 0x00000002be4a7211 */ /* 0x080fe200078c08ff */
[----:B------:R-:W-:Y:S01]  /*21860*/  VIADD R201, R203, UR5 ;  /* 0x00000005cbc97c36 */ /* 0x000fe20008000000 */
[-C--:B------:R-:W-:Y:S01]  /*21870*/  LEA.HI.X.SX32 R69, R192, R3.reuse, 0x1, P5 ;  /* 0x00000003c0457211 */ /* 0x080fe200028f0eff */
[----:B------:R-:W-:Y:S01]  /*21880*/  ULDC UR5, c[0x0][0x248] ;  /* 0x0000920000057ab9 */ /* 0x000fe20000000800 */
[-C--:B------:R-:W-:Y:S02]  /*21890*/  LEA R72, P5, R191, R2.reuse, 0x1 ;  /* 0x00000002bf487211 */ /* 0x080fe400078a08ff */
[-C--:B------:R-:W-:Y:S01]  /*218a0*/  LEA.HI.X.SX32 R75, R190, R3.reuse, 0x1, P6 ;  /* 0x00000003be4b7211 */ /* 0x080fe200030f0eff */
[----:B------:R-:W-:Y:S01]  /*218b0*/  VIADD R177, R201, UR8 ;  /* 0x00000008c9b17c36 */ /* 0x000fe20008000000 */
[CC--:B------:R-:W-:Y:S01]  /*218c0*/  LEA R78, P6, R178.reuse, R2.reuse, 0x1 ;  /* 0x00000002b24e7211 */ /* 0x0c0fe200078c08ff */
[----:B------:R-:W-:Y:S01]  /*218d0*/  STL.64 [R1+0xf38], R150 ;  /* 0x000f389601007387 */ /* 0x000fe20000100a00 */
[-C--:B------:R-:W-:Y:S01]  /*218e0*/  LEA.HI.X.SX32 R73, R191, R3.reuse, 0x1, P5 ;  /* 0x00000003bf497211 */ /* 0x080fe200028f0eff */
[----:B------:R-:W-:Y:S01]  /*218f0*/  ULDC UR8, c[0x0][0x248] ;  /* 0x0000920000087ab9 */ /* 0x000fe20000000800 */
[-C--:B------:R-:W-:Y:S01]  /*21900*/  LEA R76, P5, R179, R2.reuse, 0x1 ;  /* 0x00000002b34c7211 */ /* 0x080fe200078a08ff */
[----:B------:R-:W-:Y:S01]  /*21910*/  VIADD R176, R177, UR9 ;  /* 0x00000009b1b07c36 */ /* 0x000fe20008000000 */
[----:B------:R-:W-:Y:S01]  /*21920*/  LEA.HI.X.SX32 R79, R178, R3, 0x1, P6 ;  /* 0x00000003b24f7211 */ /* 0x000fe200030f0eff */
[----:B------:R-:W-:Y:S01]  /*21930*/  STL.64 [R1+0xf28], R158 ;  /* 0x000f289e01007387 */ /* 0x000fe20000100a00 */
[----:B------:R-:W-:-:S02]  /*21940*/  LEA R82, P6, R188, R2, 0x1 ;  /* 0x00000002bc527211 */ /* 0x000fc400078c08ff */
[-C--:B------:R-:W-:Y:S01]  /*21950*/  LEA.HI.X.SX32 R77, R179, R3.reuse, 0x1, P5 ;  /* 0x00000003b34d7211 */ /* 0x080fe200028f0eff */
[----:B------:R-:W-:Y:S01]  /*21960*/  VIADD R200, R176, UR4 ;  /* 0x00000004b0c87c36 */ /* 0x000fe20008000000 */
[-C--:B------:R-:W-:Y:S01]  /*21970*/  LEA R80, P5, R189, R2.reuse, 0x1 ;  /* 0x00000002bd507211 */ /* 0x080fe200078a08ff */
[----:B------:R-:W-:Y:S01]  /*21980*/  STL.64 [R1+0xf40], R152 ;  /* 0x000f409801007387 */ /* 0x000fe20000100a00 */
[-C--:B------:R-:W-:Y:S01]  /*21990*/  LEA.HI.X.SX32 R83, R188, R3.reuse, 0x1, P6 ;  /* 0x00000003bc537211 */ /* 0x080fe200030f0eff */
[----:B------:R-:W-:Y:S01]  /*219a0*/  ULDC UR4, c[0x0][0x248] ;  /* 0x0000920000047ab9 */ /* 0x000fe20000000800 */
[-C--:B------:R-:W-:Y:S01]  /*219b0*/  LEA R86, P6, R181, R2.reuse, 0x1 ;  /* 0x00000002b5567211 */ /* 0x080fe200078c08ff */
[----:B------:R-:W-:Y:S01]  /*219c0*/  VIADD R199, R200, UR10 ;  /* 0x0000000ac8c77c36 */ /* 0x000fe20008000000 */
[-C--:B------:R-:W-:Y:S01]  /*219d0*/  LEA.HI.X.SX32 R81, R189, R3.reuse, 0x1, P5 ;  /* 0x00000003bd517211 */ /* 0x080fe200028f0eff */
[----:B------:R-:W-:Y:S01]  /*219e0*/  STL.64 [R1+0xf48], R160 ;  /* 0x000f48a001007387 */ /* 0x000fe20000100a00 */
[-C--:B------:R-:W-:Y:S01]  /*219f0*/  LEA R84, P5, R187, R2.reuse, 0x1 ;  /* 0x00000002bb547211 */ /* 0x080fe200078a08ff */
[----:B------:R-:W-:Y:S01]  /*21a00*/  VIADD R15, R7, 0x61 ;  /* 0x00000061070f7836 */ /* 0x000fe20000000000 */
[-C--:B------:R-:W-:Y:S01]  /*21a10*/  LEA.HI.X.SX32 R87, R181, R3.reuse, 0x1, P6 ;  /* 0x00000003b5577211 */ /* 0x080fe200030f0eff */
[----:B------:R-:W-:Y:S01]  /*21a20*/  ULDC UR9, c[0x0][0x248] ;  /* 0x0000920000097ab9 */ /* 0x000fe20000000800 */
[-C--:B------:R-:W-:Y:S01]  /*21a30*/  LEA R98, P6, R186, R2.reuse, 0x1 ;  /* 0x00000002ba627211 */ /* 0x080fe200078c08ff */
[----:B------:R-:W-:Y:S01]  /*21a40*/  VIADD R179, R199, UR6 ;  /* 0x00000006c7b37c36 */ /* 0x000fe20008000000 */
[-C--:B------:R-:W-:Y:S01]  /*21a50*/  LEA.HI.X.SX32 R85, R187, R3.reuse, 0x1, P5 ;  /* 0x00000003bb557211 */ /* 0x080fe200028f0eff */
[----:B------:R-:W-:Y:S01]  /*21a60*/  STL.64 [R1+0xf18], R164 ;  /* 0x000f18a401007387 */ /* 0x000fe20000100a00 */
[-C--:B------:R-:W-:Y:S01]  /*21a70*/  LEA R96, P5, R180, R2.reuse, 0x1 ;  /* 0x00000002b4607211 */ /* 0x080fe200078a08ff */
[----:B------:R-:W-:Y:S01]  /*21a80*/  ULDC UR10, c[0x0][0x248] ;  /* 0x00009200000a7ab9 */ /* 0x000fe20000000800 */
[-C--:B------:R-:W-:Y:S01]  /*21a90*/  LEA.HI.X.SX32 R99, R186, R3.reuse, 0x1, P6 ;  /* 0x00000003ba637211 */ /* 0x080fe200030f0eff */
[----:B------:R-:W-:Y:S01]  /*21aa0*/  VIADD R178, R179, UR7 ;  /* 0x00000007b3b27c36 */ /* 0x000fe20008000000 */
[-C--:B------:R-:W-:Y:S01]  /*21ab0*/  LEA R104, P6, R183, R2.reuse, 0x1 ;  /* 0x00000002b7687211 */ /* 0x080fe200078c08ff */
[----:B------:R-:W2:Y:S01]  /*21ac0*/  LDL.LU R137, [R1+0x314] ;  /* 0x0003140001897983 */ /* 0x000ea20000300800 */
[-C--:B------:R-:W-:Y:S01]  /*21ad0*/  LEA.HI.X.SX32 R97, R180, R3.reuse, 0x1, P5 ;  /* 0x00000003b4617211 */ /* 0x080fe200028f0eff */
[----:B------:R-:W-:Y:S01]  /*21ae0*/  ULDC UR6, c[0x0][0x248] ;  /* 0x0000920000067ab9 */ /* 0x000fe20000000800 */
[----:B------:R-:W-:Y:S01]  /*21af0*/  ISETP.LT.AND P5, PT, R105, UR11, !P0 ;  /* 0x0000000b69007c0c */ /* 0x000fe2000c7a1270 */
[----:B------:R-:W-:Y:S01]  /*21b00*/  VIADD R197, R178, UR5 ;  /* 0x00000005b2c57c36 */ /* 0x000fe20008000000 */
[-C--:B------:R-:W-:Y:S01]  /*21b10*/  LEA.HI.X.SX32 R105, R183, R3.reuse, 0x1, P6 ;  /* 0x00000003b7697211 */ /* 0x080fe200030f0eff */
[----:B------:R-:W3:Y:S01]  /*21b20*/  LDL.LU R136, [R1+0x30c] ;  /* 0x00030c0001887983 */ /* 0x000ee20000300800 */
[CC--:B------:R-:W-:Y:S01]  /*21b30*/  LEA R106, P6, R182.reuse, R2.reuse, 0x1 ;  /* 0x00000002b66a7211 */ /* 0x0c0fe200078c08ff */
[----:B------:R-:W-:Y:S01]  /*21b40*/  VIADD R196, R197, UR8 ;  /* 0x00000008c5c47c36 */ /* 0x000fe20008000000 */
[----:B------:R-:W-:Y:S01]  /*21b50*/  ULDC UR5, c[0x0][0x248] ;  /* 0x0000920000057ab9 */ /* 0x000fe20000000800 */
[----:B------:R-:W-:Y:S01]  /*21b60*/  ULDC UR7, c[0x0][0x248] ;  /* 0x0000920000077ab9 */ /* 0x000fe20000000800 */
[-C--:B------:R-:W-:Y:S01]  /*21b70*/  LEA.HI.X.SX32 R107, R182, R3.reuse, 0x1, P6 ;  /* 0x00000003b66b7211 */ /* 0x080fe200030f0eff */
[----:B------:R-:W-:Y:S01]  /*21b80*/  ULDC UR8, c[0x0][0x248] ;  /* 0x0000920000087ab9 */ /* 0x000fe20000000800 */
[C---:B------:R-:W-:Y:S01]  /*21b90*/  LEA R108, P6, R185.reuse, R2, 0x1 ;  /* 0x00000002b96c7211 */ /* 0x040fe200078c08ff */
[----:B------:R-:W-:Y:S01]  /*21ba0*/  VIADD R181, R196, UR4 ;  /* 0x00000004c4b57c36 */ /* 0x000fe20008000000 */
[----:B------:R-:W-:Y:S01]  /*21bb0*/  ULDC UR4, c[0x0][0x248] ;  /* 0x0000920000047ab9 */ /* 0x000fe20000000800 */
[----:B------:R-:W-:Y:S01]  /*21bc0*/  ULDC UR11, c[0x0][0x248] ;  /* 0x00009200000b7ab9 */ /* 0x000fe20000000800 */
[----:B------:R-:W-:-:S02]  /*21bd0*/  LEA.HI.X.SX32 R109, R185, R3, 0x1, P6 ;  /* 0x00000003b96d7211 */ /* 0x000fc400030f0eff */
[C---:B------:R-:W-:Y:S01]  /*21be0*/  LEA R110, P6, R184.reuse, R2, 0x1 ;  /* 0x00000002b86e7211 */ /* 0x040fe200078c08ff */
[----:B------:R-:W-:Y:S01]  /*21bf0*/  VIADD R180, R181, UR6 ;  /* 0x00000006b5b47c36 */ /* 0x000fe20008000000 */
[----:B------:R-:W-:Y:S02]  /*21c00*/  ULDC UR6, c[0x0][0x22c] ;  /* 0x00008b0000067ab9 */ /* 0x000fe40000000800 */
[----:B------:R-:W-:Y:S02]  /*21c10*/  LEA.HI.X.SX32 R111, R184, R3, 0x1, P6 ;  /* 0x00000003b86f7211 */ /* 0x000fe400030f0eff */
[----:B------:R-:W-:Y:S01]  /*21c20*/  ISETP.LT.AND P6, PT, R15, UR6, !P0 ;  /* 0x000000060f007c0c */ /* 0x000fe2000c7c1270 */
[----:B------:R-:W-:Y:S01]  /*21c30*/  VIADD R195, R180, UR5 ;  /* 0x00000005b4c37c36 */ /* 0x000fe20008000000 */
[----:B------:R-:W4:Y:S01]  /*21c40*/  LDL.LU R15, [R1+0x308] ;  /* 0x00030800010f7983 */ /* 0x000f220000300800 */
[----:B------:R-:W-:Y:S01]  /*21c50*/  ULDC UR5, c[0x0][0x248] ;  /* 0x0000920000057ab9 */ /* 0x000fe20000000800 */
[----:B------:R-:W-:-:S02]  /*21c60*/  ULDC UR6, c[0x0][0x248] ;  /* 0x0000920000067ab9 */ /* 0x000fc40000000800 */
[----:B------:R-:W4:Y:S04]  /*21c70*/  LDL.LU R249, [R1+0x2e4] ;  /* 0x0002e40001f97983 */ /* 0x000f280000300800 */
[----:B------:R-:W4:Y:S01]  /*21c80*/  LDL.LU R122, [R1+0x2e0] ;  /* 0x0002e000017a7983 */ /* 0x000f220000300800 */
[----:B------:R-:W-:Y:S01]  /*21c90*/  VIADD R193, R195, UR4 ;  /* 0x00000004c3c17c36 */ /* 0x000fe20008000000 */
[----:B------:R-:W-:Y:S02]  /*21ca0*/  ULDC UR4, c[0x0][0x248] ;  /* 0x0000920000047ab9 */ /* 0x000fe40000000800 */
[----:B------:R0:W-:Y:S01]  /*21cb0*/  @P5 STG.E.U16 desc[UR30][R4.64], R100 ;  /* 0x0000006404005986 */ /* 0x0001e2000c10151e */
[----:B------:R-:W-:Y:S01]  /*21cc0*/  VIADD R183, R193, UR4 ;  /* 0x00000004c1b77c36 */ /* 0x000fe20008000000 */
[----:B------:R-:W-:-:S02]  /*21cd0*/  ULDC UR4, c[0x0][0x248] ;  /* 0x0000920000047ab9 */ /* 0x000fc40000000800 */
[----:B------:R-:W4:Y:S01]  /*21ce0*/  LDL.LU R123, [R1+0x2c4] ;  /* 0x0002c400017b7983 */ /* 0x000f220000300800 */
[----:B------:R-:W-:Y:S01]  /*21cf0*/  VIADD R182, R183, UR4 ;  /* 0x00000004b7b67c36 */ /* 0x000fe20008000000 */
[----:B------:R-:W-:Y:S02]  /*21d00*/  ULDC UR4, c[0x0][0x248] ;  /* 0x0000920000047ab9 */ /* 0x000fe40000000800 */
[----:B------:R-:W4:Y:S01]  /*21d10*/  LDL.LU R135, [R1+0x2c0] ;  /* 0x0002c00001877983 */ /* 0x000f220000300800 */
[----:B------:R-:W-:Y:S01]  /*21d20*/  VIADD R192, R182, UR5 ;  /* 0x00000005b6c07c36 */ /* 0x000fe20008000000 */
[----:B------:R-:W-:Y:S01]  /*21d30*/  ULDC UR5, c[0x0][0x22c] ;  /* 0x00008b0000057ab9 */ /* 0x000fe20000000800 */
[----:B0-----:R-:W-:Y:S02]  /*21d40*/  PRMT R5, R100, 0x7632, R5 ;  /* 0x0000763264057816 */ /* 0x001fe40000000005 */
[----:B------:R-:W-:Y:S01]  /*21d50*/  VIADD R185, R192, UR4 ;  /* 0x00000004c0b97c36 */ /* 0x000fe20008000000 */
[----:B------:R-:W-:Y:S01]  /*21d60*/  ULDC UR4, c[0x0][0x248] ;  /* 0x0000920000047ab9 */ /* 0x000fe20000000800 */
[----:B------:R-:W-:Y:S01]  /*21d70*/  VIADD R4, R7, 0x6a ;  /* 0x0000006a07047836 */ /* 0x000fe20000000000 */
[----:B------:R-:W4:Y:S01]  /*21d80*/  LDL.LU R120, [R1+0x2bc] ;  /* 0x0002bc0001787983 */ /* 0x000f220000300800 */
[----:B------:R-:W-:Y:S01]  /*21d90*/  VIADD R184, R185, UR4 ;  /* 0x00000004b9b87c36 */ /* 0x000fe20008000000 */
[----:B------:R-:W-:-:S02]  /*21da0*/  ULDC UR4, c[0x0][0x248] ;  /* 0x0000920000047ab9 */ /* 0x000fc40000000800 */
[----:B------:R-:W-:Y:S01]  /*21db0*/  ISETP.LT.AND P5, PT, R4, UR5, !P0 ;  /* 0x0000000504007c0c */ /* 0x000fe2000c7a1270 */
[----:B------:R-:W-:Y:S01]  /*21dc0*/  VIADD R100, R184, UR4 ;  /* 0x00000004b8647c36 */ /* 0x000fe20008000000 */
[----:B------:R-:W-:Y:S01]  /*21dd0*/  ULDC UR4, c[0x0][0x248] ;  /* 0x0000920000047ab9 */ /* 0x000fe20000000800 */
[----:B------:R-:W-:Y:S01]  /*21de0*/  VIADD R4, R7, 0x63 ;  /* 0x0000006307047836 */ /* 0x000fe20000000000 */
[----:B------:R-:W-:Y:S01]  /*21df0*/  ULDC UR5, c[0x0][0x22c] ;  /* 0x00008b0000057ab9 */ /* 0x000fe20000000800 */
[----:B------:R-:W-:Y:S01]  /*21e00*/  VIADD R191, R100, UR4 ;  /* 0x0000000464bf7c36 */ /* 0x000fe20008000000 */
[----:B------:R-:W-:Y:S01]  /*21e10*/  ULDC UR4, c[0x0][0x248] ;  /* 0x0000920000047ab9 */ /* 0x000fe20000000800 */
[----:B------:R0:W-:Y:S02]  /*21e20*/  @P6 STG.E.U16 desc[UR30][R64.64], R5 ;  /* 0x0000000540006986 */ /* 0x0001e4000c10151e */
[----:B------:R-:W-:Y:S01]  /*21e30*/  VIADD R189, R191, UR4 ;  /* 0x00000004bfbd7c36 */ /* 0x000fe20008000000 */
[----:B------:R-:W-:Y:S01]  /*21e40*/  ULDC UR4, c[0x0][0x248] ;  /* 0x0000920000047ab9 */ /* 0x000fe20000000800 */
[----:B------:R-:W4:Y:S02]  /*21e50*/  LDL.LU R121, [R1+0x2b8] ;  /* 0x0002b80001797983 */ /* 0x000f240000300800 */
[----:B------:R-:W-:Y:S01]  /*21e60*/  VIADD R187, R189, UR4 ;  /* 0x00000004bdbb7c36 */ /* 0x000fe20008000000 */
[----:B------:R-:W-:Y:S01]  /*21e70*/  ULDC UR4, c[0x0][0x248] ;  /* 0x0000920000047ab9 */ /* 0x000fe20000000800 */
[----:B------:R-:W-:Y:S01]  /*21e80*/  ISETP.LT.AND P6, PT, R4, UR5, !P0 ;  /* 0x0000000504007c0c */ /* 0x000fe2000c7c1270 */
[----:B------:R1:W-:Y:S01]  /*21e90*/  @P4 STG.E.U16 desc[UR30][R66.64], R101 ;  /* 0x0000006542004986 */ /* 0x0003e2000c10151e */
[----:B------:R-:W-:Y:S01]  /*21ea0*/  VIADD R186, R187, UR4 ;  /* 0x00000004bbba7c36 */ /* 0x000fe20008000000 */
[----:B------:R-:W-:Y:S01]  /*21eb0*/  ULDC UR4, c[0x0][0x248] ;  /* 0x0000920000047ab9 */ /* 0x000fe20000000800 */
[----:B------:R-:W-:Y:S01]  /*21ec0*/  VIADD R4, R7, 0x64 ;  /* 0x0000006407047836 */ /* 0x000fe20000000000 */
[----:B0-----:R-:W-:Y:S01]  /*21ed0*/  PRMT R5, R101, 0x7632, R5 ;  /* 0x0000763265057816 */ /* 0x001fe20000000005 */
[----:B------:R-:W-:Y:S01]  /*21ee0*/  VIADD R188, R186, UR4 ;  /* 0x00000004babc7c36 */ /* 0x000fe20008000000 */
[----:B------:R-:W-:Y:S01]  /*21ef0*/  ULDC UR4, c[0x0][0x248] ;  /* 0x0000920000047ab9 */ /* 0x000fe20000000800 */
[----:B------:R-:W-:Y:S01]  /*21f00*/  ULDC UR5, c[0x0][0x22c] ;  /* 0x00008b0000057ab9 */ /* 0x000fe20000000800 */
[----:B------:R-:W4:Y:S01]  /*21f10*/  LDL.LU R248, [R1+0x2ac] ;  /* 0x0002ac0001f87983 */ /* 0x000f220000300800 */
[----:B------:R-:W-:Y:S01]  /*21f20*/  ISETP.LT.AND P4, PT, R4, UR5, !P0 ;  /* 0x0000000504007c0c */ /* 0x000fe2000c781270 */
[----:B-1----:R-:W-:Y:S01]  /*21f30*/  VIADD R101, R188, UR4 ;  /* 0x00000004bc657c36 */ /* 0x002fe20008000000 */
[----:B------:R-:W-:Y:S01]  /*21f40*/  ULDC UR4, c[0x0][0x248] ;  /* 0x0000920000047ab9 */ /* 0x000fe20000000800 */
[----:B------:R-:W-:Y:S01]  /*21f50*/  VIADD R4, R7, 0x65 ;  /* 0x0000006507047836 */ /* 0x000fe20000000000 */
[----:B------:R-:W-:Y:S01]  /*21f60*/  ULDC UR5, c[0x0][0x22c] ;  /* 0x00008b0000057ab9 */ /* 0x000fe20000000800 */
[----:B------:R-:W-:Y:S01]  /*21f70*/  VIADD R67, R101, UR4 ;  /* 0x0000000465437c36 */ /* 0x000fe20008000000 */
[----:B------:R-:W-:-:S03]  /*21f80*/  ULDC UR4, c[0x0][0x248] ;  /* 0x0000920000047ab9 */ /* 0x000fc60000000800 */
[----:B------:R-:W-:Y:S01]  /*21f90*/  VIADD R66, R67, UR4 ;  /* 0x0000000443427c36 */ /* 0x000fe20008000000 */
[----:B------:R-:W-:Y:S01]  /*21fa0*/  ULDC UR4, c[0x0][0x248] ;  /* 0x0000920000047ab9 */ /* 0x000fe20000000800 */
[----:B------:R-:W-:Y:S02]  /*21fb0*/  @P6 STG.E.U16 desc[UR30][R68.64], R5 ;  /* 0x0000000544006986 */ /* 0x000fe4000c10151e */
[----:B------:R-:W-:Y:S01]  /*21fc0*/  VIADD R190, R66, UR4 ;  /* 0x0000000442be7c36 */ /* 0x000fe20008000000 */
[----:B------:R-:W-:Y:S01]  /*21fd0*/  ISETP.LT.AND P6, PT, R4, UR5, !P0 ;  /* 0x0000000504007c0c */ /* 0x000fe2000c7c1270 */
[----:B------:R-:W-:Y:S01]  /*21fe0*/  ULDC UR4, c[0x0][0x248] ;  /* 0x0000920000047ab9 */ /* 0x000fe20000000800 */
[----:B------:R0:W-:Y:S01]  /*21ff0*/  @P4 STG.E.U16 desc[UR30][R70.64], R102 ;  /* 0x0000006646004986 */ /* 0x0001e2000c10151e */
[----:B------:R-:W-:Y:S01]  /*22000*/  VIADD R4, R7, 0x66 ;  /* 0x0000006607047836 */ /* 0x000fe20000000000 */
[----:B------:R-:W-:Y:S01]  /*22010*/  ULDC UR5, c[0x0][0x22c] ;  /* 0x00008b0000057ab9 */ /* 0x000fe20000000800 */
[----:B0-----:R-:W-:Y:S01]  /*22020*/  VIADD R70, R190, UR4 ;  /* 0x00000004be467c36 */ /* 0x001fe20008000000 */
[----:B------:R-:W-:Y:S01]  /*22030*/  ULDC UR4, c[0x0][0x248] ;  /* 0x0000920000047ab9 */ /* 0x000fe20000000800 */
[----:B------:R-:W-:-:S02]  /*22040*/  PRMT R102, R102, 0x7632, R102 ;  /* 0x0000763266667816 */ /* 0x000fc40000000066 */
[----:B------:R-:W-:Y:S01]  /*22050*/  VIADD R69, R70, UR4 ;  /* 0x0000000446457c36 */ /* 0x000fe20008000000 */
[----:B------:R-:W-:-:S03]  /*22060*/  ULDC UR4, c[0x0][0x248] ;  /* 0x0000920000047ab9 */ /* 0x000fc60000000800 */
[----:B------:R-:W-:Y:S01]  /*22070*/  VIADD R68, R69, UR4 ;  /* 0x0000000445447c36 */ /* 0x000fe20008000000 */
[----:B------:R-:W-:Y:S01]  /*22080*/  ULDC UR4, c[0x0][0x248] ;  /* 0x0000920000047ab9 */ /* 0x000fe20000000800 */
[----:B------:R0:W-:Y:S01]  /*22090*/  @P6 STG.E.U16 desc[UR30][R72.64], R102 ;  /* 0x0000006648006986 */ /* 0x0001e2000c10151e */
[----:B------:R-:W-:Y:S01]  /*220a0*/  ISETP.LT.AND P4, PT, R4, UR5, !P0 ;  /* 0x0000000504007c0c */ /* 0x000fe2000c781270 */
[----:B------:R-:W-:Y:S01]  /*220b0*/  VIADD R4, R7, 0x67 ;  /* 0x0000006707047836 */ /* 0x000fe20000000000 */
[----:B------:R-:W-:Y:S01]  /*220c0*/  ULDC UR5, c[0x0][0x22c] ;  /* 0x00008b0000057ab9 */ /* 0x000fe20000000800 */
[----:B0-----:R-:W-:Y:S01]  /*220d0*/  VIADD R102, R68, UR4 ;  /* 0x0000000444667c36 */ /* 0x001fe20008000000 */
[----:B------:R-:W-:-:S03]  /*220e0*/  ULDC UR4, c[0x0][0x248] ;  /* 0x0000920000047ab9 */ /* 0x000fc60000000800 */
[----:B------:R-:W-:Y:S01]  /*220f0*/  VIADD R73, R102, UR4 ;  /* 0x0000000466497c36 */ /* 0x000fe20008000000 */
[----:B------:R-:W-:Y:S01]  /*22100*/  ULDC UR4, c[0x0][0x248] ;  /* 0x0000920000047ab9 */ /* 0x000fe20000000800 */
[----:B------:R-:W-:Y:S01]  /*22110*/  ISETP.LT.AND P6, PT, R4, UR5, !P0 ;  /* 0x0000000504007c0c */ /* 0x000fe2000c7c1270 */
[----:B------:R-:W-:Y:S01]  /*22120*/  ULDC UR5, c[0x0][0x248] ;  /* 0x0000920000057ab9 */ /* 0x000fe20000000800 */
[----:B------:R-:W-:Y:S01]  /*22130*/  VIADD R72, R73, UR4 ;  /* 0x0000000449487c36 */ /* 0x000fe20008000000 */
[----:B------:R-:W-:Y:S01]  /*22140*/  ULDC UR4, c[0x0][0x248] ;  /* 0x0000920000047ab9 */ /* 0x000fe20000000800 */
[----:B------:R-:W-:Y:S02]  /*22150*/  VIADD R4, R7, 0x68 ;  /* 0x0000006807047836 */ /* 0x000fe40000000000 */
[----:B------:R-:W-:Y:S01]  /*22160*/  VIADD R71, R72, UR5 ;  /* 0x0000000548477c36 */ /* 0x000fe20008000000 */
[----:B------:R-:W-:Y:S01]  /*22170*/  ULDC UR5, c[0x0][0x22c] ;  /* 0x00008b0000057ab9 */ /* 0x000fe20000000800 */
[----:B------:R0:W-:Y:S02]  /*22180*/  @P4 STG.E.U16 desc[UR30][R74.64], R103 ;  /* 0x000000674a004986 */ /* 0x0001e4000c10151e */
[----:B------:R-:W-:Y:S01]  /*22190*/  VIADD R194, R71, UR4 ;  /* 0x0000000447c27c36 */ /* 0x000fe20008000000 */
[----:B------:R-:W-:Y:S01]  /*221a0*/  ISETP.LT.AND P4, PT, R4, UR5, !P0 ;  /* 0x0000000504007c0c */ /* 0x000fe2000c781270 */
[----:B------:R-:W-:Y:S01]  /*221b0*/  ULDC UR4, c[0x0][0x248] ;  /* 0x0000920000047ab9 */ /* 0x000fe20000000800 */
[----:B------:R-:W-:Y:S01]  /*221c0*/  PRMT R5, R103, 0x7632, R5 ;  /* 0x0000763267057816 */ /* 0x000fe20000000005 */
[----:B------:R-:W-:Y:S01]  /*221d0*/  VIADD R4, R7, 0x69 ;  /* 0x0000006907047836 */ /* 0x000fe20000000000 */
[----:B------:R-:W-:Y:S01]  /*221e0*/  ULDC UR5, c[0x0][0x22c] ;  /* 0x00008b0000057ab9 */ /* 0x000fe20000000800 */
[----:B0-----:R-:W-:Y:S01]  /*221f0*/  VIADD R103, R194, UR4 ;  /* 0x00000004c2677c36 */ /* 0x001fe20008000000 */
[----:B------:R-:W-:-:S03]  /*22200*/  ULDC UR4, c[0x0][0x248] ;  /* 0x0000920000047ab9 */ /* 0x000fc60000000800 */
[----:B------:R-:W-:Y:S01]  /*22210*/  VIADD R75, R103, UR4 ;  /* 0x00000004674b7c36 */ /* 0x000fe20008000000 */
[----:B------:R-:W-:Y:S01]  /*22220*/  ULDC UR4, c[0x0][0x248] ;  /* 0x0000920000047ab9 */ /* 0x000fe20000000800 */
[----:B------:R-:W-:Y:S02]  /*22230*/  @P6 STG.E.U16 desc[UR30][R76.64], R5 ;  /* 0x000000054c006986 */ /* 0x000fe4000c10151e */
[----:B------:R-:W-:Y:S01]  /*22240*/  VIADD R74, R75, UR4 ;  /* 0x000000044b4a7c36 */ /* 0x000fe20008000000 */
[----:B------:R-:W-:Y:S01]  /*22250*/  ULDC UR4, c[0x0][0x248] ;  /* 0x0000920000047ab9 */ /* 0x000fe20000000800 */
[----:B------:R0:W-:Y:S01]  /*22260*/  @P4 STG.E.U16 desc[UR30][R78.64], R92 ;  /* 0x0000005c4e004986 */ /* 0x0001e2000c10151e */
[----:B------:R-:W-:Y:S01]  /*22270*/  ISETP.LT.AND P6, PT, R4, UR5, !P0 ;  /* 0x0000000504007c0c */ /* 0x000fe2000c7c1270 */
[----:B0-----:R-:W-:Y:S01]  /*22280*/  VIADD R79, R74, UR4 ;  /* 0x000000044a4f7c36 */ /* 0x001fe20008000000 */
[----:B------:R-:W-:Y:S01]  /*22290*/  ULDC UR4, c[0x0][0x248] ;  /* 0x0000920000047ab9 */ /* 0x000fe20000000800 */
[----:B------:R-:W-:Y:S01]  /*222a0*/  VIADD R4, R7, 0x6c ;  /* 0x0000006c07047836 */ /* 0x000fe20000000000 */
[----:B------:R-:W-:Y:S01]  /*222b0*/  PRMT R92, R92, 0x7632, R92 ;  /* 0x000076325c5c7816 */ /* 0x000fe2000000005c */
[----:B------:R-:W-:Y:S01]  /*222c0*/  VIADD R78, R79, UR4 ;  /* 0x000000044f4e7c36 */ /* 0x000fe20008000000 */
[----:B------:R-:W-:Y:S01]  /*222d0*/  ULDC UR4, c[0x0][0x248] ;  /* 0x0000920000047ab9 */ /* 0x000fe20000000800 */
[----:B------:R-:W-:-:S02]  /*222e0*/  ULDC UR5, c[0x0][0x22c] ;  /* 0x00008b0000057ab9 */ /* 0x000fc40000000800 */
[----:B------:R-:W-:Y:S01]  /*222f0*/  VIADD R77, R78, UR4 ;  /* 0x000000044e4d7c36 */ /* 0x000fe20008000000 */
[----:B------:R-:W-:-:S03]  /*22300*/  ULDC UR4, c[0x0][0x248] ;  /* 0x0000920000047ab9 */ /* 0x000fc60000000800 */
        /* <DEDUP_REMOVED lines=8> */
[----:B------:R-:W-:Y:S01]  /*22390*/  ISETP.LT.AND P6, PT, R4, UR5, !P0 ;  /* 0x0000000504007c0c */ /* 0x000fe2000c7c1270 */
[----:B0-----:R-:W-:Y:S01]  /*223a0*/  VIADD R92, R198, UR4 ;  /* 0x00000004c65c7c36 */ /* 0x001fe20008000000 */
[----:B------:R-:W-:Y:S01]  /*223b0*/  ULDC UR4, c[0x0][0x248] ;  /* 0x0000920000047ab9 */ /* 0x000fe20000000800 */
[----:B------:R-:W-:Y:S01]  /*223c0*/  PRMT R5, R93, 0x7632, R5 ;  /* 0x000076325d057816 */ /* 0x000fe20000000005 */
[----:B------:R0:W-:Y:S01]  /*223d0*/  @P5 STG.E.U16 desc[UR30][R82.64], R93 ;  /* 0x0000005d52005986 */ /* 0x0001e2000c10151e */
[----:B------:R-:W-:Y:S01]  /*223e0*/  VIADD R81, R92, UR4 ;  /* 0x000000045c517c36 */ /* 0x000fe20008000000 */
[----:B------:R-:W-:Y:S01]  /*223f0*/  ULDC UR4, c[0x0][0x248] ;  /* 0x0000920000047ab9 */ /* 0x000fe20000000800 */
[----:B------:R-:W-:Y:S01]  /*22400*/  VIADD R4, R7, 0x70 ;  /* 0x0000007007047836 */ /* 0x000fe20000000000 */
[----:B------:R-:W-:Y:S01]  /*22410*/  ULDC UR5, c[0x0][0x22c] ;  /* 0x00008b0000057ab9 */ /* 0x000fe20000000800 */
[----:B------:R-:W-:Y:S01]  /*22420*/  VIADD R80, R81, UR4 ;  /* 0x0000000451507c36 */ /* 0x000fe20008000000 */
[----:B------:R-:W-:-:S03]  /*22430*/  ULDC UR4, c[0x0][0x248] ;  /* 0x0000920000047ab9 */ /* 0x000fc60000000800 */
[----:B------:R1:W-:Y:S01]  /*22440*/  @P6 STG.E.U16 desc[UR30][R84.64], R5 ;  /* 0x0000000554006986 */ /* 0x0003e2000c10151e */
[----:B0-----:R-:W-:Y:S01]  /*22450*/  VIADD R93, R80, UR4 ;  /* 0x00000004505d7c36 */ /* 0x001fe20008000000 */
[----:B------:R-:W-:-:S03]  /*22460*/  ULDC UR4, c[0x0][0x248] ;  /* 0x0000920000047ab9 */ /* 0x000fc60000000800 */
[----:B-1----:R-:W-:Y:S01]  /*22470*/  VIADD R84, R93, UR4 ;  /* 0x000000045d547c36 */ /* 0x002fe20008000000 */
[----:B------:R-:W-:-:S03]  /*22480*/  ULDC UR4, c[0x0][0x248] ;  /* 0x0000920000047ab9 */ /* 0x000fc60000000800 */
[----:B------:R-:W-:Y:S01]  /*22490*/  VIADD R83, R84, UR4 ;  /* 0x0000000454537c36 */ /* 0x000fe20008000000 */
[----:B------:R-:W-:-:S03]  /*224a0*/  ULDC UR4, c[0x0][0x248] ;  /* 0x0000920000047ab9 */ /* 0x000fc60000000800 */
[----:B------:R-:W-:Y:S01]  /*224b0*/  VIADD R82, R83, UR4 ;  /* 0x0000000453527c36 */ /* 0x000fe20008000000 */
[----:B------:R-:W-:Y:S01]  /*224c0*/  ULDC UR4, c[0x0][0x248] ;  /* 0x0000920000047ab9 */ /* 0x000fe20000000800 */
[----:B------:R-:W-:Y:S01]  /*224d0*/  ISETP.LT.AND P5, PT, R4, UR5, !P0 ;  /* 0x0000000504007c0c */ /* 0x000fe2000c7a1270 */
[C---:B------:R-:W-:Y:S01]  /*224e0*/  VIADD R4, R7.reuse, 0x71 ;  /* 0x0000007107047836 */ /* 0x040fe20000000000 */
[----:B------:R-:W-:Y:S01]  /*224f0*/  ULDC UR5, c[0x0][0x22c] ;  /* 0x00008b0000057ab9 */ /* 0x000fe20000000800 */
        /* <DEDUP_REMOVED lines=10> */
[----:B------:R-:W-:Y:S02]  /*225a0*/  PRMT R94, R94, 0x7632, R94 ;  /* 0x000076325e5e7816 */ /* 0x000fe4000000005e */
        /* <DEDUP_REMOVED lines=9> */
[----:B------:R-:W-:Y:S01]  /*22640*/  VIADD R4, R7, 0x74 ;  /* 0x0000007407047836 */ /* 0x000fe20000000000 */
[----:B------:R-:W-:Y:S01]  /*22650*/  @P2 STG.E.U16 desc[UR30][R98.64], R95 ;  /* 0x0000005f62002986 */ /* 0x000fe2000c10151e */
[----:B------:R-:W-:Y:S01]  /*22660*/  PRMT R5, R95, 0x7632, R5 ;  /* 0x000076325f057816 */ /* 0x000fe20000000005 */
[----:B------:R-:W-:Y:S01]  /*22670*/  ULDC UR4, c[0x0][0x248] ;  /* 0x0000920000047ab9 */ /* 0x000fe20000000800 */
[----:B0-----:R-:W-:Y:S01]  /*22680*/  VIADD R96, R204, UR5 ;  /* 0x00000005cc607c36 */ /* 0x001fe20008000000 */
[----:B------:R-:W-:-:S02]  /*22690*/  ULDC UR5, c[0x0][0x22c] ;  /* 0x00008b0000057ab9 */ /* 0x000fc40000000800 */
[----:B------:R-:W-:Y:S01]  /*226a0*/  ISETP.LT.AND P2, PT, R4, UR5, !P0 ;  /* 0x0000000504007c0c */ /* 0x000fe2000c741270 */
[C---:B------:R-:W-:Y:S01]  /*226b0*/  VIADD R4, R7.reuse, 0x75 ;  /* 0x0000007507047836 */ /* 0x040fe20000000000 */
[----:B------:R-:W-:Y:S01]  /*226c0*/  ULDC UR5, c[0x0][0x22c] ;  /* 0x00008b0000057ab9 */ /* 0x000fe20000000800 */
[----:B------:R0:W-:Y:S03]  /*226d0*/  @P1 STG.E.U16 desc[UR30][R104.64], R5 ;  /* 0x0000000568001986 */ /* 0x0001e6000c10151e */
[----:B------:R-:W-:Y:S01]  /*226e0*/  ISETP.LT.AND P1, PT, R4, UR5, !P0 ;  /* 0x0000000504007c0c */ /* 0x000fe2000c721270 */
[----:B------:R-:W-:Y:S01]  /*226f0*/  VIADD R4, R7, 0x76 ;  /* 0x0000007607047836 */ /* 0x000fe20000000000 */
[----:B------:R-:W-:Y:S01]  /*22700*/  @P5 STG.E.U16 desc[UR30][R106.64], R88 ;  /* 0x000000586a005986 */ /* 0x000fe2000c10151e */
[----:B------:R-:W-:Y:S01]  /*22710*/  ULDC UR5, c[0x0][0x22c] ;  /* 0x00008b0000057ab9 */ /* 0x000fe20000000800 */
[----:B0-----:R-:W-:-:S02]  /*22720*/  PRMT R5, R88, 0x7632, R5 ;  /* 0x0000763258057816 */ /* 0x001fc40000000005 */
[----:B------:R-:W-:Y:S01]  /*22730*/  ISETP.LT.AND P5, PT, R4, UR5, !P0 ;  /* 0x0000000504007c0c */ /* 0x000fe2000c7a1270 */
[----:B------:R-:W-:Y:S01]  /*22740*/  VIADD R95, R96, UR4 ;  /* 0x00000004605f7c36 */ /* 0x000fe20008000000 */
[----:B------:R-:W-:Y:S01]  /*22750*/  ULDC UR4, c[0x0][0x248] ;  /* 0x0000920000047ab9 */ /* 0x000fe20000000800 */
[----:B------:R0:W-:Y:S01]  /*22760*/  @P6 STG.E.U16 desc[UR30][R108.64], R5 ;  /* 0x000000056c006986 */ /* 0x0001e2000c10151e */
[----:B------:R-:W-:-:S03]  /*22770*/  ULDC UR5, c[0x0][0x248] ;  /* 0x0000920000057ab9 */ /* 0x000fc60000000800 */
[----:B------:R1:W-:Y:S01]  /*22780*/  @P4 STG.E.U16 desc[UR30][R110.64], R89 ;  /* 0x000000596e004986 */ /* 0x0003e2000c10151e */
[----:B------:R-:W-:-:S04]  /*22790*/  LEA R4, P4, R216, R2, 0x1 ;  /* 0x00000002d8047211 */ /* 0x000fc800078808ff */
[-C--:B0-----:R-:W-:Y:S02]  /*227a0*/  LEA.HI.X.SX32 R5, R216, R3.reuse, 0x1, P4 ;  /* 0x00000003d8057211 */ /* 0x081fe400020f0eff */
[----:B------:R-:W-:Y:S02]  /*227b0*/  LEA R64, P4, R215, R2, 0x1 ;  /* 0x00000002d7407211 */ /* 0x000fe400078808ff */
[----:B-1----:R-:W-:Y:S02]  /*227c0*/  PRMT R89, R89, 0x7632, R89 ;  /* 0x0000763259597816 */ /* 0x002fe40000000059 */
[----:B------:R-:W-:-:S03]  /*227d0*/  LEA.HI.X.SX32 R65, R215, R3, 0x1, P4 ;  /* 0x00000003d7417211 */ /* 0x000fc600020f0eff */
[----:B------:R0:W-:Y:S04]  /*227e0*/  @P3 STG.E.U16 desc[UR30][R4.64], R89 ;  /* 0x0000005904003986 */ /* 0x0001e8000c10151e */
[----:B------:R1:W-:Y:S01]  /*227f0*/  @P2 STG.E.U16 desc[UR30][R64.64], R90 ;  /* 0x0000005a40002986 */ /* 0x0003e2000c10151e */
[----:B------:R-:W-:Y:S02]  /*22800*/  PRMT R111, R90, 0x7632, R111 ;  /* 0x000076325a6f7816 */ /* 0x000fe4000000006f */
[----:B0-----:R-:W-:-:S04]  /*22810*/  LEA R4, P2, R214, R2, 0x1 ;  /* 0x00000002d6047211 */ /* 0x001fc800078408ff */
[----:B------:R-:W-:-:S05]  /*22820*/  LEA.HI.X.SX32 R5, R214, R3, 0x1, P2 ;  /* 0x00000003d6057211 */ /* 0x000fca00010f0eff */
[----:B------:R-:W-:Y:S01]  /*22830*/  @P1 STG.E.U16 desc[UR30][R4.64], R111 ;  /* 0x0000006f04001986 */ /* 0x000fe2000c10151e */
[----:B------:R-:W-:-:S04]  /*22840*/  LEA R238, P1, R58, R2, 0x1 ;  /* 0x000000023aee7211 */ /* 0x000fc800078208ff */
[-C--:B------:R-:W-:Y:S02]  /*22850*/  LEA.HI.X.SX32 R239, R58, R3.reuse, 0x1, P1 ;  /* 0x000000033aef7211 */ /* 0x080fe400008f0eff */
[-C--:B--2---:R-:W-:Y:S02]  /*22860*/  LEA R240, P1, R137, R2.reuse, 0x1 ;  /* 0x0000000289f07211 */ /* 0x084fe400078208ff */
[-C--:B-1----:R-:W-:Y:S02]  /*22870*/  LEA R64, P2, R59, R2.reuse, 0x1 ;  /* 0x000000023b407211 */ /* 0x082fe400078408ff */
[-C--:B------:R-:W-:Y:S02]  /*22880*/  LEA.HI.X.SX32 R241, R137, R3.reuse, 0x1, P1 ;  /* 0x0000000389f17211 */ /* 0x080fe400008f0eff */
[----:B------:R-:W2:Y:S01]  /*22890*/  LDL.LU R137, [R1+0x2b0] ;  /* 0x0002b00001897983 */ /* 0x000ea20000300800 */
[----:B------:R-:W-:Y:S02]  /*228a0*/  LEA.HI.X.SX32 R65, R59, R3, 0x1, P2 ;  /* 0x000000033b417211 */ /* 0x000fe400010f0eff */
[----:B---3--:R-:W-:-:S02]  /*228b0*/  LEA R242, P2, R136, R2, 0x1 ;  /* 0x0000000288f27211 */ /* 0x008fc400078408ff */
[-C--:B----4-:R-:W-:Y:S02]  /*228c0*/  LEA R112, P3, R15, R2.reuse, 0x1 ;  /* 0x000000020f707211 */ /* 0x090fe400078608ff */
[-C--:B------:R-:W-:Y:S02]  /*228d0*/  LEA R58, P4, R63, R2.reuse, 0x1 ;  /* 0x000000023f3a7211 */ /* 0x080fe400078808ff */
[-C--:B------:R-:W-:Y:S02]  /*228e0*/  LEA R130, P1, R249, R2.reuse, 0x1 ;  /* 0x00000002f9827211 */ /* 0x080fe400078208ff */
[-C--:B------:R-:W-:Y:S02]  /*228f0*/  LEA.HI.X.SX32 R243, R136, R3.reuse, 0x1, P2 ;  /* 0x0000000388f37211 */ /* 0x080fe400010f0eff */
[----:B------:R-:W-:Y:S02]  /*22900*/  LEA.HI.X.SX32 R113, R15, R3, 0x1, P3 ;  /* 0x000000030f717211 */ /* 0x000fe400018f0eff */
[----:B------:R-:W-:-:S02]  /*22910*/  LEA R128, P2, R122, R2, 0x1 ;  /* 0x000000027a807211 */ /* 0x000fc400078408ff */
[-C--:B------:R-:W-:Y:S02]  /*22920*/  LEA.HI.X.SX32 R59, R63, R3.reuse, 0x1, P4 ;  /* 0x000000033f3b7211 */ /* 0x080fe400020f0eff */
[-C--:B------:R-:W-:Y:S01]  /*22930*/  LEA.HI.X.SX32 R131, R249, R3.reuse, 0x1, P1 ;  /* 0x00000003f9837211 */ /* 0x080fe200008f0eff */
[----:B------:R0:W-:Y:S01]  /*22940*/  STL.64 [R1+0xb80], R112 ;  /* 0x000b807001007387 */ /* 0x0001e20000100a00 */
[----:B------:R-:W-:-:S03]  /*22950*/  LEA.HI.X.SX32 R129, R122, R3, 0x1, P2 ;  /* 0x000000037a817211 */ /* 0x000fc600010f0eff */
[----:B------:R-:W-:Y:S04]  /*22960*/  STL.64 [R1+0xf08], R58 ;  /* 0x000f083a01007387 */ /* 0x000fe80000100a00 */
[----:B------:R-:W-:Y:S04]  /*22970*/  STL.64 [R1+0xb70], R130 ;  /* 0x000b708201007387 */ /* 0x000fe80000100a00 */
[----:B------:R-:W3:Y:S04]  /*22980*/  LDL.LU R249, [R1+0x294] ;  /* 0x0002940001f97983 */ /* 0x000ee80000300800 */
[----:B------:R1:W-:Y:S04]  /*22990*/  STL.64 [R1+0xb68], R128 ;  /* 0x000b688001007387 */ /* 0x0003e80000100a00 */
[----:B------:R-:W4:Y:S01]  /*229a0*/  LDL.LU R122, [R1+0x290] ;  /* 0x00029000017a7983 */ /* 0x000f220000300800 */
[----:B0-----:R-:W-:Y:S01]  /*229b0*/  IMAD.MOV.U32 R113, RZ, RZ, R62 ;  /* 0x000000ffff717224 */ /* 0x001fe200078e003e */
[CC--:B------:R-:W-:Y:S01]  /*229c0*/  LEA R62, P3, R53.reuse, R2.reuse, 0x1 ;  /* 0x00000002353e7211 */ /* 0x0c0fe200078608ff */
[----:B------:R-:W-:Y:S01]  /*229d0*/  IMAD.MOV.U32 R112, RZ, RZ, R60 ;  /* 0x000000ffff707224 */ /* 0x000fe200078e003c */
[----:B------:R-:W-:Y:S01]  /*229e0*/  LEA R60, P4, R52, R2, 0x1 ;  /* 0x00000002343c7211 */ /* 0x000fe200078808ff */
[----:B------:R-:W-:Y:S01]  /*229f0*/  IMAD.MOV.U32 R15, RZ, RZ, R61 ;  /* 0x000000ffff0f7224 */ /* 0x000fe200078e003d */
[----:B------:R-:W-:-:S02]  /*22a00*/  LEA.HI.X.SX32 R63, R53, R3, 0x1, P3 ;  /* 0x00000003353f7211 */ /* 0x000fc400018f0eff */
[-C--:B-1----:R-:W-:Y:S02]  /*22a10*/  LEA R128, P1, R123, R2.reuse, 0x1 ;  /* 0x000000027b807211 */ /* 0x082fe400078208ff */
[-C--:B------:R-:W-:Y:S02]  /*22a20*/  LEA R58, P2, R135, R2.reuse, 0x1 ;  /* 0x00000002873a7211 */ /* 0x080fe400078408ff */
[-C--:B------:R-:W-:Y:S02]  /*22a30*/  LEA.HI.X.SX32 R61, R52, R3.reuse, 0x1, P4 ;  /* 0x00000003343d7211 */ /* 0x080fe400020f0eff */
[-C--:B------:R-:W-:Y:S02]  /*22a40*/  LEA.HI.X.SX32 R129, R123, R3.reuse, 0x1, P1 ;  /* 0x000000037b817211 */ /* 0x080fe400008f0eff */
[----:B------:R-:W-:Y:S01]  /*22a50*/  LEA R52, P4, R121, R2, 0x1 ;  /* 0x0000000279347211 */ /* 0x000fe200078808ff */
[----:B------:R0:W-:Y:S01]  /*22a60*/  STL.64 [R1+0xb60], R62 ;  /* 0x000b603e01007387 */ /* 0x0001e20000100a00 */
[----:B------:R-:W-:-:S02]  /*22a70*/  LEA.HI.X.SX32 R59, R135, R3, 0x1, P2 ;  /* 0x00000003873b7211 */ /* 0x000fc400010f0eff */
[----:B------:R-:W-:Y:S01]  /*22a80*/  LEA.HI.X.SX32 R53, R121, R3, 0x1, P4 ;  /* 0x0000000379357211 */ /* 0x000fe200020f0eff */
[----:B------:R1:W-:Y:S04]  /*22a90*/  STL.64 [R1+0xef8], R60 ;  /* 0x000ef83c01007387 */ /* 0x0003e80000100a00 */
[----:B------:R-:W-:Y:S01]  /*22aa0*/  STL.64 [R1+0xb50], R128 ;  /* 0x000b508001007387 */ /* 0x000fe20000100a00 */
[----:B0-----:R-:W-:-:S03]  /*22ab0*/  LEA R62, P3, R120, R2, 0x1 ;  /* 0x00000002783e7211 */ /* 0x001fc600078608ff */
[----:B------:R-:W4:Y:S01]  /*22ac0*/  LDL.LU R123, [R1+0x280] ;  /* 0x00028000017b7983 */ /* 0x000f220000300800 */
[----:B------:R-:W-:-:S03]  /*22ad0*/  LEA.HI.X.SX32 R63, R120, R3, 0x1, P3 ;  /* 0x00000003783f7211 */ /* 0x000fc600018f0eff */
[----:B------:R0:W-:Y:S01]  /*22ae0*/  STL.64 [R1+0xb48], R58 ;  /* 0x000b483a01007387 */ /* 0x0001e20000100a00 */
[----:B-1----:R-:W-:-:S03]  /*22af0*/  LEA R60, P2, R248, R2, 0x1 ;  /* 0x00000002f83c7211 */ /* 0x002fc600078408ff */
[----:B------:R-:W4:Y:S04]  /*22b00*/  LDL.LU R135, [R1+0x27c] ;  /* 0x00027c0001877983 */ /* 0x000f280000300800 */
[----:B------:R-:W4:Y:S04]  /*22b10*/  LDL.LU R120, [R1+0x278] ;  /* 0x0002780001787983 */ /* 0x000f280000300800 */
[----:B------:R1:W-:Y:S01]  /*22b20*/  STL.64 [R1+0xb38], R52 ;  /* 0x000b383401007387 */ /* 0x0003e20000100a00 */
[----:B0-----:R-:W-:-:S03]  /*22b30*/  LEA R58, P3, R55, R2, 0x1 ;  /* 0x00000002373a7211 */ /* 0x001fc600078608ff */
[----:B------:R-:W4:Y:S01]  /*22b40*/  LDL.LU R121, [R1+0x26c] ;  /* 0x00026c0001797983 */ /* 0x000f220000300800 */
[-C--:B------:R-:W-:Y:S02]  /*22b50*/  LEA.HI.X.SX32 R61, R248, R3.reuse, 0x1, P2 ;  /* 0x00000003f83d7211 */ /* 0x080fe400010f0eff */
[----:B------:R-:W-:Y:S02]  /*22b60*/  LEA.HI.X.SX32 R59, R55, R3, 0x1, P3 ;  /* 0x00000003373b7211 */ /* 0x000fe400018f0eff */
[----:B-1----:R-:W-:-:S04]  /*22b70*/  LEA R52, P4, R54, R2, 0x1 ;  /* 0x0000000236347211 */ /* 0x002fc800078808ff */
[----:B------:R-:W-:Y:S02]  /*22b80*/  LEA.HI.X.SX32 R53, R54, R3, 0x1, P4 ;  /* 0x0000000336357211 */ /* 0x000fe400020f0eff */
[----:B--2---:R-:W-:-:S04]  /*22b90*/  LEA R128, P1, R137, R2, 0x1 ;  /* 0x0000000289807211 */ /* 0x004fc800078208ff */
[----:B------:R-:W-:-:S05]  /*22ba0*/  LEA.HI.X.SX32 R129, R137, R3, 0x1, P1 ;  /* 0x0000000389817211 */ /* 0x000fca00008f0eff */
[----:B------:R3:W-:Y:S04]  /*22bb0*/  STL.64 [R1+0xb28], R128 ;  /* 0x000b288001007387 */ /* 0x0007e80000100a00 */
[----:B------:R-:W2:Y:S04]  /*22bc0*/  LDL.LU R133, [R1+0x268] ;  /* 0x0002680001857983 */ /* 0x000ea80000300800 */
[----:B------:R-:W-:Y:S04]  /*22bd0*/  STL.64 [R1+0xb20], R60 ;  /* 0x000b203c01007387 */ /* 0x000fe80000100a00 */
[----:B------:R-:W2:Y:S04]  /*22be0*/  LDL.LU R130, [R1+0x264] ;  /* 0x0002640001827983 */ /* 0x000ea80000300800 */
[----:B------:R0:W-:Y:S04]  /*22bf0*/  STL.64 [R1+0xb18], R58 ;  /* 0x000b183a01007387 */ /* 0x0001e80000100a00 */
[----:B------:R-:W2:Y:S04]  /*22c00*/  LDL.LU R131, [R1+0x260] ;  /* 0x0002600001837983 */ /* 0x000ea80000300800 */
[----:B------:R-:W2:Y:S01]  /*22c10*/  LDL.LU R136, [R1+0x250] ;  /* 0x0002500001887983 */ /* 0x000ea20000300800 */
[----:B---3--:R-:W-:-:S02]  /*22c20*/  LEA R128, P1, R249, R2, 0x1 ;  /* 0x00000002f9807211 */ /* 0x008fc400078208ff */
[-C--:B0-----:R-:W-:Y:S02]  /*22c30*/  LEA R58, P3, R49, R2.reuse, 0x1 ;  /* 0x00000002313a7211 */ /* 0x081fe400078608ff */
[C---:B----4-:R-:W-:Y:S02]  /*22c40*/  LEA R60, P2, R122.reuse, R2, 0x1 ;  /* 0x000000027a3c7211 */ /* 0x050fe400078408ff */
[-C--:B------:R-:W-:Y:S02]  /*22c50*/  LEA.HI.X.SX32 R129, R249, R3.reuse, 0x1, P1 ;  /* 0x00000003f9817211 */ /* 0x080fe400008f0eff */
[-C--:B------:R-:W-:Y:S01]  /*22c60*/  LEA.HI.X.SX32 R61, R122, R3.reuse, 0x1, P2 ;  /* 0x000000037a3d7211 */ /* 0x080fe200010f0eff */
[----:B------:R-:W-:Y:S01]  /*22c70*/  STL.64 [R1+0xee0], R52 ;  /* 0x000ee03401007387 */ /* 0x000fe20000100a00 */
[----:B------:R-:W-:-:S03]  /*22c80*/  LEA.HI.X.SX32 R59, R49, R3, 0x1, P3 ;  /* 0x00000003313b7211 */ /* 0x000fc600018f0eff */
[----:B------:R-:W-:Y:S04]  /*22c90*/  STL.64 [R1+0xb08], R128 ;  /* 0x000b088001007387 */ /* 0x000fe80000100a00 */
[----:B------:R-:W3:Y:S04]  /*22ca0*/  LDL.LU R137, [R1+0x24c] ;  /* 0x00024c0001897983 */ /* 0x000ee80000300800 */
[----:B------:R0:W-:Y:S04]  /*22cb0*/  STL.64 [R1+0xb00], R60 ;  /* 0x000b003c01007387 */ /* 0x0001e80000100a00 */
[----:B------:R-:W4:Y:S04]  /*22cc0*/  LDL.LU R248, [R1+0x248] ;  /* 0x0002480001f87983 */ /* 0x000f280000300800 */
[----:B------:R1:W-:Y:S04]  /*22cd0*/  STL.64 [R1+0xaf8], R58 ;  /* 0x000af83a01007387 */ /* 0x0003e80000100a00 */
[----:B------:R-:W4:Y:S04]  /*22ce0*/  LDL.LU R249, [R1+0x23c] ;  /* 0x00023c0001f97983 */ /* 0x000f280000300800 */
[----:B------:R-:W4:Y:S01]  /*22cf0*/  LDL.LU R122, [R1+0x234] ;  /* 0x00023400017a7983 */ /* 0x000f220000300800 */
[----:B------:R-:W-:-:S02]  /*22d00*/  LEA R54, P4, R48, R2, 0x1 ;  /* 0x0000000230367211 */ /* 0x000fc400078808ff */
[-C--:B0-----:R-:W-:Y:S02]  /*22d10*/  LEA R60, P1, R123, R2.reuse, 0x1 ;  /* 0x000000027b3c7211 */ /* 0x081fe400078208ff */
[-C--:B-1----:R-:W-:Y:S02]  /*22d20*/  LEA R58, P2, R135, R2.reuse, 0x1 ;  /* 0x00000002873a7211 */ /* 0x082fe400078408ff */
[-C--:B------:R-:W-:Y:S02]  /*22d30*/  LEA.HI.X.SX32 R55, R48, R3.reuse, 0x1, P4 ;  /* 0x0000000330377211 */ /* 0x080fe400020f0eff */
[-C--:B------:R-:W-:Y:S02]  /*22d40*/  LEA.HI.X.SX32 R61, R123, R3.reuse, 0x1, P1 ;  /* 0x000000037b3d7211 */ /* 0x080fe400008f0eff */
[-C--:B------:R-:W-:Y:S02]  /*22d50*/  LEA.HI.X.SX32 R59, R135, R3.reuse, 0x1, P2 ;  /* 0x00000003873b7211 */ /* 0x080fe400010f0eff */
[CC--:B------:R-:W-:Y:S01]  /*22d60*/  LEA R52, P4, R121.reuse, R2.reuse, 0x1 ;  /* 0x0000000279347211 */ /* 0x0c0fe200078808ff */
[----:B------:R-:W-:Y:S03]  /*22d70*/  STL.64 [R1+0xae8], R60 ;  /* 0x000ae83c01007387 */ /* 0x000fe60000100a00 */
[----:B------:R-:W-:Y:S01]  /*22d80*/  LEA.HI.X.SX32 R53, R121, R3, 0x1, P4 ;  /* 0x0000000379357211 */ /* 0x000fe200020f0eff */
[----:B------:R2:W-:Y:S01]  /*22d90*/  STL.64 [R1+0xae0], R58 ;  /* 0x000ae03a01007387 */ /* 0x0005e20000100a00 */
[----:B------:R-:W-:Y:S01]  /*22da0*/  LEA R48, P3, R120, R2, 0x1 ;  /* 0x0000000278307211 */ /* 0x000fe200078608ff */
[----:B------:R-:W-:-:S02]  /*22db0*/  IMAD.MOV.U32 R123, RZ, RZ, R112 ;  /* 0x000000ffff7b7224 */ /* 0x000fc400078e0070 */
[----:B------:R0:W-:Y:S01]  /*22dc0*/  STL.64 [R1+0xad0], R52 ;  /* 0x000ad03401007387 */ /* 0x0001e20000100a00 */
[----:B------:R-:W-:Y:S01]  /*22dd0*/  IMAD.MOV.U32 R112, RZ, RZ, R44 ;  /* 0x000000ffff707224 */ /* 0x000fe200078e002c */
[----:B------:R-:W-:Y:S01]  /*22de0*/  LEA.HI.X.SX32 R49, R120, R3, 0x1, P3 ;  /* 0x0000000378317211 */ /* 0x000fe200018f0eff */
[----:B------:R-:W-:Y:S02]  /*22df0*/  IMAD.MOV.U32 R120, RZ, RZ, R45 ;  /* 0x000000ffff787224 */ /* 0x000fe400078e002d */
[----:B------:R-:W-:Y:S02]  /*22e00*/  IMAD.MOV.U32 R135, RZ, RZ, R15 ;  /* 0x000000ffff877224 */ /* 0x000fe400078e000f */
[----:B------:R-:W-:Y:S02]  /*22e10*/  IMAD.MOV.U32 R15, RZ, RZ, R113 ;  /* 0x000000ffff0f7224 */ /* 0x000fe400078e0071 */
[----:B------:R-:W-:Y:S02]  /*22e20*/  IMAD.MOV.U32 R113, RZ, RZ, R50 ;  /* 0x000000ffff717224 */ /* 0x000fe400078e0032 */
[----:B------:R-:W-:Y:S01]  /*22e30*/  IMAD.MOV.U32 R121, RZ, RZ, R51 ;  /* 0x000000ffff797224 */ /* 0x000fe200078e0033 */
[----:B--2---:R-:W-:-:S04]  /*22e40*/  LEA R58, P1, R133, R2, 0x1 ;  /* 0x00000002853a7211 */ /* 0x004fc800078208ff */
[----:B------:R-:W-:Y:S02]  /*22e50*/  LEA.HI.X.SX32 R59, R133, R3, 0x1, P1 ;  /* 0x00000003853b7211 */ /* 0x000fe400008f0eff */
[----:B0-----:R-:W-:-:S03]  /*22e60*/  LEA R52, P2, R130, R2, 0x1 ;  /* 0x0000000282347211 */ /* 0x001fc600078408ff */
[----:B------:R4:W-:Y:S01]  /*22e70*/  STL.64 [R1+0xac0], R58 ;  /* 0x000ac03a01007387 */ /* 0x0009e20000100a00 */
[----:B------:R-:W-:-:S03]  /*22e80*/  LEA.HI.X.SX32 R53, R130, R3, 0x1, P2 ;  /* 0x0000000382357211 */ /* 0x000fc600010f0eff */
[----:B------:R-:W2:Y:S01]  /*22e90*/  LDL.LU R128, [R1+0x230] ;  /* 0x0002300001807983 */ /* 0x000ea20000300800 */
[----:B------:R-:W-:-:S03]  /*22ea0*/  LEA R44, P4, R136, R2, 0x1 ;  /* 0x00000002882c7211 */ /* 0x000fc600078808ff */
[----:B------:R0:W-:Y:S01]  /*22eb0*/  STL.64 [R1+0xab8], R52 ;  /* 0x000ab83401007387 */ /* 0x0001e20000100a00 */
[----:B------:R-:W-:-:S03]  /*22ec0*/  LEA.HI.X.SX32 R45, R136, R3, 0x1, P4 ;  /* 0x00000003882d7211 */ /* 0x000fc600020f0eff */
[----:B------:R-:W2:Y:S04]  /*22ed0*/  LDL.LU R129, [R1+0x22c] ;  /* 0x00022c0001817983 */ /* 0x000ea80000300800 */
[----:B------:R-:W2:Y:S04]  /*22ee0*/  LDL.LU R148, [R1+0x220] ;  /* 0x0002200001947983 */ /* 0x000ea80000300800 */
[----:B------:R1:W-:Y:S01]  /*22ef0*/  STL.64 [R1+0xaa8], R44 ;  /* 0x000aa82c01007387 */ /* 0x0003e20000100a00 */
[----:B------:R-:W-:-:S03]  /*22f00*/  LEA R50, P3, R131, R2, 0x1 ;  /* 0x0000000283327211 */ /* 0x000fc600078608ff */
[----:B------:R-:W2:Y:S01]  /*22f10*/  LDL.LU R250, [R1+0x21c] ;  /* 0x00021c0001fa7983 */ /* 0x000ea20000300800 */
[----:B------:R-:W-:Y:S02]  /*22f20*/  LEA.HI.X.SX32 R51, R131, R3, 0x1, P3 ;  /* 0x0000000383337211 */ /* 0x000fe400018f0eff */
[-C--:B---3--:R-:W-:Y:S01]  /*22f30*/  LEA R60, P1, R137, R2.reuse, 0x1 ;  /* 0x00000002893c7211 */ /* 0x088fe200078208ff */
[----:B------:R-:W3:Y:S04]  /*22f40*/  LDL.LU R133, [R1+0x214] ;  /* 0x0002140001857983 */ /* 0x000ee80000300800 */
[----:B------:R-:W3:Y:S01]  /*22f50*/  LDL.LU R130, [R1+0x210] ;  /* 0x0002100001827983 */ /* 0x000ee20000300800 */
[----:B----4-:R-:W-:-:S03]  /*22f60*/  LEA R58, P2, R248, R2, 0x1 ;  /* 0x00000002f83a7211 */ /* 0x010fc600078408ff */
[----:B------:R-:W4:Y:S01]  /*22f70*/  LDL.LU R131, [R1+0x204] ;  /* 0x0002040001837983 */ /* 0x000f220000300800 */
[-C--:B------:R-:W-:Y:S02]  /*22f80*/  LEA.HI.X.SX32 R61, R137, R3.reuse, 0x1, P1 ;  /* 0x00000003893d7211 */ /* 0x080fe400008f0eff */
[----:B------:R-:W-:Y:S01]  /*22f90*/  LEA.HI.X.SX32 R59, R248, R3, 0x1, P2 ;  /* 0x00000003f83b7211 */ /* 0x000fe200010f0eff */
[----:B------:R-:W4:Y:S01]  /*22fa0*/  LDL.LU R136, [R1+0x200] ;  /* 0x0002000001887983 */ /* 0x000f220000300800 */
[----:B0-----:R-:W-:-:S03]  /*22fb0*/  LEA R52, P4, R122, R2, 0x1 ;  /* 0x000000027a347211 */ /* 0x001fc600078808ff */
[----:B------:R-:W-:Y:S01]  /*22fc0*/  STL.64 [R1+0xaa0], R60 ;  /* 0x000aa03c01007387 */ /* 0x000fe20000100a00 */
[----:B------:R-:W-:-:S03]  /*22fd0*/  LEA.HI.X.SX32 R53, R122, R3, 0x1, P4 ;  /* 0x000000037a357211 */ /* 0x000fc600020f0eff */
[----:B------:R2:W-:Y:S04]  /*22fe0*/  STL.64 [R1+0xa98], R58 ;  /* 0x000a983a01007387 */ /* 0x0005e80000100a00 */
[----:B------:R0:W-:Y:S04]  /*22ff0*/  STL.64 [R1+0xa88], R52 ;  /* 0x000a883401007387 */ /* 0x0001e80000100a00 */
[----:B------:R-:W4:Y:S04]  /*23000*/  LDL.LU R251, [R1+0x1f8] ;  /* 0x0001f80001fb7983 */ /* 0x000f280000300800 */
[----:B------:R-:W4:Y:S01]  /*23010*/  LDL.LU R132, [R1+0x1f4] ;  /* 0x0001f40001847983 */ /* 0x000f220000300800 */
[----:B-1----:R-:W-:Y:S01]  /*23020*/  LEA R44, P3, R249, R2, 0x1 ;  /* 0x00000002f92c7211 */ /* 0x002fe200078608ff */
[----:B------:R-:W-:-:S02]  /*23030*/  IMAD.MOV.U32 R122, RZ, RZ, R123 ;  /* 0x000000ffff7a7224 */ /* 0x000fc400078e007b */
[----:B------:R-:W-:Y:S01]  /*23040*/  IMAD.MOV.U32 R123, RZ, RZ, R40 ;  /* 0x000000ffff7b7224 */ /* 0x000fe200078e0028 */
[----:B------:R-:W-:Y:S01]  /*23050*/  LEA.HI.X.SX32 R45, R249, R3, 0x1, P3 ;  /* 0x00000003f92d7211 */ /* 0x000fe200018f0eff */
[----:B------:R-:W-:Y:S01]  /*23060*/  IMAD.MOV.U32 R137, RZ, RZ, R120 ;  /* 0x000000ffff897224 */ /* 0x000fe200078e0078 */
[----:B------:R-:W4:Y:S01]  /*23070*/  LDL.LU R149, [R1+0x1d4] ;  /* 0x0001d40001957983 */ /* 0x000f220000300800 */
[----:B------:R-:W-:-:S03]  /*23080*/  IMAD.MOV.U32 R120, RZ, RZ, R41 ;  /* 0x000000ffff787224 */ /* 0x000fc600078e0029 */
[----:B------:R-:W4:Y:S01]  /*23090*/  LDL.LU R143, [R1+0x1d0] ;  /* 0x0001d000018f7983 */ /* 0x000f220000300800 */
[----:B------:R-:W-:Y:S02]  /*230a0*/  IMAD.MOV.U32 R249, RZ, RZ, R46 ;  /* 0x000000fffff97224 */ /* 0x000fe400078e002e */
[----:B------:R-:W-:Y:S01]  /*230b0*/  IMAD.MOV.U32 R248, RZ, RZ, R47 ;  /* 0x000000fffff87224 */ /* 0x000fe200078e002f */
[----:B--2---:R-:W-:-:S04]  /*230c0*/  LEA R58, P1, R128, R2, 0x1 ;  /* 0x00000002803a7211 */ /* 0x004fc800078208ff */
[----:B------:R-:W-:-:S05]  /*230d0*/  LEA.HI.X.SX32 R59, R128, R3, 0x1, P1 ;  /* 0x00000003803b7211 */ /* 0x000fca00008f0eff */
[----:B------:R4:W-:Y:S01]  /*230e0*/  STL.64 [R1+0xa78], R58 ;  /* 0x000a783a01007387 */ /* 0x0009e20000100a00 */
[-C--:B0-----:R-:W-:Y:S02]  /*230f0*/  LEA R52, P3, R148, R2.reuse, 0x1 ;  /* 0x0000000294347211 */ /* 0x081fe400078608ff */
[-C--:B------:R-:W-:Y:S02]  /*23100*/  LEA R40, P4, R250, R2.reuse, 0x1 ;  /* 0x00000002fa287211 */ /* 0x080fe400078808ff */
[-C--:B------:R-:W-:Y:S02]  /*23110*/  LEA.HI.X.SX32 R53, R148, R3.reuse, 0x1, P3 ;  /* 0x0000000394357211 */ /* 0x080fe400018f0eff */
[----:B------:R-:W-:Y:S02]  /*23120*/  LEA.HI.X.SX32 R41, R250, R3, 0x1, P4 ;  /* 0x00000003fa297211 */ /* 0x000fe400020f0eff */
[----:B---3--:R-:W-:-:S03]  /*23130*/  LEA R60, P1, R133, R2, 0x1 ;  /* 0x00000002853c7211 */ /* 0x008fc600078208ff */
[----:B------:R-:W-:Y:S01]  /*23140*/  STL.64 [R1+0xa60], R40 ;  /* 0x000a602801007387 */ /* 0x000fe20000100a00 */
[----:B----4-:R-:W-:-:S03]  /*23150*/  LEA R58, P3, R131, R2, 0x1 ;  /* 0x00000002833a7211 */ /* 0x010fc600078608ff */
[----:B------:R0:W-:Y:S01]  /*23160*/  STL.64 [R1+0xa68], R52 ;  /* 0x000a683401007387 */ /* 0x0001e20000100a00 */
[-C--:B------:R-:W-:Y:S02]  /*23170*/  LEA.HI.X.SX32 R61, R133, R3.reuse, 0x1, P1 ;  /* 0x00000003853d7211 */ /* 0x080fe400008f0eff */
[----:B------:R-:W-:Y:S01]  /*23180*/  LEA.HI.X.SX32 R59, R131, R3, 0x1, P3 ;  /* 0x00000003833b7211 */ /* 0x000fe200018f0eff */
[----:B------:R-:W2:Y:S01]  /*23190*/  LDL.LU R128, [R1+0x1e0] ;  /* 0x0001e00001807983 */ /* 0x000ea20000300800 */
[----:B------:R-:W-:-:S03]  /*231a0*/  LEA R46, P2, R129, R2, 0x1 ;  /* 0x00000002812e7211 */ /* 0x000fc600078408ff */
[----:B------:R-:W3:Y:S01]  /*231b0*/  LDL.LU R148, [R1+0x1dc] ;  /* 0x0001dc0001947983 */ /* 0x000ee20000300800 */
[----:B0-----:R-:W-:-:S03]  /*231c0*/  LEA R52, P4, R136, R2, 0x1 ;  /* 0x0000000288347211 */ /* 0x001fc600078808ff */
[----:B------:R-:W-:Y:S01]  /*231d0*/  STL.64 [R1+0xa58], R60 ;  /* 0x000a583c01007387 */ /* 0x000fe20000100a00 */
[----:B------:R-:W-:-:S03]  /*231e0*/  LEA.HI.X.SX32 R53, R136, R3, 0x1, P4 ;  /* 0x0000000388357211 */ /* 0x000fc600020f0eff */
[----:B------:R0:W-:Y:S01]  /*231f0*/  STL.64 [R1+0xa48], R58 ;  /* 0x000a483a01007387 */ /* 0x0001e20000100a00 */
[----:B------:R-:W-:Y:S02]  /*23200*/  LEA.HI.X.SX32 R47, R129, R3, 0x1, P2 ;  /* 0x00000003812f7211 */ /* 0x000fe400010f0eff */
[----:B------:R-:W-:Y:S01]  /*23210*/  LEA R40, P2, R130, R2, 0x1 ;  /* 0x0000000282287211 */ /* 0x000fe200078408ff */
[----:B------:R1:W-:Y:S01]  /*23220*/  STL.64 [R1+0xa40], R52 ;  /* 0x000a403401007387 */ /* 0x0003e20000100a00 */
[----:B------:R-:W-:-:S03]  /*23230*/  IMAD.MOV.U32 R131, RZ, RZ, R42 ;  /* 0x000000ffff837224 */ /* 0x000fc600078e002a */
[----:B------:R-:W4:Y:S01]  /*23240*/  LDL.LU R250, [R1+0x1cc] ;  /* 0x0001cc0001fa7983 */ /* 0x000f220000300800 */
[CC--:B0-----:R-:W-:Y:S01]  /*23250*/  LEA R58, P1, R251.reuse, R2.reuse, 0x1 ;  /* 0x00000002fb3a7211 */ /* 0x0c1fe200078208ff */
[----:B------:R-:W-:Y:S01]  /*23260*/  IMAD.MOV.U32 R133, RZ, RZ, R248 ;  /* 0x000000ffff857224 */ /* 0x000fe200078e00f8 */
[-C--:B------:R-:W-:Y:S01]  /*23270*/  LEA.HI.X.SX32 R41, R130, R3.reuse, 0x1, P2 ;  /* 0x0000000382297211 */ /* 0x080fe200010f0eff */
[----:B------:R-:W4:Y:S01]  /*23280*/  LDL.LU R129, [R1+0x1c8] ;  /* 0x0001c80001817983 */ /* 0x000f220000300800 */
[-C--:B------:R-:W-:Y:S02]  /*23290*/  LEA.HI.X.SX32 R59, R251, R3.reuse, 0x1, P1 ;  /* 0x00000003fb3b7211 */ /* 0x080fe400008f0eff */
[C---:B------:R-:W-:Y:S01]  /*232a0*/  LEA R42, P2, R132.reuse, R2, 0x1 ;  /* 0x00000002842a7211 */ /* 0x040fe200078408ff */
[----:B------:R-:W-:Y:S02]  /*232b0*/  IMAD.MOV.U32 R248, RZ, RZ, R43 ;  /* 0x000000fffff87224 */ /* 0x000fe400078e002b */
[----:B------:R-:W-:Y:S01]  /*232c0*/  STL.64 [R1+0xa38], R58 ;  /* 0x000a383a01007387 */ /* 0x000fe20000100a00 */
[----:B------:R-:W-:-:S03]  /*232d0*/  LEA.HI.X.SX32 R43, R132, R3, 0x1, P2 ;  /* 0x00000003842b7211 */ /* 0x000fc600010f0eff */
[----:B------:R-:W4:Y:S04]  /*232e0*/  LDL.LU R251, [R1+0x1c4] ;  /* 0x0001c40001fb7983 */ /* 0x000f280000300800 */
[----:B------:R-:W4:Y:S01]  /*232f0*/  LDL.LU R132, [R1+0x1bc] ;  /* 0x0001bc0001847983 */ /* 0x000f220000300800 */
[----:B------:R-:W-:Y:S02]  /*23300*/  IMAD.MOV.U32 R130, RZ, RZ, R249 ;  /* 0x000000ffff827224 */ /* 0x000fe400078e00f9 */
[----:B------:R-:W-:Y:S02]  /*23310*/  IMAD.MOV.U32 R249, RZ, RZ, R122 ;  /* 0x000000fffff97224 */ /* 0x000fe400078e007a */
[----:B------:R-:W-:Y:S02]  /*23320*/  IMAD.MOV.U32 R122, RZ, RZ, R135 ;  /* 0x000000ffff7a7224 */ /* 0x000fe400078e0087 */
[----:B------:R-:W-:Y:S01]  /*23330*/  IMAD.MOV.U32 R135, RZ, RZ, R36 ;  /* 0x000000ffff877224 */ /* 0x000fe200078e0024 */
[----:B------:R-:W-:-:S02]  /*23340*/  LEA R36, P4, R38, R2, 0x1 ;  /* 0x0000000226247211 */ /* 0x000fc400078808ff */
[C---:B-1----:R-:W-:Y:S01]  /*23350*/  LEA R52, P3, R39.reuse, R2, 0x1 ;  /* 0x0000000227347211 */ /* 0x042fe200078608ff */
[----:B------:R-:W-:Y:S01]  /*23360*/  IMAD.MOV.U32 R136, RZ, RZ, R37 ;  /* 0x000000ffff887224 */ /* 0x000fe200078e0025 */
[-C--:B------:R-:W-:Y:S02]  /*23370*/  LEA.HI.X.SX32 R37, R38, R3.reuse, 0x1, P4 ;  /* 0x0000000326257211 */ /* 0x080fe400020f0eff */
[----:B------:R-:W-:-:S03]  /*23380*/  LEA.HI.X.SX32 R53, R39, R3, 0x1, P3 ;  /* 0x0000000327357211 */ /* 0x000fc600018f0eff */
[----:B------:R-:W-:Y:S01]  /*23390*/  STL.64 [R1+0xa20], R36 ;  /* 0x000a202401007387 */ /* 0x000fe20000100a00 */
[----:B------:R-:W-:-:S03]  /*233a0*/  LEA R38, P4, R143, R2, 0x1 ;  /* 0x000000028f267211 */ /* 0x000fc600078808ff */
[----:B------:R0:W-:Y:S01]  /*233b0*/  STL.64 [R1+0xa28], R52 ;  /* 0x000a283401007387 */ /* 0x0001e20000100a00 */
[----:B------:R-:W-:Y:S02]  /*233c0*/  LEA.HI.X.SX32 R39, R143, R3, 0x1, P4 ;  /* 0x000000038f277211 */ /* 0x000fe400020f0eff */
[----:B0-----:R-:W-:-:S04]  /*233d0*/  LEA R52, P3, R149, R2, 0x1 ;  /* 0x0000000295347211 */ /* 0x001fc800078608ff */
[----:B------:R-:W-:Y:S02]  /*233e0*/  LEA.HI.X.SX32 R53, R149, R3, 0x1, P3 ;  /* 0x0000000395357211 */ /* 0x000fe400018f0eff */
[----:B--2---:R-:W-:-:S04]  /*233f0*/  LEA R58, P1, R128, R2, 0x1 ;  /* 0x00000002803a7211 */ /* 0x004fc800078208ff */
[----:B------:R-:W-:Y:S02]  /*23400*/  LEA.HI.X.SX32 R59, R128, R3, 0x1, P1 ;  /* 0x00000003803b7211 */ /* 0x000fe400008f0eff */
[----:B---3--:R-:W-:-:S03]  /*23410*/  LEA R36, P2, R148, R2, 0x1 ;  /* 0x0000000294247211 */ /* 0x008fc600078408ff */
[----:B------:R0:W-:Y:S01]  /*23420*/  STL.64 [R1+0xa18], R58 ;  /* 0x000a183a01007387 */ /* 0x0001e20000100a00 */
[----:B------:R-:W-:-:S03]  /*23430*/  LEA.HI.X.SX32 R37, R148, R3, 0x1, P2 ;  /* 0x0000000394257211 */ /* 0x000fc600010f0eff */
[----:B------:R-:W2:Y:S04]  /*23440*/  LDL.LU R159, [R1+0x18c] ;  /* 0x00018c00019f7983 */ /* 0x000ea80000300800 */
[----:B------:R1:W-:Y:S01]  /*23450*/  STL.64 [R1+0xa08], R52 ;  /* 0x000a083401007387 */ /* 0x0003e20000100a00 */
[----:B----4-:R-:W-:-:S03]  /*23460*/  LEA R60, P1, R250, R2, 0x1 ;  /* 0x00000002fa3c7211 */ /* 0x010fc600078208ff */
[----:B------:R-:W3:Y:S01]  /*23470*/  LDL.LU R150, [R1+0x188] ;  /* 0x0001880001967983 */ /* 0x000ee20000300800 */
[----:B------:R-:W-:-:S03]  /*23480*/  LEA.HI.X.SX32 R61, R250, R3, 0x1, P1 ;  /* 0x00000003fa3d7211 */ /* 0x000fc600008f0eff */
[----:B------:R4:W-:Y:S04]  /*23490*/  STL.64 [R1+0xa00], R38 ;  /* 0x000a002601007387 */ /* 0x0009e80000100a00 */
[----:B------:R-:W2:Y:S04]  /*234a0*/  LDL.LU R148, [R1+0x1b8] ;  /* 0x0001b80001947983 */ /* 0x000ea80000300800 */
[----:B------:R-:W3:Y:S01]  /*234b0*/  LDL.LU R149, [R1+0x1b4] ;  /* 0x0001b40001957983 */ /* 0x000ee20000300800 */
[----:B0-----:R-:W-:-:S03]  /*234c0*/  LEA R58, P3, R251, R2, 0x1 ;  /* 0x00000002fb3a7211 */ /* 0x001fc600078608ff */
[----:B------:R-:W3:Y:S01]  /*234d0*/  LDL.LU R143, [R1+0x1b0] ;  /* 0x0001b000018f7983 */ /* 0x000ee20000300800 */
[----:B-1----:R-:W-:-:S03]  /*234e0*/  LEA R52, P4, R132, R2, 0x1 ;  /* 0x0000000284347211 */ /* 0x002fc600078808ff */
[----:B------:R2:W-:Y:S01]  /*234f0*/  STL.64 [R1+0x9f8], R60 ;  /* 0x0009f83c01007387 */ /* 0x0005e20000100a00 */
[----:B------:R-:W-:-:S03]  /*23500*/  LEA.HI.X.SX32 R59, R251, R3, 0x1, P3 ;  /* 0x00000003fb3b7211 */ /* 0x000fc600018f0eff */
[----:B------:R-:W3:Y:S01]  /*23510*/  LDL.LU R250, [R1+0x1ac] ;  /* 0x0001ac0001fa7983 */ /* 0x000ee20000300800 */
[-C--:B------:R-:W-:Y:S02]  /*23520*/  LEA.HI.X.SX32 R53, R132, R3.reuse, 0x1, P4 ;  /* 0x0000000384357211 */ /* 0x080fe400020f0eff */
[C---:B----4-:R-:W-:Y:S01]  /*23530*/  LEA R38, P2, R129.reuse, R2, 0x1 ;  /* 0x0000000281267211 */ /* 0x050fe200078408ff */
[----:B------:R3:W-:Y:S04]  /*23540*/  STL.64 [R1+0x9e8], R58 ;  /* 0x0009e83a01007387 */ /* 0x0007e80000100a00 */
[----:B------:R0:W-:Y:S01]  /*23550*/  STL.64 [R1+0x9e0], R52 ;  /* 0x0009e03401007387 */ /* 0x0001e20000100a00 */
[----:B------:R-:W-:-:S03]  /*23560*/  LEA.HI.X.SX32 R39, R129, R3, 0x1, P2 ;  /* 0x0000000381277211 */ /* 0x000fc600010f0eff */
[----:B------:R-:W4:Y:S04]  /*23570*/  LDL.LU R158, [R1+0x1a8] ;  /* 0x0001a800019e7983 */ /* 0x000f280000300800 */
[----:B------:R-:W4:Y:S04]  /*23580*/  LDL.LU R151, [R1+0x1a4] ;  /* 0x0001a40001977983 */ /* 0x000f280000300800 */
[----:B------:R-:W4:Y:S01]  /*23590*/  LDL.LU R129, [R1+0x1a0] ;  /* 0x0001a00001817983 */ /* 0x000f220000300800 */
[----:B------:R-:W-:-:S03]  /*235a0*/  IMAD.MOV.U32 R132, RZ, RZ, R130 ;  /* 0x000000ffff847224 */ /* 0x000fc600078e0082 */
[----:B------:R-:W4:Y:S01]  /*235b0*/  LDL.LU R145, [R1+0x180] ;  /* 0x0001800001917983 */ /* 0x000f220000300800 */
[----:B------:R-:W-:-:S03]  /*235c0*/  IMAD.MOV.U32 R251, RZ, RZ, R131 ;  /* 0x000000fffffb7224 */ /* 0x000fc600078e0083 */
[----:B------:R-:W4:Y:S01]  /*235d0*/  LDL.LU R139, [R1+0x178] ;  /* 0x00017800018b7983 */ /* 0x000f220000300800 */
[----:B------:R-:W-:Y:S02]  /*235e0*/  IMAD.MOV.U32 R130, RZ, RZ, R136 ;  /* 0x000000ffff827224 */ /* 0x000fe400078e0088 */
[----:B------:R-:W-:Y:S01]  /*235f0*/  IMAD.MOV.U32 R131, RZ, RZ, R121 ;  /* 0x000000ffff837224 */ /* 0x000fe200078e0079 */
[----:B------:R-:W4:Y:S01]  /*23600*/  LDL.LU R128, [R1+0x174] ;  /* 0x0001740001807983 */ /* 0x000f220000300800 */
[----:B------:R-:W-:Y:S02]  /*23610*/  IMAD.MOV.U32 R136, RZ, RZ, R14 ;  /* 0x000000ffff887224 */ /* 0x000fe400078e000e */
[----:B------:R-:W-:Y:S02]  /*23620*/  IMAD.MOV.U32 R121, RZ, RZ, R15 ;  /* 0x000000ffff797224 */ /* 0x000fe400078e000f */
[----:B------:R-:W-:Y:S02]  /*23630*/  IMAD.MOV.U32 R14, RZ, RZ, R33 ;  /* 0x000000ffff0e7224 */ /* 0x000fe400078e0021 */
[----:B------:R-:W-:Y:S01]  /*23640*/  IMAD.MOV.U32 R15, RZ, RZ, R32 ;  /* 0x000000ffff0f7224 */ /* 0x000fe200078e0020 */
[----:B--2---:R-:W-:-:S04]  /*23650*/  LEA R60, P1, R148, R2, 0x1 ;  /* 0x00000002943c7211 */ /* 0x004fc800078208ff */
[----:B------:R-:W-:Y:S02]  /*23660*/  LEA.HI.X.SX32 R61, R148, R3, 0x1, P1 ;  /* 0x00000003943d7211 */ /* 0x000fe400008f0eff */
[----:B---3--:R-:W-:-:S04]  /*23670*/  LEA R58, P3, R143, R2, 0x1 ;  /* 0x000000028f3a7211 */ /* 0x008fc800078608ff */
[-C--:B------:R-:W-:Y:S02]  /*23680*/  LEA.HI.X.SX32 R59, R143, R3.reuse, 0x1, P3 ;  /* 0x000000038f3b7211 */ /* 0x080fe400018f0eff */
[CC--:B0-----:R-:W-:Y:S01]  /*23690*/  LEA R52, P4, R250.reuse, R2.reuse, 0x1 ;  /* 0x00000002fa347211 */ /* 0x0c1fe200078808ff */
[----:B------:R-:W-:Y:S03]  /*236a0*/  STL.64 [R1+0x9d8], R60 ;  /* 0x0009d83c01007387 */ /* 0x000fe60000100a00 */
[----:B------:R-:W-:Y:S01]  /*236b0*/  LEA.HI.X.SX32 R53, R250, R3, 0x1, P4 ;  /* 0x00000003fa357211 */ /* 0x000fe200020f0eff */
[----:B------:R4:W-:Y:S01]  /*236c0*/  STL.64 [R1+0x9c8], R58 ;  /* 0x0009c83a01007387 */ /* 0x0009e20000100a00 */
[----:B------:R-:W-:-:S03]  /*236d0*/  LEA R32, P2, R149, R2, 0x1 ;  /* 0x0000000295207211 */ /* 0x000fc600078408ff */
[----:B------:R0:W-:Y:S01]  /*236e0*/  STL.64 [R1+0x9c0], R52 ;  /* 0x0009c03401007387 */ /* 0x0001e20000100a00 */
[----:B------:R-:W-:Y:S01]  /*236f0*/  IMAD.MOV.U32 R250, RZ, RZ, R14 ;  /* 0x000000fffffa7224 */ /* 0x000fe200078e000e */
[-C--:B------:R-:W-:Y:S01]  /*23700*/  LEA.HI.X.SX32 R33, R149, R3.reuse, 0x1, P2 ;  /* 0x0000000395217211 */ /* 0x080fe200010f0eff */
[----:B------:R-:W-:Y:S01]  /*23710*/  IMAD.MOV.U32 R14, RZ, RZ, R34 ;  /* 0x000000ffff0e7224 */ /* 0x000fe200078e0022 */
[----:B------:R-:W2:Y:S01]  /*23720*/  LDL.LU R157, [R1+0x194] ;  /* 0x00019400019d7983 */ /* 0x000ea20000300800 */
[CC--:B----4-:R-:W-:Y:S02]  /*23730*/  LEA R58, P1, R158.reuse, R2.reuse, 0x1 ;  /* 0x000000029e3a7211 */ /* 0x0d0fe400078208ff */
[CC--:B0-----:R-:W-:Y:S01]  /*23740*/  LEA R52, P3, R129.reuse, R2.reuse, 0x1 ;  /* 0x0000000281347211 */ /* 0x0c1fe200078608ff */
[----:B------:R-:W-:Y:S01]  /*23750*/  IMAD.MOV.U32 R149, RZ, RZ, R130 ;  /* 0x000000ffff957224 */ /* 0x000fe200078e0082 */
[-C--:B------:R-:W-:Y:S01]  /*23760*/  LEA.HI.X.SX32 R59, R158, R3.reuse, 0x1, P1 ;  /* 0x000000039e3b7211 */ /* 0x080fe200008f0eff */
[----:B------:R-:W3:Y:S01]  /*23770*/  LDL.LU R144, [R1+0x190] ;  /* 0x0001900001907983 */ /* 0x000ee20000300800 */
[-C--:B------:R-:W-:Y:S01]  /*23780*/  LEA.HI.X.SX32 R53, R129, R3.reuse, 0x1, P3 ;  /* 0x0000000381357211 */ /* 0x080fe200018f0eff */
[----:B------:R-:W-:Y:S01]  /*23790*/  IMAD.MOV.U32 R130, RZ, RZ, R121 ;  /* 0x000000ffff827224 */ /* 0x000fe200078e0079 */
[C---:B------:R-:W-:Y:S01]  /*237a0*/  LEA R34, P2, R151.reuse, R2, 0x1 ;  /* 0x0000000297227211 */ /* 0x040fe200078408ff */
[----:B------:R-:W-:Y:S01]  /*237b0*/  IMAD.MOV.U32 R121, RZ, RZ, R15 ;  /* 0x000000ffff797224 */ /* 0x000fe200078e000f */
[----:B------:R-:W-:Y:S01]  /*237c0*/  STL.64 [R1+0x9b0], R58 ;  /* 0x0009b03a01007387 */ /* 0x000fe20000100a00 */
[----:B------:R-:W-:Y:S01]  /*237d0*/  IMAD.MOV.U32 R15, RZ, RZ, R35 ;  /* 0x000000ffff0f7224 */ /* 0x000fe200078e0023 */
[----:B------:R-:W-:-:S02]  /*237e0*/  LEA.HI.X.SX32 R35, R151, R3, 0x1, P2 ;  /* 0x0000000397237211 */ /* 0x000fc400010f0eff */
[----:B------:R0:W-:Y:S04]  /*237f0*/  STL.64 [R1+0x9a0], R52 ;  /* 0x0009a03401007387 */ /* 0x0001e80000100a00 */
[----:B------:R-:W4:Y:S01]  /*23800*/  LDL.LU R151, [R1+0x184] ;  /* 0x0001840001977983 */ /* 0x000f220000300800 */
[----:B------:R-:W-:Y:S02]  /*23810*/  IMAD.MOV.U32 R148, RZ, RZ, R251 ;  /* 0x000000ffff947224 */ /* 0x000fe400078e00fb */
[----:B------:R-:W-:Y:S02]  /*23820*/  IMAD.MOV.U32 R251, RZ, RZ, R113 ;  /* 0x000000fffffb7224 */ /* 0x000fe400078e0071 */
[----:B------:R-:W-:Y:S01]  /*23830*/  IMAD.MOV.U32 R113, RZ, RZ, R28 ;  /* 0x000000ffff717224 */ /* 0x000fe200078e001c */
[----:B------:R-:W-:Y:S01]  /*23840*/  LEA R28, P4, R30, R2, 0x1 ;  /* 0x000000021e1c7211 */ /* 0x000fe200078808ff */
[----:B------:R-:W-:-:S02]  /*23850*/  IMAD.MOV.U32 R143, RZ, RZ, R131 ;  /* 0x000000ffff8f7224 */ /* 0x000fc400078e0083 */
[----:B------:R-:W-:Y:S02]  /*23860*/  IMAD.MOV.U32 R131, RZ, RZ, R136 ;  /* 0x000000ffff837224 */ /* 0x000fe400078e0088 */
[----:B------:R-:W-:Y:S01]  /*23870*/  IMAD.MOV.U32 R136, RZ, RZ, R29 ;  /* 0x000000ffff887224 */ /* 0x000fe200078e001d */
[----:B------:R-:W-:Y:S01]  /*23880*/  LEA.HI.X.SX32 R29, R30, R3, 0x1, P4 ;  /* 0x000000031e1d7211 */ /* 0x000fe200020f0eff */
[----:B------:R-:W-:Y:S02]  /*23890*/  IMAD.MOV.U32 R129, RZ, RZ, R148 ;  /* 0x000000ffff817224 */ /* 0x000fe400078e0094 */
[----:B------:R-:W-:Y:S01]  /*238a0*/  IMAD.MOV.U32 R148, RZ, RZ, R149 ;  /* 0x000000ffff947224 */ /* 0x000fe200078e0095 */
[-C--:B------:R-:W-:Y:S01]  /*238b0*/  LEA R30, P4, R150, R2.reuse, 0x1 ;  /* 0x00000002961e7211 */ /* 0x080fe200078808ff */
[----:B------:R-:W-:Y:S01]  /*238c0*/  IMAD.MOV.U32 R149, RZ, RZ, R143 ;  /* 0x000000ffff957224 */ /* 0x000fe200078e008f */
[----:B0-----:R-:W-:Y:S01]  /*238d0*/  LEA R52, P3, R159, R2, 0x1 ;  /* 0x000000029f347211 */ /* 0x001fe200078608ff */
[----:B------:R-:W-:Y:S01]  /*238e0*/  IMAD.MOV.U32 R143, RZ, RZ, R250 ;  /* 0x000000ffff8f7224 */ /* 0x000fe200078e00fa */
[----:B------:R3:W-:Y:S01]  /*238f0*/  STL.64 [R1+0x998], R28 ;  /* 0x0009981c01007387 */ /* 0x0007e20000100a00 */
[----:B------:R-:W-:-:S02]  /*23900*/  IMAD.MOV.U32 R250, RZ, RZ, R251 ;  /* 0x000000fffffa7224 */ /* 0x000fc400078e00fb */
[----:B------:R-:W-:Y:S02]  /*23910*/  IMAD.MOV.U32 R251, RZ, RZ, R113 ;  /* 0x000000fffffb7224 */ /* 0x000fe400078e0071 */
[----:B------:R-:W-:Y:S01]  /*23920*/  IMAD.MOV.U32 R113, RZ, RZ, R31 ;  /* 0x000000ffff717224 */ /* 0x000fe200078e001f */
[-C--:B------:R-:W-:Y:S02]  /*23930*/  LEA.HI.X.SX32 R31, R150, R3.reuse, 0x1, P4 ;  /* 0x00000003961f7211 */ /* 0x080fe400020f0eff */
[----:B------:R-:W-:Y:S02]  /*23940*/  LEA.HI.X.SX32 R53, R159, R3, 0x1, P3 ;  /* 0x000000039f357211 */ /* 0x000fe400018f0eff */
[----:B--2---:R-:W-:-:S04]  /*23950*/  LEA R58, P1, R157, R2, 0x1 ;  /* 0x000000029d3a7211 */ /* 0x004fc800078208ff */
[----:B------:R-:W-:-:S05]  /*23960*/  LEA.HI.X.SX32 R59, R157, R3, 0x1, P1 ;  /* 0x000000039d3b7211 */ /* 0x000fca00008f0eff */
[----:B------:R0:W-:Y:S01]  /*23970*/  STL.64 [R1+0x990], R58 ;  /* 0x0009903a01007387 */ /* 0x0001e20000100a00 */
[----:B---3--:R-:W-:-:S03]  /*23980*/  LEA R28, P2, R144, R2, 0x1 ;  /* 0x00000002901c7211 */ /* 0x008fc600078408ff */
[----:B------:R-:W2:Y:S01]  /*23990*/  LDL.LU R158, [R1+0x158] ;  /* 0x00015800019e7983 */ /* 0x000ea20000300800 */
[----:B------:R-:W-:-:S03]  /*239a0*/  LEA.HI.X.SX32 R29, R144, R3, 0x1, P2 ;  /* 0x00000003901d7211 */ /* 0x000fc600010f0eff */
[----:B------:R-:W3:Y:S04]  /*239b0*/  LDL.LU R157, [R1+0x154] ;  /* 0x00015400019d7983 */ /* 0x000ee80000300800 */
[----:B------:R-:W2:Y:S01]  /*239c0*/  LDL.LU R144, [R1+0x150] ;  /* 0x0001500001907983 */ /* 0x000ea20000300800 */
[----:B----4-:R-:W-:-:S03]  /*239d0*/  LEA R60, P1, R151, R2, 0x1 ;  /* 0x00000002973c7211 */ /* 0x010fc600078208ff */
[----:B------:R-:W-:Y:S01]  /*239e0*/  STL.64 [R1+0x978], R30 ;  /* 0x0009781e01007387 */ /* 0x000fe20000100a00 */
[----:B------:R-:W-:-:S03]  /*239f0*/  LEA.HI.X.SX32 R61, R151, R3, 0x1, P1 ;  /* 0x00000003973d7211 */ /* 0x000fc600008f0eff */
[----:B------:R1:W-:Y:S01]  /*23a00*/  STL.64 [R1+0x980], R52 ;  /* 0x0009803401007387 */ /* 0x0003e20000100a00 */
[----:B0-----:R-:W-:-:S03]  /*23a10*/  LEA R58, P3, R139, R2, 0x1 ;  /* 0x000000028b3a7211 */ /* 0x001fc600078608ff */
[----:B------:R0:W-:Y:S01]  /*23a20*/  STL.64 [R1+0x970], R60 ;  /* 0x0009703c01007387 */ /* 0x0001e20000100a00 */
[----:B------:R-:W-:-:S03]  /*23a30*/  LEA.HI.X.SX32 R59, R139, R3, 0x1, P3 ;  /* 0x000000038b3b7211 */ /* 0x000fc600018f0eff */
[----:B------:R-:W4:Y:S01]  /*23a40*/  LDL.LU R152, [R1+0x148] ;  /* 0x0001480001987983 */ /* 0x000f220000300800 */
[----:B-1----:R-:W-:-:S03]  /*23a50*/  LEA R52, P4, R128, R2, 0x1 ;  /* 0x0000000280347211 */ /* 0x002fc600078808ff */
[----:B------:R-:W4:Y:S01]  /*23a60*/  LDL.LU R150, [R1+0x140] ;  /* 0x0001400001967983 */ /* 0x000f220000300800 */
[----:B------:R-:W-:-:S03]  /*23a70*/  LEA R30, P2, R145, R2, 0x1 ;  /* 0x00000002911e7211 */ /* 0x000fc600078408ff */
[----:B------:R-:W4:Y:S01]  /*23a80*/  LDL.LU R151, [R1+0x13c] ;  /* 0x00013c0001977983 */ /* 0x000f220000300800 */
[----:B------:R-:W-:-:S03]  /*23a90*/  LEA.HI.X.SX32 R53, R128, R3, 0x1, P4 ;  /* 0x0000000380357211 */ /* 0x000fc600020f0eff */
[----:B------:R-:W0:Y:S01]  /*23aa0*/  LDL.LU R165, [R1+0x170] ;  /* 0x0001700001a57983 */ /* 0x000e220000300800 */
[----:B------:R-:W-:-:S03]  /*23ab0*/  LEA.HI.X.SX32 R31, R145, R3, 0x1, P2 ;  /* 0x00000003911f7211 */ /* 0x000fc600010f0eff */
[----:B------:R-:W3:Y:S04]  /*23ac0*/  LDL.LU R160, [R1+0x16c] ;  /* 0x00016c0001a07983 */ /* 0x000ee80000300800 */
[----:B------:R1:W-:Y:S04]  /*23ad0*/  STL.64 [R1+0x960], R58 ;  /* 0x0009603a01007387 */ /* 0x0003e80000100a00 */
[----:B------:R-:W1:Y:S04]  /*23ae0*/  LDL.LU R161, [R1+0x168] ;  /* 0x0001680001a17983 */ /* 0x000e680000300800 */
[----:B------:R1:W-:Y:S04]  /*23af0*/  STL.64 [R1+0x958], R52 ;  /* 0x0009583401007387 */ /* 0x0003e80000100a00 */
[----:B------:R-:W2:Y:S04]  /*23b00*/  LDL.LU R145, [R1+0x164] ;  /* 0x0001640001917983 */ /* 0x000ea80000300800 */
[----:B------:R-:W4:Y:S04]  /*23b10*/  LDL.LU R153, [R1+0x130] ;  /* 0x0001300001997983 */ /* 0x000f280000300800 */
[----:B------:R-:W4:Y:S04]  /*23b20*/  LDL.LU R159, [R1+0x12c] ;  /* 0x00012c00019f7983 */ /* 0x000f280000300800 */
[----:B------:R-:W4:Y:S01]  /*23b30*/  LDL.LU R164, [R1+0x15c] ;  /* 0x00015c0001a47983 */ /* 0x000f220000300800 */
        /* <DEDUP_REMOVED lines=9> */
[----:B------:R-:W-:Y:S01]  /*23bd0*/  IMAD.MOV.U32 R132, RZ, RZ, R25 ;  /* 0x000000ffff847224 */ /* 0x000fe200078e0019 */
[----:B0-----:R-:W-:-:S04]  /*23be0*/  LEA R60, P1, R165, R2, 0x1 ;  /* 0x00000002a53c7211 */ /* 0x001fc800078208ff */
[----:B------:R-:W-:Y:S02]  /*23bf0*/  LEA.HI.X.SX32 R61, R165, R3, 0x1, P1 ;  /* 0x00000003a53d7211 */ /* 0x000fe400008f0eff */
[----:B---3--:R-:W-:-:S03]  /*23c00*/  LEA R24, P2, R160, R2, 0x1 ;  /* 0x00000002a0187211 */ /* 0x008fc600078408ff */
[----:B------:R4:W-:Y:S01]  /*23c10*/  STL.64 [R1+0x950], R60 ;  /* 0x0009503c01007387 */ /* 0x0009e20000100a00 */
[----:B-1----:R-:W-:-:S04]  /*23c20*/  LEA R58, P3, R161, R2, 0x1 ;  /* 0x00000002a13a7211 */ /* 0x002fc800078608ff */
[----:B------:R-:W-:Y:S02]  /*23c30*/  LEA.HI.X.SX32 R59, R161, R3, 0x1, P3 ;  /* 0x00000003a13b7211 */ /* 0x000fe400018f0eff */
[----:B--2---:R-:W-:-:S04]  /*23c40*/  LEA R52, P4, R145, R2, 0x1 ;  /* 0x0000000291347211 */ /* 0x004fc800078808ff */
[-C--:B------:R-:W-:Y:S01]  /*23c50*/  LEA.HI.X.SX32 R53, R145, R3.reuse, 0x1, P4 ;  /* 0x0000000391357211 */ /* 0x080fe200020f0eff */
[----:B------:R0:W-:Y:S01]  /*23c60*/  STL.64 [R1+0x940], R58 ;  /* 0x0009403a01007387 */ /* 0x0001e20000100a00 */
[-C--:B------:R-:W-:Y:S02]  /*23c70*/  LEA.HI.X.SX32 R25, R160, R3.reuse, 0x1, P2 ;  /* 0x00000003a0197211 */ /* 0x080fe400010f0eff */
[C---:B----4-:R-:W-:Y:S01]  /*23c80*/  LEA R60, P1, R164.reuse, R2, 0x1 ;  /* 0x00000002a43c7211 */ /* 0x050fe200078208ff */
[----:B------:R1:W-:Y:S03]  /*23c90*/  STL.64 [R1+0x938], R52 ;  /* 0x0009383401007387 */ /* 0x0003e60000100a00 */
[----:B------:R-:W-:Y:S01]  /*23ca0*/  LEA.HI.X.SX32 R61, R164, R3, 0x1, P1 ;  /* 0x00000003a43d7211 */ /* 0x000fe200008f0eff */
[----:B------:R-:W2:Y:S04]  /*23cb0*/  LDL.LU R160, [R1+0x120] ;  /* 0x0001200001a07983 */ /* 0x000ea80000300800 */
[----:B------:R-:W3:Y:S04]  /*23cc0*/  LDL.LU R161, [R1+0x11c] ;  /* 0x00011c0001a17983 */ /* 0x000ee80000300800 */
[----:B------:R4:W-:Y:S04]  /*23cd0*/  STL.64 [R1+0x928], R60 ;  /* 0x0009283c01007387 */ /* 0x0009e80000100a00 */
[----:B------:R-:W4:Y:S01]  /*23ce0*/  LDL.LU R164, [R1+0x14c] ;  /* 0x00014c0001a47983 */ /* 0x000f220000300800 */
[----:B------:R-:W-:-:S02]  /*23cf0*/  IMAD.MOV.U32 R165, RZ, RZ, R139 ;  /* 0x000000ffffa57224 */ /* 0x000fc400078e008b */
[----:B------:R-:W-:Y:S01]  /*23d00*/  IMAD.MOV.U32 R139, RZ, RZ, R129 ;  /* 0x000000ffff8b7224 */ /* 0x000fe200078e0081 */
[CC--:B0-----:R-:W-:Y:S01]  /*23d10*/  LEA R58, P3, R157.reuse, R2.reuse, 0x1 ;  /* 0x000000029d3a7211 */ /* 0x0c1fe200078608ff */
[----:B------:R-:W-:Y:S02]  /*23d20*/  IMAD.MOV.U32 R129, RZ, RZ, R149 ;  /* 0x000000ffff817224 */ /* 0x000fe400078e0095 */
[----:B------:R-:W-:Y:S01]  /*23d30*/  IMAD.MOV.U32 R149, RZ, RZ, R250 ;  /* 0x000000ffff957224 */ /* 0x000fe200078e00fa */
[----:B-1----:R-:W-:Y:S01]  /*23d40*/  LEA R52, P4, R144, R2, 0x1 ;  /* 0x0000000290347211 */ /* 0x002fe200078808ff */
[----:B------:R-:W-:Y:S02]  /*23d50*/  IMAD.MOV.U32 R250, RZ, RZ, R132 ;  /* 0x000000fffffa7224 */ /* 0x000fe400078e0084 */
[----:B------:R-:W-:Y:S02]  /*23d60*/  IMAD.MOV.U32 R145, RZ, RZ, R128 ;  /* 0x000000ffff917224 */ /* 0x000fe400078e0080 */
[----:B------:R-:W-:Y:S01]  /*23d70*/  IMAD.MOV.U32 R132, RZ, RZ, R248 ;  /* 0x000000ffff847224 */ /* 0x000fe200078e00f8 */
[----:B------:R-:W-:Y:S01]  /*23d80*/  LEA.HI.X.SX32 R59, R157, R3, 0x1, P3 ;  /* 0x000000039d3b7211 */ /* 0x000fe200018f0eff */
[----:B------:R-:W-:-:S02]  /*23d90*/  IMAD.MOV.U32 R128, RZ, RZ, R148 ;  /* 0x000000ffff807224 */ /* 0x000fc400078e0094 */
[----:B------:R-:W-:Y:S02]  /*23da0*/  IMAD.MOV.U32 R248, RZ, RZ, R120 ;  /* 0x000000fffff87224 */ /* 0x000fe400078e0078 */
[----:B------:R-:W-:Y:S02]  /*23db0*/  IMAD.MOV.U32 R148, RZ, RZ, R143 ;  /* 0x000000ffff947224 */ /* 0x000fe400078e008f */
[----:B------:R-:W-:Y:S01]  /*23dc0*/  IMAD.MOV.U32 R120, RZ, RZ, R26 ;  /* 0x000000ffff787224 */ /* 0x000fe200078e001a */
[----:B------:R-:W-:Y:S01]  /*23dd0*/  LEA R26, P2, R158, R2, 0x1 ;  /* 0x000000029e1a7211 */ /* 0x000fe200078408ff */
[----:B------:R-:W-:Y:S01]  /*23de0*/  IMAD.MOV.U32 R143, RZ, RZ, R251 ;  /* 0x000000ffff8f7224 */ /* 0x000fe200078e00fb */
[-C--:B------:R-:W-:Y:S01]  /*23df0*/  LEA.HI.X.SX32 R53, R144, R3.reuse, 0x1, P4 ;  /* 0x0000000390357211 */ /* 0x080fe200020f0eff */
[----:B------:R-:W-:Y:S02]  /*23e00*/  IMAD.MOV.U32 R251, RZ, RZ, R133 ;  /* 0x000000fffffb7224 */ /* 0x000fe400078e0085 */
[----:B------:R-:W-:Y:S01]  /*23e10*/  IMAD.MOV.U32 R133, RZ, RZ, R123 ;  /* 0x000000ffff857224 */ /* 0x000fe200078e007b */
[----:B------:R0:W-:Y:S01]  /*23e20*/  STL.64 [R1+0x918], R58 ;  /* 0x0009183a01007387 */ /* 0x0001e20000100a00 */
[----:B------:R-:W-:Y:S01]  /*23e30*/  IMAD.MOV.U32 R123, RZ, RZ, R27 ;  /* 0x000000ffff7b7224 */ /* 0x000fe200078e001b */
[----:B------:R-:W-:-:S02]  /*23e40*/  LEA.HI.X.SX32 R27, R158, R3, 0x1, P2 ;  /* 0x000000039e1b7211 */ /* 0x000fc400010f0eff */
[----:B------:R-:W2:Y:S04]  /*23e50*/  LDL.LU R158, [R1+0x114] ;  /* 0x00011400019e7983 */ /* 0x000ea80000300800 */
[----:B------:R1:W-:Y:S01]  /*23e60*/  STL.64 [R1+0x910], R52 ;  /* 0x0009103401007387 */ /* 0x0003e20000100a00 */
[----:B----4-:R-:W-:-:S04]  /*23e70*/  LEA R60, P1, R164, R2, 0x1 ;  /* 0x00000002a43c7211 */ /* 0x010fc800078208ff */
[----:B------:R-:W-:-:S05]  /*23e80*/  LEA.HI.X.SX32 R61, R164, R3, 0x1, P1 ;  /* 0x00000003a43d7211 */ /* 0x000fca00008f0eff */
[----:B------:R4:W-:Y:S04]  /*23e90*/  STL.64 [R1+0x900], R60 ;  /* 0x0009003c01007387 */ /* 0x0009e80000100a00 */
[----:B------:R-:W4:Y:S01]  /*23ea0*/  LDL.LU R164, [R1+0x138] ;  /* 0x0001380001a47983 */ /* 0x000f220000300800 */
[----:B------:R-:W-:Y:S02]  /*23eb0*/  IMAD.MOV.U32 R144, RZ, RZ, R145 ;  /* 0x000000ffff907224 */ /* 0x000fe400078e0091 */
[----:B------:R-:W-:Y:S02]  /*23ec0*/  IMAD.MOV.U32 R145, RZ, RZ, R128 ;  /* 0x000000ffff917224 */ /* 0x000fe400078e0080 */
[----:B------:R-:W-:Y:S01]  /*23ed0*/  IMAD.MOV.U32 R128, RZ, RZ, R148 ;  /* 0x000000ffff807224 */ /* 0x000fe200078e0094 */
[----:B0-----:R-:W-:Y:S01]  /*23ee0*/  LEA R58, P3, R150, R2, 0x1 ;  /* 0x00000002963a7211 */ /* 0x001fe200078608ff */
[----:B------:R-:W-:-:S02]  /*23ef0*/  IMAD.MOV.U32 R157, RZ, RZ, R139 ;  /* 0x000000ffff9d7224 */ /* 0x000fc400078e008b */
[----:B------:R-:W-:Y:S01]  /*23f00*/  IMAD.MOV.U32 R148, RZ, RZ, R143 ;  /* 0x000000ffff947224 */ /* 0x000fe200078e008f */
[----:B-1----:R-:W-:Y:S01]  /*23f10*/  LEA R52, P4, R151, R2, 0x1 ;  /* 0x0000000297347211 */ /* 0x002fe200078808ff */
[----:B------:R-:W-:Y:S02]  /*23f20*/  IMAD.MOV.U32 R139, RZ, RZ, R129 ;  /* 0x000000ffff8b7224 */ /* 0x000fe400078e0081 */
[----:B------:R-:W-:Y:S02]  /*23f30*/  IMAD.MOV.U32 R143, RZ, RZ, R251 ;  /* 0x000000ffff8f7224 */ /* 0x000fe400078e00fb */
[----:B------:R-:W-:Y:S02]  /*23f40*/  IMAD.MOV.U32 R129, RZ, RZ, R149 ;  /* 0x000000ffff817224 */ /* 0x000fe400078e0095 */
[----:B------:R-:W-:Y:S02]  /*23f50*/  IMAD.MOV.U32 R251, RZ, RZ, R133 ;  /* 0x000000fffffb7224 */ /* 0x000fe400078e0085 */
[----:B------:R-:W-:-:S02]  /*23f60*/  IMAD.MOV.U32 R149, RZ, RZ, R250 ;  /* 0x000000ffff957224 */ /* 0x000fc400078e00fa */
[----:B------:R-:W-:Y:S01]  /*23f70*/  IMAD.MOV.U32 R133, RZ, RZ, R20 ;  /* 0x000000ffff857224 */ /* 0x000fe200078e0014 */
[-C--:B------:R-:W-:Y:S01]  /*23f80*/  LEA R20, P2, R152, R2.reuse, 0x1 ;  /* 0x0000000298147211 */ /* 0x080fe200078408ff */
[----:B------:R-:W-:Y:S01]  /*23f90*/  IMAD.MOV.U32 R250, RZ, RZ, R132 ;  /* 0x000000fffffa7224 */ /* 0x000fe200078e0084 */
[-C--:B------:R-:W-:Y:S01]  /*23fa0*/  LEA.HI.X.SX32 R59, R150, R3.reuse, 0x1, P3 ;  /* 0x00000003963b7211 */ /* 0x080fe200018f0eff */
[----:B------:R-:W-:Y:S01]  /*23fb0*/  IMAD.MOV.U32 R132, RZ, RZ, R248 ;  /* 0x000000ffff847224 */ /* 0x000fe200078e00f8 */
[-C--:B------:R-:W-:Y:S01]  /*23fc0*/  LEA.HI.X.SX32 R53, R151, R3.reuse, 0x1, P4 ;  /* 0x0000000397357211 */ /* 0x080fe200020f0eff */
[----:B------:R-:W-:Y:S02]  /*23fd0*/  IMAD.MOV.U32 R248, RZ, RZ, R123 ;  /* 0x000000fffff87224 */ /* 0x000fe400078e007b */
[----:B------:R-:W-:Y:S01]  /*23fe0*/  IMAD.MOV.U32 R123, RZ, RZ, R21 ;  /* 0x000000ffff7b7224 */ /* 0x000fe200078e0015 */
[----:B------:R-:W-:Y:S02]  /*23ff0*/  LEA.HI.X.SX32 R21, R152, R3, 0x1, P2 ;  /* 0x0000000398157211 */ /* 0x000fe400010f0eff */
[----:B------:R-:W2:Y:S04]  /*24000*/  LDL.LU R152, [R1+0x134] ;  /* 0x0001340001987983 */ /* 0x000ea80000300800 */
[----:B------:R0:W-:Y:S04]  /*24010*/  STL.64 [R1+0x8f0], R58 ;  /* 0x0008f03a01007387 */ /* 0x0001e80000100a00 */
[----:B------:R1:W-:Y:S01]  /*24020*/  STL.64 [R1+0x8e8], R52 ;  /* 0x0008e83401007387 */ /* 0x0003e20000100a00 */
[----:B----4-:R-:W-:-:S04]  /*24030*/  LEA R60, P1, R164, R2, 0x1 ;  /* 0x00000002a43c7211 */ /* 0x010fc800078208ff */
[----:B------:R-:W-:-:S05]  /*24040*/  LEA.HI.X.SX32 R61, R164, R3, 0x1, P1 ;  /* 0x00000003a43d7211 */ /* 0x000fca00008f0eff */
[----:B------:R-:W-:Y:S04]  /*24050*/  STL.64 [R1+0x8e0], R60 ;  /* 0x0008e03c01007387 */ /* 0x000fe80000100a00 */
[----:B------:R-:W4:Y:S01]  /*24060*/  LDL.LU R164, [R1+0x128] ;  /* 0x0001280001a47983 */ /* 0x000f220000300800 */
[-C--:B0-----:R-:W-:Y:S02]  /*24070*/  LEA R58, P3, R153, R2.reuse, 0x1 ;  /* 0x00000002993a7211 */ /* 0x081fe400078608ff */
[----:B-1----:R-:W-:Y:S01]  /*24080*/  LEA R52, P4, R159, R2, 0x1 ;  /* 0x000000029f347211 */ /* 0x002fe200078808ff */
[----:B------:R-:W-:Y:S01]  /*24090*/  IMAD.MOV.U32 R150, RZ, RZ, R145 ;  /* 0x000000ffff967224 */ /* 0x000fe200078e0091 */
[-C--:B------:R-:W-:Y:S01]  /*240a0*/  LEA.HI.X.SX32 R59, R153, R3.reuse, 0x1, P3 ;  /* 0x00000003993b7211 */ /* 0x080fe200018f0eff */
[----:B------:R-:W-:Y:S01]  /*240b0*/  IMAD.MOV.U32 R151, RZ, RZ, R139 ;  /* 0x000000ffff977224 */ /* 0x000fe200078e008b */
[----:B------:R-:W-:Y:S01]  /*240c0*/  LEA.HI.X.SX32 R53, R159, R3, 0x1, P4 ;  /* 0x000000039f357211 */ /* 0x000fe200020f0eff */
[----:B------:R-:W-:-:S02]  /*240d0*/  IMAD.MOV.U32 R145, RZ, RZ, R128 ;  /* 0x000000ffff917224 */ /* 0x000fc400078e0080 */
[----:B------:R-:W-:Y:S02]  /*240e0*/  IMAD.MOV.U32 R139, RZ, RZ, R129 ;  /* 0x000000ffff8b7224 */ /* 0x000fe400078e0081 */
[----:B------:R-:W-:Y:S02]  /*240f0*/  IMAD.MOV.U32 R128, RZ, RZ, R148 ;  /* 0x000000ffff807224 */ /* 0x000fe400078e0094 */
[----:B------:R-:W-:Y:S02]  /*24100*/  IMAD.MOV.U32 R129, RZ, RZ, R149 ;  /* 0x000000ffff817224 */ /* 0x000fe400078e0095 */
[----:B------:R-:W-:Y:S01]  /*24110*/  IMAD.MOV.U32 R148, RZ, RZ, R143 ;  /* 0x000000ffff947224 */ /* 0x000fe200078e008f */
[----:B------:R-:W-:Y:S01]  /*24120*/  STL.64 [R1+0x8d0], R58 ;  /* 0x0008d03a01007387 */ /* 0x000fe20000100a00 */
[----:B------:R-:W-:Y:S02]  /*24130*/  IMAD.MOV.U32 R149, RZ, RZ, R250 ;  /* 0x000000ffff957224 */ /* 0x000fe400078e00fa */
[----:B------:R-:W-:-:S02]  /*24140*/  IMAD.MOV.U32 R143, RZ, RZ, R251 ;  /* 0x000000ffff8f7224 */ /* 0x000fc400078e00fb */
[----:B------:R-:W-:Y:S01]  /*24150*/  IMAD.MOV.U32 R153, RZ, RZ, R150 ;  /* 0x000000ffff997224 */ /* 0x000fe200078e0096 */
[----:B------:R3:W-:Y:S01]  /*24160*/  STL.64 [R1+0x8c8], R52 ;  /* 0x0008c83401007387 */ /* 0x0007e20000100a00 */
[----:B------:R-:W-:Y:S02]  /*24170*/  IMAD.MOV.U32 R250, RZ, RZ, R132 ;  /* 0x000000fffffa7224 */ /* 0x000fe400078e0084 */
[----:B------:R-:W-:Y:S02]  /*24180*/  IMAD.MOV.U32 R251, RZ, RZ, R23 ;  /* 0x000000fffffb7224 */ /* 0x000fe400078e0017 */
[----:B------:R-:W-:Y:S02]  /*24190*/  IMAD.MOV.U32 R159, RZ, RZ, R151 ;  /* 0x000000ffff9f7224 */ /* 0x000fe400078e0097 */
[----:B------:R-:W-:Y:S02]  /*241a0*/  IMAD.MOV.U32 R150, RZ, RZ, R145 ;  /* 0x000000ffff967224 */ /* 0x000fe400078e0091 */
[----:B------:R-:W-:-:S02]  /*241b0*/  IMAD.MOV.U32 R132, RZ, RZ, R22 ;  /* 0x000000ffff847224 */ /* 0x000fc400078e0016 */
[----:B------:R-:W-:Y:S01]  /*241c0*/  IMAD.MOV.U32 R151, RZ, RZ, R139 ;  /* 0x000000ffff977224 */ /* 0x000fe200078e008b */
[-C--:B---3--:R-:W-:Y:S01]  /*241d0*/  LEA R52, P4, R161, R2.reuse, 0x1 ;  /* 0x00000002a1347211 */ /* 0x088fe200078808ff */
[----:B------:R-:W-:Y:S01]  /*241e0*/  IMAD.MOV.U32 R145, RZ, RZ, R128 ;  /* 0x000000ffff917224 */ /* 0x000fe200078e0080 */
[----:B--2---:R-:W-:Y:S01]  /*241f0*/  LEA R22, P2, R152, R2, 0x1 ;  /* 0x0000000298167211 */ /* 0x004fe200078408ff */
[----:B------:R-:W-:Y:S02]  /*24200*/  IMAD.MOV.U32 R139, RZ, RZ, R129 ;  /* 0x000000ffff8b7224 */ /* 0x000fe400078e0081 */
[----:B------:R-:W-:Y:S02]  /*24210*/  IMAD.MOV.U32 R128, RZ, RZ, R148 ;  /* 0x000000ffff807224 */ /* 0x000fe400078e0094 */
[----:B------:R-:W-:Y:S02]  /*24220*/  IMAD.MOV.U32 R129, RZ, RZ, R149 ;  /* 0x000000ffff817224 */ /* 0x000fe400078e0095 */
[----:B------:R-:W-:-:S02]  /*24230*/  IMAD.MOV.U32 R148, RZ, RZ, R143 ;  /* 0x000000ffff947224 */ /* 0x000fc400078e008f */
[----:B------:R-:W-:Y:S02]  /*24240*/  IMAD.MOV.U32 R149, RZ, RZ, R250 ;  /* 0x000000ffff957224 */ /* 0x000fe400078e00fa */
[----:B------:R-:W-:Y:S01]  /*24250*/  IMAD.MOV.U32 R143, RZ, RZ, R251 ;  /* 0x000000ffff8f7224 */ /* 0x000fe200078e00fb */
[-C--:B------:R-:W-:Y:S01]  /*24260*/  LEA.HI.X.SX32 R53, R161, R3.reuse, 0x1, P4 ;  /* 0x00000003a1357211 */ /* 0x080fe200020f0eff */
[----:B------:R-:W-:Y:S01]  /*24270*/  IMAD.MOV.U32 R250, RZ, RZ, R132 ;  /* 0x000000fffffa7224 */ /* 0x000fe200078e0084 */
[----:B------:R-:W-:Y:S01]  /*24280*/  LEA.HI.X.SX32 R23, R152, R3, 0x1, P2 ;  /* 0x0000000398177211 */ /* 0x000fe200010f0eff */
[----:B------:R-:W-:Y:S01]  /*24290*/  IMAD.MOV.U32 R132, RZ, RZ, R131 ;  /* 0x000000ffff847224 */ /* 0x000fe200078e0083 */
[-C--:B------:R-:W-:Y:S01]  /*242a0*/  LEA R58, P3, R160, R2.reuse, 0x1 ;  /* 0x00000002a03a7211 */ /* 0x080fe200078608ff */
[----:B------:R-:W-:Y:S01]  /*242b0*/  IMAD.MOV.U32 R251, RZ, RZ, R130 ;  /* 0x000000fffffb7224 */ /* 0x000fe200078e0082 */
[----:B------:R-:W2:Y:S01]  /*242c0*/  LDL.LU R152, [R1+0xf0] ;  /* 0x0000f00001987983 */ /* 0x000ea20000300800 */
[----:B------:R-:W-:Y:S01]  /*242d0*/  IMAD.MOV.U32 R131, RZ, RZ, R16 ;  /* 0x000000ffff837224 */ /* 0x000fe200078e0010 */
[----:B------:R-:W-:Y:S01]  /*242e0*/  LEA R16, P2, R165, R2, 0x1 ;  /* 0x00000002a5107211 */ /* 0x000fe200078408ff */
[----:B------:R-:W-:-:S02]  /*242f0*/  IMAD.MOV.U32 R161, RZ, RZ, R128 ;  /* 0x000000ffffa17224 */ /* 0x000fc400078e0080 */
[----:B------:R-:W-:Y:S02]  /*24300*/  IMAD.MOV.U32 R130, RZ, RZ, R17 ;  /* 0x000000ffff827224 */ /* 0x000fe400078e0011 */
[----:B------:R-:W-:Y:S02]  /*24310*/  IMAD.MOV.U32 R128, RZ, RZ, R143 ;  /* 0x000000ffff807224 */ /* 0x000fe400078e008f */
[----:B------:R-:W-:Y:S01]  /*24320*/  IMAD.MOV.U32 R143, RZ, RZ, R14 ;  /* 0x000000ffff8f7224 */ /* 0x000fe200078e000e */
[-C--:B------:R-:W-:Y:S02]  /*24330*/  LEA.HI.X.SX32 R59, R160, R3.reuse, 0x1, P3 ;  /* 0x00000003a03b7211 */ /* 0x080fe400018f0eff */
[----:B------:R-:W-:Y:S01]  /*24340*/  LEA.HI.X.SX32 R17, R165, R3, 0x1, P2 ;  /* 0x00000003a5117211 */ /* 0x000fe200010f0eff */
[----:B------:R-:W-:Y:S02]  /*24350*/  IMAD.MOV.U32 R165, RZ, RZ, R139 ;  /* 0x000000ffffa57224 */ /* 0x000fe400078e008b */
[----:B------:R-:W-:-:S02]  /*24360*/  IMAD.MOV.U32 R139, RZ, RZ, R149 ;  /* 0x000000ffff8b7224 */ /* 0x000fc400078e0095 */
[----:B------:R-:W-:Y:S02]  /*24370*/  IMAD.MOV.U32 R160, RZ, RZ, R150 ;  /* 0x000000ffffa07224 */ /* 0x000fe400078e0096 */
[----:B------:R-:W-:Y:S02]  /*24380*/  IMAD.MOV.U32 R149, RZ, RZ, R136 ;  /* 0x000000ffff957224 */ /* 0x000fe400078e0088 */
[----:B------:R-:W-:Y:S02]  /*24390*/  IMAD.MOV.U32 R150, RZ, RZ, R145 ;  /* 0x000000ffff967224 */ /* 0x000fe400078e0091 */
[----:B------:R-:W-:Y:S01]  /*243a0*/  IMAD.MOV.U32 R136, RZ, RZ, R18 ;  /* 0x000000ffff887224 */ /* 0x000fe200078e0012 */
[----:B------:R-:W-:Y:S01]  /*243b0*/  LEA R18, P2, R158, R2, 0x1 ;  /* 0x000000029e127211 */ /* 0x000fe200078408ff */
[----:B------:R-:W-:Y:S02]  /*243c0*/  IMAD.MOV.U32 R145, RZ, RZ, R148 ;  /* 0x000000ffff917224 */ /* 0x000fe400078e0094 */
[----:B------:R-:W-:-:S02]  /*243d0*/  IMAD.MOV.U32 R148, RZ, RZ, R132 ;  /* 0x000000ffff947224 */ /* 0x000fc400078e0084 */
[----:B------:R-:W-:Y:S02]  /*243e0*/  IMAD.MOV.U32 R132, RZ, RZ, R131 ;  /* 0x000000ffff847224 */ /* 0x000fe400078e0083 */
[----:B------:R-:W-:Y:S02]  /*243f0*/  IMAD.MOV.U32 R5, RZ, RZ, R165 ;  /* 0x000000ffff057224 */ /* 0x000fe400078e00a5 */
[----:B------:R-:W-:Y:S01]  /*24400*/  IMAD.MOV.U32 R131, RZ, RZ, R19 ;  /* 0x000000ffff837224 */ /* 0x000fe200078e0013 */
[----:B------:R-:W-:Y:S02]  /*24410*/  LEA.HI.X.SX32 R19, R158, R3, 0x1, P2 ;  /* 0x000000039e137211 */ /* 0x000fe400010f0eff */
[----:B----4-:R-:W-:-:S04]  /*24420*/  LEA R60, P1, R164, R2, 0x1 ;  /* 0x00000002a43c7211 */ /* 0x010fc800078208ff */
[-C--:B------:R-:W-:Y:S01]  /*24430*/  LEA.HI.X.SX32 R61, R164, R3.reuse, 0x1, P1 ;  /* 0x00000003a43d7211 */ /* 0x080fe200008f0eff */
[----:B------:R-:W-:Y:S02]  /*24440*/  IMAD.MOV.U32 R164, RZ, RZ, R159 ;  /* 0x000000ffffa47224 */ /* 0x000fe400078e009f */
[----:B------:R-:W-:Y:S02]  /*24450*/  IMAD.MOV.U32 R159, RZ, RZ, R151 ;  /* 0x000000ffff9f7224 */ /* 0x000fe400078e0097 */
[----:B------:R-:W-:Y:S01]  /*24460*/  IMAD.MOV.U32 R151, RZ, RZ, R129 ;  /* 0x000000ffff977224 */ /* 0x000fe200078e0081 */
[C---:B------:R-:W-:Y:S01]  /*24470*/  LEA R14, P1, R164.reuse, R2, 0x1 ;  /* 0x00000002a40e7211 */ /* 0x040fe200078208ff */
[----:B------:R-:W-:Y:S02]  /*24480*/  IMAD.MOV.U32 R129, RZ, RZ, R251 ;  /* 0x000000ffff817224 */ /* 0x000fe400078e00fb */
[----:B------:R-:W-:Y:S02]  /*24490*/  IMAD.MOV.U32 R251, RZ, RZ, R130 ;  /* 0x000000fffffb7224 */ /* 0x000fe400078e0082 */
[----:B------:R-:W-:Y:S01]  /*244a0*/  IMAD.MOV.U32 R130, RZ, RZ, R15 ;  /* 0x000000ffff827224 */ /* 0x000fe200078e000f */
[----:B------:R-:W-:Y:S01]  /*244b0*/  LEA.HI.X.SX32 R15, R164, R3, 0x1, P1 ;  /* 0x00000003a40f7211 */ /* 0x000fe200008f0eff */
[----:B------:R0:W-:Y:S04]  /*244c0*/  STL.64 [R1+0x8c0], R60 ;  /* 0x0008c03c01007387 */ /* 0x0001e80000100a00 */
[----:B------:R-:W-:Y:S01]  /*244d0*/  STL.64 [R1+0x8b0], R58 ;  /* 0x0008b03a01007387 */ /* 0x000fe20000100a00 */
[----:B------:R-:W-:-:S03]  /*244e0*/  IMAD.MOV.U32 R165, RZ, RZ, R151 ;  /* 0x000000ffffa57224 */ /* 0x000fc600078e0097 */
[----:B0-----:R-:W3:Y:S04]  /*244f0*/  LDL.LU R61, [R1+0xe0] ;  /* 0x0000e000013d7983 */ /* 0x001ee80000300800 */
[----:B------:R-:W-:Y:S04]  /*24500*/  STL.64 [R1+0x8a8], R52 ;  /* 0x0008a83401007387 */ /* 0x000fe80000100a00 */
[----:B------:R0:W-:Y:S04]  /*24510*/  STL.64 [R1+0x8a0], R14 ;  /* 0x0008a00e01007387 */ /* 0x0001e80000100a00 */
[----:B0-----:R-:W4:Y:S04]  /*24520*/  LDL.LU.64 R14, [R1+0xfe0] ;  /* 0x000fe000010e7983 */ /* 0x001f280000300a00 */
[----:B------:R-:W2:Y:S04]  /*24530*/  LDL.LU R151, [R1+0xfc] ;  /* 0x0000fc0001977983 */ /* 0x000ea80000300800 */
[----:B------:R-:W3:Y:S01]  /*24540*/  LDL.LU R158, [R1+0x100] ;  /* 0x00010000019e7983 */ /* 0x000ee20000300800 */
[CC--:B------:R-:W-:Y:S01]  /*24550*/  LEA R52, P4, R144.reuse, R2.reuse, 0x1 ;  /* 0x0000000290347211 */ /* 0x0c0fe200078808ff */
[----:B------:R-:W-:Y:S01]  /*24560*/  IMAD.MOV.U32 R164, RZ, RZ, R161 ;  /* 0x000000ffffa47224 */ /* 0x000fe200078e00a1 */
[----:B------:R-:W-:Y:S01]  /*24570*/  LEA R58, P3, R157, R2, 0x1 ;  /* 0x000000029d3a7211 */ /* 0x000fe200078608ff */
[----:B------:R-:W-:Y:S01]  /*24580*/  IMAD.MOV.U32 R60, RZ, RZ, R159 ;  /* 0x000000ffff3c7224 */ /* 0x000fe200078e009f */
[----:B------:R-:W-:Y:S01]  /*24590*/  LEA.HI.X.SX32 R53, R144, R3, 0x1, P4 ;  /* 0x0000000390357211 */ /* 0x000fe200020f0eff */
[----:B------:R-:W-:-:S02]  /*245a0*/  IMAD.MOV.U32 R161, RZ, RZ, R150 ;  /* 0x000000ffffa17224 */ /* 0x000fc400078e0096 */
[----:B------:R-:W-:Y:S02]  /*245b0*/  IMAD.MOV.U32 R159, RZ, RZ, R145 ;  /* 0x000000ffff9f7224 */ /* 0x000fe400078e0091 */
[----:B------:R-:W-:Y:S02]  /*245c0*/  IMAD.MOV.U32 R144, RZ, RZ, R143 ;  /* 0x000000ffff907224 */ /* 0x000fe400078e008f */
[----:B------:R-:W-:Y:S02]  /*245d0*/  IMAD.MOV.U32 R145, RZ, RZ, R130 ;  /* 0x000000ffff917224 */ /* 0x000fe400078e0082 */
[----:B------:R-:W-:Y:S01]  /*245e0*/  IMAD.MOV.U32 R143, RZ, RZ, R137 ;  /* 0x000000ffff8f7224 */ /* 0x000fe200078e0089 */
[----:B------:R-:W-:Y:S01]  /*245f0*/  LEA.HI.X.SX32 R59, R157, R3, 0x1, P3 ;  /* 0x000000039d3b7211 */ /* 0x000fe200018f0eff */
[----:B------:R-:W-:Y:S02]  /*24600*/  IMAD.MOV.U32 R150, RZ, RZ, R139 ;  /* 0x000000ffff967224 */ /* 0x000fe400078e008b */
[----:B------:R-:W-:Y:S01]  /*24610*/  IMAD.MOV.U32 R130, RZ, RZ, R112 ;  /* 0x000000ffff827224 */ /* 0x000fe200078e0070 */
[-C--:B------:R-:W-:Y:S01]  /*24620*/  LEA R112, P1, R60, R2.reuse, 0x1 ;  /* 0x000000023c707211 */ /* 0x080fe200078208ff */
[----:B------:R-:W-:Y:S01]  /*24630*/  IMAD.MOV.U32 R137, RZ, RZ, R12 ;  /* 0x000000ffff897224 */ /* 0x000fe200078e000c */
[----:B------:R-:W-:Y:S01]  /*24640*/  LEA R12, P2, R161, R2, 0x1 ;  /* 0x00000002a10c7211 */ /* 0x000fe200078408ff */
[----:B------:R-:W-:-:S02]  /*24650*/  IMAD.MOV.U32 R139, RZ, RZ, R128 ;  /* 0x000000ffff8b7224 */ /* 0x000fc400078e0080 */
[----:B------:R-:W-:Y:S02]  /*24660*/  IMAD.MOV.U32 R128, RZ, RZ, R148 ;  /* 0x000000ffff807224 */ /* 0x000fe400078e0094 */
[----:B------:R-:W-:Y:S02]  /*24670*/  IMAD.MOV.U32 R157, RZ, RZ, R149 ;  /* 0x000000ffff9d7224 */ /* 0x000fe400078e0095 */
[----:B------:R-:W-:Y:S02]  /*24680*/  IMAD.MOV.U32 R148, RZ, RZ, R131 ;  /* 0x000000ffff947224 */ /* 0x000fe400078e0083 */
[----:B------:R-:W-:Y:S02]  /*24690*/  IMAD.MOV.U32 R149, RZ, RZ, R136 ;  /* 0x000000ffff957224 */ /* 0x000fe400078e0088 */
[----:B------:R-:W-:Y:S01]  /*246a0*/  IMAD.MOV.U32 R131, RZ, RZ, R113 ;  /* 0x000000ffff837224 */ /* 0x000fe200078e0071 */
[-C--:B------:R-:W-:Y:S01]  /*246b0*/  LEA.HI.X.SX32 R113, R60, R3.reuse, 0x1, P1 ;  /* 0x000000033c717211 */ /* 0x080fe200008f0eff */
[----:B------:R-:W-:Y:S01]  /*246c0*/  IMAD.MOV.U32 R136, RZ, RZ, R13 ;  /* 0x000000ffff887224 */ /* 0x000fe200078e000d */
[----:B------:R-:W-:Y:S01]  /*246d0*/  LEA.HI.X.SX32 R13, R161, R3, 0x1, P2 ;  /* 0x00000003a10d7211 */ /* 0x000fe200010f0eff */
[----:B------:R-:W-:-:S02]  /*246e0*/  IMAD.MOV.U32 R60, RZ, RZ, R159 ;  /* 0x000000ffff3c7224 */ /* 0x000fc400078e009f */
[----:B------:R-:W-:Y:S01]  /*246f0*/  IMAD.MOV.U32 R161, RZ, RZ, R150 ;  /* 0x000000ffffa17224 */ /* 0x000fe200078e0096 */
[----:B------:R-:W-:Y:S01]  /*24700*/  STL.64 [R1+0x890], R58 ;  /* 0x0008903a01007387 */ /* 0x000fe20000100a00 */
[----:B------:R-:W-:Y:S02]  /*24710*/  IMAD.MOV.U32 R150, RZ, RZ, R145 ;  /* 0x000000ffff967224 */ /* 0x000fe400078e0091 */
[----:B------:R-:W-:Y:S01]  /*24720*/  IMAD.MOV.U32 R145, RZ, RZ, R130 ;  /* 0x000000ffff917224 */ /* 0x000fe200078e0082 */
[----:B------:R-:W-:Y:S01]  /*24730*/  STL.64 [R1+0x888], R52 ;  /* 0x0008883401007387 */ /* 0x000fe20000100a00 */
[----:B------:R-:W-:Y:S02]  /*24740*/  IMAD.MOV.U32 R130, RZ, RZ, R248 ;  /* 0x000000ffff827224 */ /* 0x000fe400078e00f8 */
[----:B------:R-:W-:Y:S01]  /*24750*/  IMAD.MOV.U32 R248, RZ, RZ, R118 ;  /* 0x000000fffff87224 */ /* 0x000fe200078e0076 */
[----:B------:R-:W-:Y:S01]  /*24760*/  LEA R118, P1, R60, R2, 0x1 ;  /* 0x000000023c767211 */ /* 0x000fe200078208ff */
[----:B------:R-:W-:-:S02]  /*24770*/  IMAD.MOV.U32 R159, RZ, RZ, R144 ;  /* 0x000000ffff9f7224 */ /* 0x000fc400078e0090 */
[----:B------:R-:W-:Y:S02]  /*24780*/  IMAD.MOV.U32 R144, RZ, RZ, R143 ;  /* 0x000000ffff907224 */ /* 0x000fe400078e008f */
[----:B------:R-:W-:Y:S02]  /*24790*/  IMAD.MOV.U32 R143, RZ, RZ, R137 ;  /* 0x000000ffff8f7224 */ /* 0x000fe400078e0089 */
[----:B------:R-:W-:Y:S01]  /*247a0*/  IMAD.MOV.U32 R137, RZ, RZ, R119 ;  /* 0x000000ffff897224 */ /* 0x000fe200078e0077 */
[----:B------:R-:W-:Y:S01]  /*247b0*/  LEA.HI.X.SX32 R119, R60, R3, 0x1, P1 ;  /* 0x000000033c777211 */ /* 0x000fe200008f0eff */
[----:B------:R0:W-:Y:S04]  /*247c0*/  STL.64 [R1+0x880], R112 ;  /* 0x0008807001007387 */ /* 0x0001e80000100a00 */
[----:B0-----:R-:W4:Y:S01]  /*247d0*/  LDL.LU.64 R112, [R1+0xfd8] ;  /* 0x000fd80001707983 */ /* 0x001f220000300a00 */
[----:B--2---:R-:W-:-:S02]  /*247e0*/  LEA R52, P4, R151, R2, 0x1 ;  /* 0x0000000297347211 */ /* 0x004fc400078808ff */
[C---:B---3--:R-:W-:Y:S02]  /*247f0*/  LEA R58, P3, R158.reuse, R2, 0x1 ;  /* 0x000000029e3a7211 */ /* 0x048fe400078608ff */
[-C--:B------:R-:W-:Y:S02]  /*24800*/  LEA.HI.X.SX32 R53, R151, R3.reuse, 0x1, P4 ;  /* 0x0000000397357211 */ /* 0x080fe400020f0eff */
[----:B------:R-:W-:-:S05]  /*24810*/  LEA.HI.X.SX32 R59, R158, R3, 0x1, P3 ;  /* 0x000000039e3b7211 */ /* 0x000fca00018f0eff */
[----:B------:R-:W-:Y:S04]  /*24820*/  STL.64 [R1+0x870], R58 ;  /* 0x0008703a01007387 */ /* 0x000fe80000100a00 */
[----:B------:R-:W-:Y:S04]  /*24830*/  STL.64 [R1+0x868], R52 ;  /* 0x0008683401007387 */ /* 0x000fe80000100a00 */
[----:B------:R0:W-:Y:S04]  /*24840*/  STL.64 [R1+0x860], R118 ;  /* 0x0008607601007387 */ /* 0x0001e80000100a00 */
[----:B0-----:R-:W2:Y:S04]  /*24850*/  LDL.LU.64 R118, [R1+0xfd0] ;  /* 0x000fd00001767983 */ /* 0x001ea80000300a00 */
[----:B------:R-:W3:Y:S01]  /*24860*/  LDL.LU R60, [R1+0xe4] ;  /* 0x0000e400013c7983 */ /* 0x000ee20000300800 */
[----:B------:R-:W-:-:S02]  /*24870*/  IMAD.MOV.U32 R151, RZ, RZ, R148 ;  /* 0x000000ffff977224 */ /* 0x000fc400078e0094 */
[----:B------:R-:W-:Y:S02]  /*24880*/  IMAD.MOV.U32 R148, RZ, RZ, R136 ;  /* 0x000000ffff947224 */ /* 0x000fe400078e0088 */
[----:B------:R-:W-:Y:S02]  /*24890*/  IMAD.MOV.U32 R136, RZ, RZ, R122 ;  /* 0x000000ffff887224 */ /* 0x000fe400078e007a */
[----:B------:R-:W-:Y:S02]  /*248a0*/  IMAD.MOV.U32 R158, RZ, RZ, R157 ;  /* 0x000000ffff9e7224 */ /* 0x000fe400078e009d */
[----:B----4-:R-:W-:Y:S01]  /*248b0*/  IMAD.MOV.U32 R122, RZ, RZ, R14 ;  /* 0x000000ffff7a7224 */ /* 0x010fe200078e000e */
[-C--:B------:R-:W-:Y:S01]  /*248c0*/  LEA R14, P2, R161, R2.reuse, 0x1 ;  /* 0x00000002a10e7211 */ /* 0x080fe200078408ff */
[----:B------:R-:W-:Y:S01]  /*248d0*/  IMAD.MOV.U32 R157, RZ, RZ, R149 ;  /* 0x000000ffff9d7224 */ /* 0x000fe200078e0095 */
[----:B------:R-:W-:Y:S01]  /*248e0*/  LEA R58, P3, R152, R2, 0x1 ;  /* 0x00000002983a7211 */ /* 0x000fe200078608ff */
[----:B------:R-:W-:-:S02]  /*248f0*/  IMAD.MOV.U32 R149, RZ, RZ, R131 ;  /* 0x000000ffff957224 */ /* 0x000fc400078e0083 */
[----:B------:R-:W-:Y:S02]  /*24900*/  IMAD.MOV.U32 R131, RZ, RZ, R249 ;  /* 0x000000ffff837224 */ /* 0x000fe400078e00f9 */
[----:B------:R-:W-:Y:S01]  /*24910*/  IMAD.MOV.U32 R249, RZ, RZ, R15 ;  /* 0x000000fffff97224 */ /* 0x000fe200078e000f */
[-C--:B------:R-:W-:Y:S01]  /*24920*/  LEA.HI.X.SX32 R15, R161, R3.reuse, 0x1, P2 ;  /* 0x00000003a10f7211 */ /* 0x080fe200010f0eff */
[----:B------:R-:W-:Y:S01]  /*24930*/  IMAD.MOV.U32 R161, RZ, RZ, R158 ;  /* 0x000000ffffa17224 */ /* 0x000fe200078e009e */
[----:B------:R-:W-:Y:S01]  /*24940*/  LEA.HI.X.SX32 R59, R152, R3, 0x1, P3 ;  /* 0x00000003983b7211 */ /* 0x000fe200018f0eff */
[----:B------:R-:W-:Y:S02]  /*24950*/  IMAD.MOV.U32 R158, RZ, RZ, R159 ;  /* 0x000000ffff9e7224 */ /* 0x000fe400078e009f */
[----:B------:R-:W-:Y:S02]  /*24960*/  IMAD.MOV.U32 R152, RZ, RZ, R150 ;  /* 0x000000ffff987224 */ /* 0x000fe400078e0096 */
[----:B------:R-:W-:Y:S01]  /*24970*/  IMAD.MOV.U32 R159, RZ, RZ, R157 ;  /* 0x000000ffff9f7224 */ /* 0x000fe200078e009d */
[----:B------:R-:W-:Y:S01]  /*24980*/  LEA R52, P4, R153, R2, 0x1 ;  /* 0x0000000299347211 */ /* 0x000fe200078808ff */
[----:B------:R-:W-:-:S02]  /*24990*/  IMAD.MOV.U32 R150, RZ, RZ, R144 ;  /* 0x000000ffff967224 */ /* 0x000fc400078e0090 */
[----:B------:R-:W-:Y:S02]  /*249a0*/  IMAD.MOV.U32 R157, RZ, RZ, R143 ;  /* 0x000000ffff9d7224 */ /* 0x000fe400078e008f */
[----:B------:R-:W-:Y:S02]  /*249b0*/  IMAD.MOV.U32 R144, RZ, RZ, R130 ;  /* 0x000000ffff907224 */ /* 0x000fe400078e0082 */
[----:B------:R-:W-:Y:S02]  /*249c0*/  IMAD.MOV.U32 R143, RZ, RZ, R136 ;  /* 0x000000ffff8f7224 */ /* 0x000fe400078e0088 */
[----:B------:R-:W-:Y:S02]  /*249d0*/  IMAD.MOV.U32 R130, RZ, RZ, R137 ;  /* 0x000000ffff827224 */ /* 0x000fe400078e0089 */
[----:B------:R-:W-:Y:S02]  /*249e0*/  IMAD.MOV.U32 R136, RZ, RZ, R123 ;  /* 0x000000ffff887224 */ /* 0x000fe400078e007b */
[----:B------:R-:W-:Y:S01]  /*249f0*/  IMAD.MOV.U32 R137, RZ, RZ, R122 ;  /* 0x000000ffff897224 */ /* 0x000fe200078e007a */
[----:B------:R-:W-:Y:S01]  /*24a00*/  LEA R122, P1, R8, R2, 0x1 ;  /* 0x00000002087a7211 */ /* 0x000fe200078208ff */
[----:B------:R-:W-:Y:S01]  /*24a10*/  IMAD.MOV.U32 R123, RZ, RZ, R8 ;  /* 0x000000ffff7b7224 */ /* 0x000fe200078e0008 */
[----:B------:R-:W-:Y:S01]  /*24a20*/  LEA.HI.X.SX32 R53, R153, R3, 0x1, P4 ;  /* 0x0000000399357211 */ /* 0x000fe200020f0eff */
[----:B------:R0:W-:Y:S01]  /*24a30*/  STL.64 [R1+0x850], R58 ;  /* 0x0008503a01007387 */ /* 0x0001e20000100a00 */
[----:B------:R-:W-:-:S02]  /*24a40*/  IMAD.MOV.U32 R153, RZ, RZ, R151 ;  /* 0x000000ffff997224 */ /* 0x000fc400078e0097 */
[----:B------:R-:W-:Y:S01]  /*24a50*/  LEA.HI.X.SX32 R123, R123, R3, 0x1, P1 ;  /* 0x000000037b7b7211 */ /* 0x000fe200008f0eff */
[----:B------:R-:W-:Y:S01]  /*24a60*/  IMAD.MOV.U32 R151, RZ, RZ, R145 ;  /* 0x000000ffff977224 */ /* 0x000fe200078e0091 */
[----:B------:R1:W-:Y:S01]  /*24a70*/  STL.64 [R1+0x848], R52 ;  /* 0x0008483401007387 */ /* 0x0003e20000100a00 */
[----:B------:R-:W-:Y:S01]  /*24a80*/  IMAD.MOV.U32 R145, RZ, RZ, R131 ;  /* 0x000000ffff917224 */ /* 0x000fe200078e0083 */
[----:B0-----:R-:W-:Y:S01]  /*24a90*/  LEA R58, P3, R61, R2, 0x1 ;  /* 0x000000023d3a7211 */ /* 0x001fe200078608ff */
[----:B------:R-:W-:-:S03]  /*24aa0*/  IMAD.MOV.U32 R131, RZ, RZ, R135 ;  /* 0x000000ffff837224 */ /* 0x000fc600078e0087 */
[-C--:B------:R-:W-:Y:S01]  /*24ab0*/  LEA.HI.X.SX32 R59, R61, R3.reuse, 0x1, P3 ;  /* 0x000000033d3b7211 */ /* 0x080fe200018f0eff */
[----:B------:R-:W-:Y:S01]  /*24ac0*/  IMAD.MOV.U32 R135, RZ, RZ, R120 ;  /* 0x000000ffff877224 */ /* 0x000fe200078e0078 */
[C---:B-1----:R-:W-:Y:S01]  /*24ad0*/  LEA R52, P4, R160.reuse, R2, 0x1 ;  /* 0x00000002a0347211 */ /* 0x042fe200078808ff */
[----:B------:R-:W-:Y:S01]  /*24ae0*/  IMAD.MOV.U32 R120, RZ, RZ, R9 ;  /* 0x000000ffff787224 */ /* 0x000fe200078e0009 */
[----:B------:R0:W-:Y:S01]  /*24af0*/  STL.64 [R1+0x840], R122 ;  /* 0x0008407a01007387 */ /* 0x0001e20000100a00 */
[----:B------:R-:W-:Y:S01]  /*24b00*/  IMAD.MOV.U32 R61, RZ, RZ, R10 ;  /* 0x000000ffff3d7224 */ /* 0x000fe200078e000a */
[----:B------:R-:W-:Y:S01]  /*24b10*/  LEA.HI.X.SX32 R53, R160, R3, 0x1, P4 ;  /* 0x00000003a0357211 */ /* 0x000fe200020f0eff */
[----:B------:R-:W-:Y:S02]  /*24b20*/  IMAD.MOV.U32 R160, RZ, RZ, R161 ;  /* 0x000000ffffa07224 */ /* 0x000fe400078e00a1 */
[----:B------:R-:W-:Y:S01]  /*24b30*/  IMAD.MOV.U32 R161, RZ, RZ, R152 ;  /* 0x000000ffffa17224 */ /* 0x000fe200078e0098 */
[----:B0-----:R-:W4:Y:S04]  /*24b40*/  LDL.LU.64 R122, [R1+0xfc8] ;  /* 0x000fc800017a7983 */ /* 0x001f280000300a00 */
[----:B------:R0:W-:Y:S01]  /*24b50*/  STL.64 [R1+0x830], R58 ;  /* 0x0008303a01007387 */ /* 0x0001e20000100a00 */
[----:B------:R-:W-:-:S02]  /*24b60*/  IMAD.MOV.U32 R152, RZ, RZ, R153 ;  /* 0x000000ffff987224 */ /* 0x000fc400078e0099 */
[----:B------:R-:W-:Y:S01]  /*24b70*/  IMAD.MOV.U32 R153, RZ, RZ, R159 ;  /* 0x000000ffff997224 */ /* 0x000fe200078e009f */
[----:B------:R1:W-:Y:S01]  /*24b80*/  STL.64 [R1+0x828], R52 ;  /* 0x0008283401007387 */ /* 0x0003e20000100a00 */
[----:B------:R-:W-:Y:S01]  /*24b90*/  IMAD.MOV.U32 R159, RZ, RZ, R150 ;  /* 0x000000ffff9f7224 */ /* 0x000fe200078e0096 */
[----:B0-----:R-:W-:Y:S01]  /*24ba0*/  LEA R58, P3, R164, R2, 0x1 ;  /* 0x00000002a43a7211 */ /* 0x001fe200078608ff */
[----:B------:R-:W-:-:S03]  /*24bb0*/  IMAD.MOV.U32 R150, RZ, RZ, R151 ;  /* 0x000000ffff967224 */ /* 0x000fc600078e0097 */
[-C--:B------:R-:W-:Y:S02]  /*24bc0*/  LEA.HI.X.SX32 R59, R164, R3.reuse, 0x1, P3 ;  /* 0x00000003a43b7211 */ /* 0x080fe400018f0eff */
[C---:B-1----:R-:W-:Y:S01]  /*24bd0*/  LEA R52, P4, R165.reuse, R2, 0x1 ;  /* 0x00000002a5347211 */ /* 0x042fe200078808ff */
[----:B------:R-:W-:Y:S02]  /*24be0*/  IMAD.MOV.U32 R151, RZ, RZ, R157 ;  /* 0x000000ffff977224 */ /* 0x000fe400078e009d */
[----:B------:R-:W-:Y:S01]  /*24bf0*/  IMAD.MOV.U32 R157, RZ, RZ, R144 ;  /* 0x000000ffff9d7224 */ /* 0x000fe200078e0090 */
[----:B------:R-:W-:Y:S01]  /*24c00*/  LEA.HI.X.SX32 R53, R165, R3, 0x1, P4 ;  /* 0x00000003a5357211 */ /* 0x000fe200020f0eff */
        /* <DEDUP_REMOVED lines=12> */
[----:B---3--:R-:W-:-:S04]  /*24cd0*/  LEA R8, P2, R60, R2, 0x1 ;  /* 0x000000023c087211 */ /* 0x008fc800078408ff */
[----:B------:R-:W-:Y:S02]  /*24ce0*/  LEA.HI.X.SX32 R9, R60, R3, 0x1, P2 ;  /* 0x000000033c097211 */ /* 0x000fe400010f0eff */
[----:B------:R-:W-:-:S04]  /*24cf0*/  LEA R60, P1, R10, R2, 0x1 ;  /* 0x000000020a3c7211 */ /* 0x000fc800078208ff */
[----:B------:R-:W-:-:S05]  /*24d00*/  LEA.HI.X.SX32 R61, R61, R3, 0x1, P1 ;  /* 0x000000033d3d7211 */ /* 0x000fca00008f0eff */
[----:B------:R-:W-:Y:S01]  /*24d10*/  STL.64 [R1+0x820], R60 ;  /* 0x0008203c01007387 */ /* 0x000fe20000100a00 */
[----:B------:R-:W-:-:S03]  /*24d20*/  LEA R10, P2, R5, R2, 0x1 ;  /* 0x00000002050a7211 */ /* 0x000fc600078408ff */
[----:B------:R0:W-:Y:S01]  /*24d30*/  STL.64 [R1+0x810], R58 ;  /* 0x0008103a01007387 */ /* 0x0001e20000100a00 */
[----:B------:R-:W-:Y:S01]  /*24d40*/  LEA.HI.X.SX32 R11, R5, R3, 0x1, P2 ;  /* 0x00000003050b7211 */ /* 0x000fe200010f0eff */
[----:B------:R-:W-:Y:S02]  /*24d50*/  IMAD.MOV.U32 R5, RZ, RZ, R150 ;  /* 0x000000ffff057224 */ /* 0x000fe400078e0096 */
[----:B------:R1:W-:Y:S01]  /*24d60*/  STL.64 [R1+0x808], R52 ;  /* 0x0008083401007387 */ /* 0x0003e20000100a00 */
[----:B0-----:R-:W-:Y:S01]  /*24d70*/  IMAD.MOV.U32 R59, RZ, RZ, R161 ;  /* 0x000000ffff3b7224 */ /* 0x001fe200078e00a1 */
[----:B------:R-:W-:Y:S01]  /*24d80*/  LEA R60, P3, R165, R2, 0x1 ;  /* 0x00000002a53c7211 */ /* 0x000fe200078608ff */
[----:B------:R-:W-:-:S03]  /*24d90*/  IMAD.MOV.U32 R150, RZ, RZ, R129 ;  /* 0x000000ffff967224 */ /* 0x000fc600078e0081 */
[CC--:B------:R-:W-:Y:S01]  /*24da0*/  LEA R128, P1, R59.reuse, R2.reuse, 0x1 ;  /* 0x000000023b807211 */ /* 0x0c0fe200078208ff */
[----:B------:R-:W-:Y:S01]  /*24db0*/  IMAD.MOV.U32 R58, RZ, RZ, R144 ;  /* 0x000000ffff3a7224 */ /* 0x000fe200078e0090 */
[CC--:B-1----:R-:W-:Y:S01]  /*24dc0*/  LEA R52, P4, R160.reuse, R2.reuse, 0x1 ;  /* 0x00000002a0347211 */ /* 0x0c2fe200078808ff */
[----:B--2---:R-:W-:Y:S01]  /*24dd0*/  IMAD.MOV.U32 R144, RZ, RZ, R118 ;  /* 0x000000ffff907224 */ /* 0x004fe200078e0076 */
[-C--:B------:R-:W-:Y:S01]  /*24de0*/  LEA.HI.X.SX32 R129, R59, R3.reuse, 0x1, P1 ;  /* 0x000000033b817211 */ /* 0x080fe200008f0eff */
[----:B------:R-:W-:Y:S01]  /*24df0*/  IMAD.MOV.U32 R161, RZ, RZ, R145 ;  /* 0x000000ffffa17224 */ /* 0x000fe200078e0091 */
[-C--:B------:R-:W-:Y:S01]  /*24e00*/  LEA.HI.X.SX32 R61, R165, R3.reuse, 0x1, P3 ;  /* 0x00000003a53d7211 */ /* 0x080fe200018f0eff */
[----:B------:R-:W2:Y:S01]  /*24e10*/  LDL.LU R118, [R1+0xfc0] ;  /* 0x000fc00001767983 */ /* 0x000ea20000300800 */
[-C--:B------:R-:W-:Y:S01]  /*24e20*/  LEA.HI.X.SX32 R53, R160, R3.reuse, 0x1, P4 ;  /* 0x00000003a0357211 */ /* 0x080fe200020f0eff */
[----:B------:R-:W-:Y:S02]  /*24e30*/  IMAD.MOV.U32 R145, RZ, RZ, R113 ;  /* 0x000000ffff917224 */ /* 0x000fe400078e0071 */
[----:B------:R0:W-:Y:S01]  /*24e40*/  STL.64 [R1+0x800], R128 ;  /* 0x0008008001007387 */ /* 0x0001e20000100a00 */
[----:B------:R-:W-:Y:S01]  /*24e50*/  IMAD.MOV.U32 R160, RZ, RZ, R144 ;  /* 0x000000ffffa07224 */ /* 0x000fe200078e0090 */
[-C--:B------:R-:W-:Y:S01]  /*24e60*/  LEA R144, P1, R58, R2.reuse, 0x1 ;  /* 0x000000023a907211 */ /* 0x080fe200078208ff */
[----:B------:R-:W-:Y:S01]  /*24e70*/  IMAD.MOV.U32 R59, RZ, RZ, R152 ;  /* 0x000000ffff3b7224 */ /* 0x000fe200078e0098 */
[----:B------:R-:W-:Y:S01]  /*24e80*/  LEA R112, P2, R164, R2, 0x1 ;  /* 0x00000002a4707211 */ /* 0x000fe200078408ff */
[----:B------:R-:W-:Y:S01]  /*24e90*/  IMAD.MOV.U32 R152, RZ, RZ, R145 ;  /* 0x000000ffff987224 */ /* 0x000fe200078e0091 */
[-C--:B------:R-:W-:Y:S01]  /*24ea0*/  LEA.HI.X.SX32 R145, R58, R3.reuse, 0x1, P1 ;  /* 0x000000033a917211 */ /* 0x080fe200008f0eff */
[----:B------:R-:W-:Y:S01]  /*24eb0*/  IMAD.MOV.U32 R165, RZ, RZ, R161 ;  /* 0x000000ffffa57224 */ /* 0x000fe200078e00a1 */
[----:B0-----:R-:W3:Y:S04]  /*24ec0*/  LDL.LU.64 R128, [R1+0xfb8] ;  /* 0x000fb80001807983 */ /* 0x001ee80000300a00 */
[----:B------:R0:W-:Y:S01]  /*24ed0*/  STL.64 [R1+0x7f0], R60 ;  /* 0x0007f03c01007387 */ /* 0x0001e20000100a00 */
[----:B------:R-:W-:Y:S01]  /*24ee0*/  IMAD.MOV.U32 R161, RZ, RZ, R139 ;  /* 0x000000ffffa17224 */ /* 0x000fe200078e008b */
[----:B------:R-:W-:-:S02]  /*24ef0*/  LEA.HI.X.SX32 R113, R164, R3, 0x1, P2 ;  /* 0x00000003a4717211 */ /* 0x000fc400010f0eff */
[----:B------:R1:W-:Y:S01]  /*24f00*/  STL.64 [R1+0x7e8], R52 ;  /* 0x0007e83401007387 */ /* 0x0003e20000100a00 */
[----:B------:R-:W-:Y:S01]  /*24f10*/  IMAD.MOV.U32 R139, RZ, RZ, R114 ;  /* 0x000000ffff8b7224 */ /* 0x000fe200078e0072 */
[CC--:B------:R-:W-:Y:S02]  /*24f20*/  LEA R114, P2, R148.reuse, R2.reuse, 0x1 ;  /* 0x0000000294727211 */ /* 0x0c0fe400078408ff */
[-C--:B0-----:R-:W-:Y:S01]  /*24f30*/  LEA R60, P3, R149, R2.reuse, 0x1 ;  /* 0x00000002953c7211 */ /* 0x081fe200078608ff */
[----:B------:R0:W-:Y:S01]  /*24f40*/  STL.64 [R1+0x7e0], R144 ;  /* 0x0007e09001007387 */ /* 0x0001e20000100a00 */
[-C--:B-1----:R-:W-:Y:S02]  /*24f50*/  LEA R52, P4, R117, R2.reuse, 0x1 ;  /* 0x0000000275347211 */ /* 0x082fe400078808ff */
[-C--:B------:R-:W-:Y:S01]  /*24f60*/  LEA.HI.X.SX32 R61, R149, R3.reuse, 0x1, P3 ;  /* 0x00000003953d7211 */ /* 0x080fe200018f0eff */
[----:B------:R-:W-:Y:S01]  /*24f70*/  IMAD.MOV.U32 R164, RZ, RZ, R150 ;  /* 0x000000ffffa47224 */ /* 0x000fe200078e0096 */
[-C--:B------:R-:W-:Y:S01]  /*24f80*/  LEA.HI.X.SX32 R53, R117, R3.reuse, 0x1, P4 ;  /* 0x0000000375357211 */ /* 0x080fe200020f0eff */
[----:B------:R-:W-:Y:S01]  /*24f90*/  IMAD.MOV.U32 R150, RZ, RZ, R115 ;  /* 0x000000ffff967224 */ /* 0x000fe200078e0073 */
[----:B------:R-:W-:Y:S01]  /*24fa0*/  LEA.HI.X.SX32 R115, R148, R3, 0x1, P2 ;  /* 0x0000000394737211 */ /* 0x000fe200010f0eff */
[----:B0-----:R-:W3:Y:S01]  /*24fb0*/  LDL.LU.64 R144, [R1+0xfb0] ;  /* 0x000fb00001907983 */ /* 0x001ee20000300a00 */
[----:B------:R-:W-:Y:S01]  /*24fc0*/  IMAD.MOV.U32 R58, RZ, RZ, R116 ;  /* 0x000000ffff3a7224 */ /* 0x000fe200078e0074 */
[----:B------:R-:W-:-:S02]  /*24fd0*/  LEA R148, P1, R59, R2, 0x1 ;  /* 0x000000023b947211 */ /* 0x000fc400078208ff */
[----:B------:R0:W-:Y:S02]  /*24fe0*/  STL.64 [R1+0x7d0], R60 ;  /* 0x0007d03c01007387 */ /* 0x0001e40000100a00 */
[-C--:B------:R-:W-:Y:S02]  /*24ff0*/  LEA.HI.X.SX32 R149, R59, R3.reuse, 0x1, P1 ;  /* 0x000000033b957211 */ /* 0x080fe400008f0eff */
[----:B------:R1:W-:Y:S01]  /*25000*/  STL.64 [R1+0x7c8], R52 ;  /* 0x0007c83401007387 */ /* 0x0003e20000100a00 */
[CC--:B0-----:R-:W-:Y:S02]  /*25010*/  LEA R60, P3, R153.reuse, R2.reuse, 0x1 ;  /* 0x00000002993c7211 */ /* 0x0c1fe400078608ff */
[-C--:B-1----:R-:W-:Y:S02]  /*25020*/  LEA R52, P4, R158, R2.reuse, 0x1 ;  /* 0x000000029e347211 */ /* 0x082fe400078808ff */
[----:B------:R-:W-:Y:S01]  /*25030*/  LEA.HI.X.SX32 R61, R153, R3, 0x1, P3 ;  /* 0x00000003993d7211 */ /* 0x000fe200018f0eff */
[----:B------:R-:W-:Y:S01]  /*25040*/  IMAD.MOV.U32 R153, RZ, RZ, R120 ;  /* 0x000000ffff997224 */ /* 0x000fe200078e0078 */
[----:B------:R-:W-:-:S02]  /*25050*/  LEA R120, P1, R58, R2, 0x1 ;  /* 0x000000023a787211 */ /* 0x000fc400078208ff */
[-C--:B------:R-:W-:Y:S01]  /*25060*/  LEA.HI.X.SX32 R53, R158, R3.reuse, 0x1, P4 ;  /* 0x000000039e357211 */ /* 0x080fe200020f0eff */
[----:B------:R-:W-:Y:S01]  /*25070*/  IMAD.MOV.U32 R158, RZ, RZ, R121 ;  /* 0x000000ffff9e7224 */ /* 0x000fe200078e0079 */
[----:B------:R-:W-:Y:S01]  /*25080*/  LEA.HI.X.SX32 R121, R58, R3, 0x1, P1 ;  /* 0x000000033a797211 */ /* 0x000fe200008f0eff */
[----:B------:R0:W-:Y:S04]  /*25090*/  STL.64 [R1+0x7c0], R148 ;  /* 0x0007c09401007387 */ /* 0x0001e80000100a00 */
[----:B0-----:R-:W3:Y:S04]  /*250a0*/  LDL.LU.64 R148, [R1+0xfa8] ;  /* 0x000fa80001947983 */ /* 0x001ee80000300a00 */
[----:B------:R-:W-:Y:S04]  /*250b0*/  STL.64 [R1+0x7b0], R60 ;  /* 0x0007b03c01007387 */ /* 0x000fe80000100a00 */
[----:B------:R-:W-:Y:S04]  /*250c0*/  STL.64 [R1+0x7a8], R52 ;  /* 0x0007a83401007387 */ /* 0x000fe80000100a00 */
[----:B------:R0:W-:Y:S04]  /*250d0*/  STL.64 [R1+0x7a0], R120 ;  /* 0x0007a07801007387 */ /* 0x0001e80000100a00 */
[----:B0-----:R-:W3:Y:S01]  /*250e0*/  LDL.LU.64 R120, [R1+0xfa0] ;  /* 0x000fa00001787983 */ /* 0x001ee20000300a00 */
[----:B------:R-:W-:-:S02]  /*250f0*/  LEA R116, P2, R5, R2, 0x1 ;  /* 0x0000000205747211 */ /* 0x000fc400078408ff */
[-C--:B------:R-:W-:Y:S02]  /*25100*/  LEA R60, P3, R143, R2.reuse, 0x1 ;  /* 0x000000028f3c7211 */ /* 0x080fe400078608ff */
[-C--:B------:R-:W-:Y:S02]  /*25110*/  LEA.HI.X.SX32 R117, R5, R3.reuse, 0x1, P2 ;  /* 0x0000000305757211 */ /* 0x080fe400010f0eff */
[C---:B------:R-:W-:Y:S01]  /*25120*/  LEA R52, P4, R250.reuse, R2, 0x1 ;  /* 0x00000002fa347211 */ /* 0x040fe200078808ff */
[----:B------:R-:W-:Y:S01]  /*25130*/  IMAD.MOV.U32 R5, RZ, RZ, R119 ;  /* 0x000000ffff057224 */ /* 0x000fe200078e0077 */
[-C--:B------:R-:W-:Y:S02]  /*25140*/  LEA.HI.X.SX32 R61, R143, R3.reuse, 0x1, P3 ;  /* 0x000000038f3d7211 */ /* 0x080fe400018f0eff */
[----:B------:R-:W-:Y:S01]  /*25150*/  LEA.HI.X.SX32 R53, R250, R3, 0x1, P4 ;  /* 0x00000003fa357211 */ /* 0x000fe200020f0eff */
[----:B------:R-:W-:Y:S02]  /*25160*/  IMAD.MOV.U32 R143, RZ, RZ, R135 ;  /* 0x000000ffff8f7224 */ /* 0x000fe400078e0087 */
[----:B------:R0:W-:Y:S01]  /*25170*/  STL.64 [R1+0x790], R60 ;  /* 0x0007903c01007387 */ /* 0x0001e20000100a00 */
[----:B------:R-:W-:-:S03]  /*25180*/  IMAD.MOV.U32 R58, RZ, RZ, R151 ;  /* 0x000000ffff3a7224 */ /* 0x000fc600078e0097 */
[----:B------:R1:W-:Y:S01]  /*25190*/  STL.64 [R1+0x788], R52 ;  /* 0x0007883401007387 */ /* 0x0003e20000100a00 */
[CC--:B0-----:R-:W-:Y:S02]  /*251a0*/  LEA R60, P3, R153.reuse, R2.reuse, 0x1 ;  /* 0x00000002993c7211 */ /* 0x0c1fe400078608ff */
[C---:B-1----:R-:W-:Y:S02]  /*251b0*/  LEA R52, P4, R158.reuse, R2, 0x1 ;  /* 0x000000029e347211 */ /* 0x042fe400078808ff */
[-C--:B------:R-:W-:Y:S02]  /*251c0*/  LEA.HI.X.SX32 R61, R153, R3.reuse, 0x1, P3 ;  /* 0x00000003993d7211 */ /* 0x080fe400018f0eff */
[----:B------:R-:W-:Y:S01]  /*251d0*/  LEA.HI.X.SX32 R53, R158, R3, 0x1, P4 ;  /* 0x000000039e357211 */ /* 0x000fe200020f0eff */
[----:B------:R-:W-:Y:S02]  /*251e0*/  IMAD.MOV.U32 R153, RZ, RZ, R133 ;  /* 0x000000ffff997224 */ /* 0x000fe400078e0085 */
[----:B------:R-:W-:-:S02]  /*251f0*/  IMAD.MOV.U32 R151, RZ, RZ, R130 ;  /* 0x000000ffff977224 */ /* 0x000fc400078e0082 */
[----:B----4-:R-:W-:Y:S02]  /*25200*/  IMAD.MOV.U32 R158, RZ, RZ, R123 ;  /* 0x000000ffff9e7224 */ /* 0x010fe400078e007b */
[----:B--2---:R-:W-:Y:S01]  /*25210*/  IMAD.MOV.U32 R59, RZ, RZ, R118 ;  /* 0x000000ffff3b7224 */ /* 0x004fe200078e0076 */
[----:B------:R-:W-:-:S04]  /*25220*/  LEA R118, P2, R165, R2, 0x1 ;  /* 0x00000002a5767211 */ /* 0x000fc800078408ff */
[----:B------:R-:W-:Y:S01]  /*25230*/  LEA.HI.X.SX32 R119, R165, R3, 0x1, P2 ;  /* 0x00000003a5777211 */ /* 0x000fe200010f0eff */
[----:B------:R-:W-:Y:S02]  /*25240*/  IMAD.MOV.U32 R165, RZ, RZ, R159 ;  /* 0x000000ffffa57224 */ /* 0x000fe400078e009f */
[----:B------:R-:W-:Y:S02]  /*25250*/  IMAD.MOV.U32 R159, RZ, RZ, R131 ;  /* 0x000000ffff9f7224 */ /* 0x000fe400078e0083 */
[----:B------:R-:W-:Y:S01]  /*25260*/  IMAD.MOV.U32 R131, RZ, RZ, R134 ;  /* 0x000000ffff837224 */ /* 0x000fe200078e0086 */
[----:B------:R-:W-:-:S04]  /*25270*/  LEA R134, P1, R59, R2, 0x1 ;  /* 0x000000023b867211 */ /* 0x000fc800078208ff */
[----:B------:R-:W-:Y:S01]  /*25280*/  LEA.HI.X.SX32 R135, R59, R3, 0x1, P1 ;  /* 0x000000033b877211 */ /* 0x000fe200008f0eff */
[----:B------:R-:W-:Y:S02]  /*25290*/  IMAD.MOV.U32 R59, RZ, RZ, R164 ;  /* 0x000000ffff3b7224 */ /* 0x000fe400078e00a4 */
[----:B------:R-:W-:Y:S02]  /*252a0*/  IMAD.MOV.U32 R164, RZ, RZ, R152 ;  /* 0x000000ffffa47224 */ /* 0x000fe400078e0098 */
[----:B------:R0:W-:Y:S01]  /*252b0*/  STL.64 [R1+0x780], R134 ;  /* 0x0007808601007387 */ /* 0x0001e20000100a00 */
[----:B------:R-:W-:Y:S01]  /*252c0*/  IMAD.MOV.U32 R152, RZ, RZ, R132 ;  /* 0x000000ffff987224 */ /* 0x000fe200078e0084 */
[----:B------:R-:W-:-:S04]  /*252d0*/  LEA R132, P1, R58, R2, 0x1 ;  /* 0x000000023a847211 */ /* 0x000fc800078208ff */
[----:B------:R-:W-:Y:S01]  /*252e0*/  LEA.HI.X.SX32 R133, R58, R3, 0x1, P1 ;  /* 0x000000033a857211 */ /* 0x000fe200008f0eff */
[----:B0-----:R-:W2:Y:S04]  /*252f0*/  LDL.LU.64 R134, [R1+0xf98] ;  /* 0x000f980001867983 */ /* 0x001ea80000300a00 */
[----:B------:R0:W-:Y:S04]  /*25300*/  STL.64 [R1+0x770], R60 ;  /* 0x0007703c01007387 */ /* 0x0001e80000100a00 */
[----:B------:R1:W-:Y:S01]  /*25310*/  STL.64 [R1+0x768], R52 ;  /* 0x0007683401007387 */ /* 0x0003e20000100a00 */
[----:B0-----:R-:W-:-:S02]  /*25320*/  LEA R60, P3, R161, R2, 0x1 ;  /* 0x00000002a13c7211 */ /* 0x001fc400078608ff */
[C---:B-1----:R-:W-:Y:S02]  /*25330*/  LEA R52, P4, R150.reuse, R2, 0x1 ;  /* 0x0000000296347211 */ /* 0x042fe400078808ff */
[-C--:B------:R-:W-:Y:S02]  /*25340*/  LEA.HI.X.SX32 R61, R161, R3.reuse, 0x1, P3 ;  /* 0x00000003a13d7211 */ /* 0x080fe400018f0eff */
[----:B------:R-:W-:Y:S01]  /*25350*/  LEA.HI.X.SX32 R53, R150, R3, 0x1, P4 ;  /* 0x0000000396357211 */ /* 0x000fe200020f0eff */
[----:B------:R0:W-:Y:S01]  /*25360*/  STL.64 [R1+0x760], R132 ;  /* 0x0007608401007387 */ /* 0x0001e20000100a00 */
[----:B------:R-:W-:-:S03]  /*25370*/  IMAD.MOV.U32 R58, RZ, RZ, R124 ;  /* 0x000000ffff3a7224 */ /* 0x000fc600078e007c */
[----:B0-----:R-:W4:Y:S04]  /*25380*/  LDL.LU.64 R132, [R1+0xf90] ;  /* 0x000f900001847983 */ /* 0x001f280000300a00 */
[----:B------:R-:W-:Y:S04]  /*25390*/  STL.64 [R1+0x750], R60 ;  /* 0x0007503c01007387 */ /* 0x000fe80000100a00 */
[----:B------:R0:W-:Y:S02]  /*253a0*/  STL.64 [R1+0x748], R52 ;  /* 0x0007483401007387 */ /* 0x0001e40000100a00 */
[----:B0-----:R-:W-:-:S02]  /*253b0*/  LEA R52, P4, R151, R2, 0x1 ;  /* 0x0000000297347211 */ /* 0x001fc400078808ff */
[-C--:B------:R-:W-:Y:S02]  /*253c0*/  LEA R60, P3, R164, R2.reuse, 0x1 ;  /* 0x00000002a43c7211 */ /* 0x080fe400078608ff */
[----:B------:R-:W-:Y:S01]  /*253d0*/  LEA.HI.X.SX32 R53, R151, R3, 0x1, P4 ;  /* 0x0000000397357211 */ /* 0x000fe200020f0eff */
[----:B---3--:R-:W-:Y:S01]  /*253e0*/  IMAD.MOV.U32 R250, RZ, RZ, R120 ;  /* 0x000000fffffa7224 */ /* 0x008fe200078e0078 */
[----:B------:R-:W-:Y:S01]  /*253f0*/  LEA R120, P2, R5, R2, 0x1 ;  /* 0x0000000205787211 */ /* 0x000fe200078408ff */
[----:B------:R-:W-:-:S03]  /*25400*/  IMAD.MOV.U32 R130, RZ, RZ, R121 ;  /* 0x000000ffff827224 */ /* 0x000fc600078e0079 */
[-C--:B------:R-:W-:Y:S01]  /*25410*/  LEA.HI.X.SX32 R121, R5, R3.reuse, 0x1, P2 ;  /* 0x0000000305797211 */ /* 0x080fe200010f0eff */
[----:B------:R-:W-:Y:S02]  /*25420*/  IMAD.MOV.U32 R5, RZ, RZ, R160 ;  /* 0x000000ffff057224 */ /* 0x000fe400078e00a0 */
[----:B------:R-:W-:Y:S02]  /*25430*/  IMAD.MOV.U32 R160, RZ, RZ, R251 ;  /* 0x000000ffffa07224 */ /* 0x000fe400078e00fb */
[----:B------:R-:W-:Y:S01]  /*25440*/  IMAD.MOV.U32 R251, RZ, RZ, R122 ;  /* 0x000000fffffb7224 */ /* 0x000fe200078e007a */
[-C--:B------:R-:W-:Y:S01]  /*25450*/  LEA R122, P2, R165, R2.reuse, 0x1 ;  /* 0x00000002a57a7211 */ /* 0x080fe200078408ff */
[----:B------:R-:W-:Y:S01]  /*25460*/  IMAD.MOV.U32 R161, RZ, RZ, R130 ;  /* 0x000000ffffa17224 */ /* 0x000fe200078e0082 */
[-C--:B------:R-:W-:Y:S02]  /*25470*/  LEA R130, P1, R59, R2.reuse, 0x1 ;  /* 0x000000023b827211 */ /* 0x080fe400078208ff */
[----:B------:R-:W-:Y:S01]  /*25480*/  LEA.HI.X.SX32 R123, R165, R3, 0x1, P2 ;  /* 0x00000003a57b7211 */ /* 0x000fe200010f0eff */
[----:B------:R-:W-:Y:S01]  /*25490*/  IMAD.MOV.U32 R165, RZ, RZ, R137 ;  /* 0x000000ffffa57224 */ /* 0x000fe200078e0089 */
[----:B------:R-:W-:Y:S01]  /*254a0*/  LEA R124, P2, R5, R2, 0x1 ;  /* 0x00000002057c7211 */ /* 0x000fe200078408ff */
[----:B------:R-:W-:-:S02]  /*254b0*/  IMAD.MOV.U32 R150, RZ, RZ, R250 ;  /* 0x000000ffff967224 */ /* 0x000fc400078e00fa */
[----:B------:R-:W-:Y:S02]  /*254c0*/  IMAD.MOV.U32 R137, RZ, RZ, R248 ;  /* 0x000000ffff897224 */ /* 0x000fe400078e00f8 */
[----:B------:R-:W-:Y:S01]  /*254d0*/  IMAD.MOV.U32 R250, RZ, RZ, R131 ;  /* 0x000000fffffa7224 */ /* 0x000fe200078e0083 */
[-C--:B------:R-:W-:Y:S01]  /*254e0*/  LEA.HI.X.SX32 R131, R59, R3.reuse, 0x1, P1 ;  /* 0x000000033b837211 */ /* 0x080fe200008f0eff */
[----:B------:R-:W-:Y:S01]  /*254f0*/  IMAD.MOV.U32 R248, RZ, RZ, R125 ;  /* 0x000000fffff87224 */ /* 0x000fe200078e007d */
[-C--:B------:R-:W-:Y:S01]  /*25500*/  LEA.HI.X.SX32 R125, R5, R3.reuse, 0x1, P2 ;  /* 0x00000003057d7211 */ /* 0x080fe200010f0eff */
[----:B------:R-:W-:Y:S02]  /*25510*/  IMAD.MOV.U32 R151, RZ, RZ, R139 ;  /* 0x000000ffff977224 */ /* 0x000fe400078e008b */
[----:B------:R-:W-:Y:S01]  /*25520*/  IMAD.MOV.U32 R139, RZ, RZ, R128 ;  /* 0x000000ffff8b7224 */ /* 0x000fe200078e0080 */
[----:B------:R-:W-:Y:S01]  /*25530*/  LEA R128, P1, R159, R2, 0x1 ;  /* 0x000000029f807211 */ /* 0x000fe200078208ff */
[----:B------:R-:W-:Y:S01]  /*25540*/  IMAD.MOV.U32 R5, RZ, RZ, R158 ;  /* 0x000000ffff057224 */ /* 0x000fe200078e009e */
[----:B------:R-:W-:Y:S01]  /*25550*/  LEA.HI.X.SX32 R61, R164, R3, 0x1, P3 ;  /* 0x00000003a43d7211 */ /* 0x000fe200018f0eff */
[----:B------:R-:W-:-:S02]  /*25560*/  IMAD.MOV.U32 R158, RZ, RZ, R157 ;  /* 0x000000ffff9e7224 */ /* 0x000fc400078e009d */
[----:B------:R-:W-:Y:S02]  /*25570*/  IMAD.MOV.U32 R157, RZ, RZ, R138 ;  /* 0x000000ffff9d7224 */ /* 0x000fe400078e008a */
[----:B------:R-:W-:Y:S01]  /*25580*/  IMAD.MOV.U32 R138, RZ, RZ, R129 ;  /* 0x000000ffff8a7224 */ /* 0x000fe200078e0081 */
[----:B------:R-:W-:Y:S01]  /*25590*/  LEA.HI.X.SX32 R129, R159, R3, 0x1, P1 ;  /* 0x000000039f817211 */ /* 0x000fe200008f0eff */
[----:B------:R0:W-:Y:S04]  /*255a0*/  STL.64 [R1+0x740], R130 ;  /* 0x0007408201007387 */ /* 0x0001e80000100a00 */
[----:B0-----:R-:W3:Y:S04]  /*255b0*/  LDL.LU.64 R130, [R1+0xf88] ;  /* 0x000f880001827983 */ /* 0x001ee80000300a00 */
[----:B------:R-:W-:Y:S04]  /*255c0*/  STL.64 [R1+0x730], R60 ;  /* 0x0007303c01007387 */ /* 0x000fe80000100a00 */
[----:B------:R-:W-:Y:S04]  /*255d0*/  STL.64 [R1+0x728], R52 ;  /* 0x0007283401007387 */ /* 0x000fe80000100a00 */
[----:B------:R0:W-:Y:S04]  /*255e0*/  STL.64 [R1+0x720], R128 ;  /* 0x0007208001007387 */ /* 0x0001e80000100a00 */
[----:B0-----:R-:W2:Y:S01]  /*255f0*/  LDL.LU.64 R128, [R1+0xf80] ;  /* 0x000f800001807983 */ /* 0x001ea20000300a00 */
[----:B------:R-:W-:Y:S01]  /*25600*/  IMAD.MOV.U32 R164, RZ, RZ, R152 ;  /* 0x000000ffffa47224 */ /* 0x000fe200078e0098 */
[-C--:B------:R-:W-:Y:S01]  /*25610*/  LEA R60, P3, R136, R2.reuse, 0x1 ;  /* 0x00000002883c7211 */ /* 0x080fe200078608ff */
[----:B------:R-:W-:Y:S01]  /*25620*/  IMAD.MOV.U32 R152, RZ, RZ, R126 ;  /* 0x000000ffff987224 */ /* 0x000fe200078e007e */
[----:B------:R-:W-:-:S02]  /*25630*/  LEA R52, P4, R249, R2, 0x1 ;  /* 0x00000002f9347211 */ /* 0x000fc400078808ff */
[-C--:B------:R-:W-:Y:S01]  /*25640*/  LEA R126, P2, R143, R2.reuse, 0x1 ;  /* 0x000000028f7e7211 */ /* 0x080fe200078408ff */
[----:B------:R-:W-:Y:S01]  /*25650*/  IMAD.MOV.U32 R59, RZ, RZ, R153 ;  /* 0x000000ffff3b7224 */ /* 0x000fe200078e0099 */
[-C--:B------:R-:W-:Y:S01]  /*25660*/  LEA.HI.X.SX32 R61, R136, R3.reuse, 0x1, P3 ;  /* 0x00000003883d7211 */ /* 0x080fe200018f0eff */
[----:B------:R-:W-:Y:S01]  /*25670*/  IMAD.MOV.U32 R153, RZ, RZ, R127 ;  /* 0x000000ffff997224 */ /* 0x000fe200078e007f */
[-C--:B------:R-:W-:Y:S02]  /*25680*/  LEA.HI.X.SX32 R53, R249, R3.reuse, 0x1, P4 ;  /* 0x00000003f9357211 */ /* 0x080fe400020f0eff */
[-C--:B------:R-:W-:Y:S01]  /*25690*/  LEA.HI.X.SX32 R127, R143, R3.reuse, 0x1, P2 ;  /* 0x000000038f7f7211 */ /* 0x080fe200010f0eff */
[----:B------:R-:W-:Y:S01]  /*256a0*/  IMAD.MOV.U32 R143, RZ, RZ, R250 ;  /* 0x000000ffff8f7224 */ /* 0x000fe200078e00fa */
[C---:B------:R-:W-:Y:S01]  /*256b0*/  LEA R136, P1, R58.reuse, R2, 0x1 ;  /* 0x000000023a887211 */ /* 0x040fe200078208ff */
[----:B------:R-:W-:Y:S01]  /*256c0*/  IMAD.MOV.U32 R250, RZ, RZ, R248 ;  /* 0x000000fffffa7224 */ /* 0x000fe200078e00f8 */
[----:B------:R0:W-:Y:S01]  /*256d0*/  STL.64 [R1+0x710], R60 ;  /* 0x0007103c01007387 */ /* 0x0001e20000100a00 */
[----:B------:R-:W-:Y:S01]  /*256e0*/  IMAD.MOV.U32 R159, RZ, RZ, R137 ;  /* 0x000000ffff9f7224 */ /* 0x000fe200078e0089 */
[----:B------:R-:W-:-:S02]  /*256f0*/  LEA.HI.X.SX32 R137, R58, R3, 0x1, P1 ;  /* 0x000000033a897211 */ /* 0x000fc400008f0eff */
[----:B------:R1:W-:Y:S01]  /*25700*/  STL.64 [R1+0x708], R52 ;  /* 0x0007083401007387 */ /* 0x0003e20000100a00 */
[CC--:B0-----:R-:W-:Y:S02]  /*25710*/  LEA R60, P3, R161.reuse, R2.reuse, 0x1 ;  /* 0x00000002a13c7211 */ /* 0x0c1fe400078608ff */
[CC--:B-1----:R-:W-:Y:S02]  /*25720*/  LEA R52, P4, R150.reuse, R2.reuse, 0x1 ;  /* 0x0000000296347211 */ /* 0x0c2fe400078808ff */
[-C--:B------:R-:W-:Y:S02]  /*25730*/  LEA.HI.X.SX32 R61, R161, R3.reuse, 0x1, P3 ;  /* 0x00000003a13d7211 */ /* 0x080fe400018f0eff */
[----:B------:R-:W-:Y:S01]  /*25740*/  LEA.HI.X.SX32 R53, R150, R3, 0x1, P4 ;  /* 0x0000000396357211 */ /* 0x000fe200020f0eff */
[----:B------:R-:W-:Y:S01]  /*25750*/  IMAD.MOV.U32 R150, RZ, RZ, R138 ;  /* 0x000000ffff967224 */ /* 0x000fe200078e008a */
[----:B------:R0:W-:Y:S01]  /*25760*/  STL.64 [R1+0x700], R136 ;  /* 0x0007008801007387 */ /* 0x0001e20000100a00 */
[----:B------:R-:W-:Y:S01]  /*25770*/  LEA R138, P1, R152, R2, 0x1 ;  /* 0x00000002988a7211 */ /* 0x000fe200078208ff */
[----:B------:R-:W-:-:S02]  /*25780*/  IMAD.MOV.U32 R58, RZ, RZ, R5 ;  /* 0x000000ffff3a7224 */ /* 0x000fc400078e0005 */
[----:B------:R-:W-:Y:S01]  /*25790*/  IMAD.MOV.U32 R5, RZ, RZ, R139 ;  /* 0x000000ffff057224 */ /* 0x000fe200078e008b */
[----:B------:R-:W-:Y:S01]  /*257a0*/  LEA.HI.X.SX32 R139, R152, R3, 0x1, P1 ;  /* 0x00000003988b7211 */ /* 0x000fe200008f0eff */
[----:B0-----:R-:W4:Y:S04]  /*257b0*/  LDL.LU.64 R136, [R1+0xf78] ;  /* 0x000f780001887983 */ /* 0x001f280000300a00 */
[----:B------:R0:W-:Y:S04]  /*257c0*/  STL.64 [R1+0x6f0], R60 ;  /* 0x0006f03c01007387 */ /* 0x0001e80000100a00 */
[----:B------:R1:W-:Y:S01]  /*257d0*/  STL.64 [R1+0x6e8], R52 ;  /* 0x0006e83401007387 */ /* 0x0003e20000100a00 */
[----:B0-----:R-:W-:-:S02]  /*257e0*/  LEA R60, P3, R158, R2, 0x1 ;  /* 0x000000029e3c7211 */ /* 0x001fc400078608ff */
[C---:B-1----:R-:W-:Y:S02]  /*257f0*/  LEA R52, P4, R251.reuse, R2, 0x1 ;  /* 0x00000002fb347211 */ /* 0x042fe400078808ff */
[-C--:B------:R-:W-:Y:S02]  /*25800*/  LEA.HI.X.SX32 R61, R158, R3.reuse, 0x1, P3 ;  /* 0x000000039e3d7211 */ /* 0x080fe400018f0eff */
[----:B------:R-:W-:Y:S01]  /*25810*/  LEA.HI.X.SX32 R53, R251, R3, 0x1, P4 ;  /* 0x00000003fb357211 */ /* 0x000fe200020f0eff */
[----:B------:R0:W-:Y:S04]  /*25820*/  STL.64 [R1+0x6e0], R138 ;  /* 0x0006e08a01007387 */ /* 0x0001e80000100a00 */
[----:B0-----:R-:W4:Y:S04]  /*25830*/  LDL.LU.64 R138, [R1+0xf70] ;  /* 0x000f7000018a7983 */ /* 0x001f280000300a00 */
[----:B------:R-:W-:Y:S04]  /*25840*/  STL.64 [R1+0x6d0], R60 ;  /* 0x0006d03c01007387 */ /* 0x000fe80000100a00 */
[----:B------:R-:W-:Y:S01]  /*25850*/  STL.64 [R1+0x6c8], R52 ;  /* 0x0006c83401007387 */ /* 0x000fe20000100a00 */
[----:B---3--:R-:W-:-:S02]  /*25860*/  IMAD.MOV.U32 R161, RZ, RZ, R131 ;  /* 0x000000ffffa17224 */ /* 0x008fc400078e0083 */
[----:B--2---:R-:W-:Y:S01]  /*25870*/  IMAD.MOV.U32 R248, RZ, RZ, R128 ;  /* 0x000000fffff87224 */ /* 0x004fe200078e0080 */
[----:B------:R-:W-:Y:S01]  /*25880*/  LEA R128, P2, R165, R2, 0x1 ;  /* 0x00000002a5807211 */ /* 0x000fe200078408ff */
[----:B------:R-:W-:-:S03]  /*25890*/  IMAD.MOV.U32 R249, RZ, RZ, R129 ;  /* 0x000000fffff97224 */ /* 0x000fc600078e0081 */
[----:B------:R-:W-:Y:S01]  /*258a0*/  LEA.HI.X.SX32 R129, R165, R3, 0x1, P2 ;  /* 0x00000003a5817211 */ /* 0x000fe200010f0eff */
[----:B------:R-:W-:Y:S01]  /*258b0*/  IMAD.MOV.U32 R165, RZ, RZ, R130 ;  /* 0x000000ffffa57224 */ /* 0x000fe200078e0082 */
[----:B------:R-:W-:-:S04]  /*258c0*/  LEA R130, P2, R153, R2, 0x1 ;  /* 0x0000000299827211 */ /* 0x000fc800078408ff */
[----:B------:R-:W-:Y:S01]  /*258d0*/  LEA.HI.X.SX32 R131, R153, R3, 0x1, P2 ;  /* 0x0000000399837211 */ /* 0x000fe200010f0eff */
[----:B------:R-:W-:Y:S01]  /*258e0*/  IMAD.MOV.U32 R153, RZ, RZ, R250 ;  /* 0x000000ffff997224 */ /* 0x000fe200078e00fa */
[----:B------:R-:W-:-:S04]  /*258f0*/  LEA R250, P1, R248, R2, 0x1 ;  /* 0x00000002f8fa7211 */ /* 0x000fc800078208ff */
[----:B------:R-:W-:-:S05]  /*25900*/  LEA.HI.X.SX32 R251, R248, R3, 0x1, P1 ;  /* 0x00000003f8fb7211 */ /* 0x000fca00008f0eff */
[----:B------:R0:W-:Y:S04]  /*25910*/  STL.64 [R1+0x6c0], R250 ;  /* 0x0006c0fa01007387 */ /* 0x0001e80000100a00 */
[----:B0-----:R-:W2:Y:S01]  /*25920*/  LDL.LU.64 R250, [R1+0xf68] ;  /* 0x000f680001fa7983 */ /* 0x001ea20000300a00 */
[----:B----4-:R-:W-:Y:S01]  /*25930*/  IMAD.MOV.U32 R158, RZ, RZ, R132 ;  /* 0x000000ffff9e7224 */ /* 0x010fe200078e0084 */
[-C--:B------:R-:W-:Y:S02]  /*25940*/  LEA R132, P2, R249, R2.reuse, 0x1 ;  /* 0x00000002f9847211 */ /* 0x080fe400078408ff */
[CC--:B------:R-:W-:Y:S02]  /*25950*/  LEA R60, P3, R135.reuse, R2.reuse, 0x1 ;  /* 0x00000002873c7211 */ /* 0x0c0fe400078608ff */
[----:B------:R-:W-:Y:S01]  /*25960*/  LEA R52, P4, R134, R2, 0x1 ;  /* 0x0000000286347211 */ /* 0x000fe200078808ff */
[----:B------:R-:W-:Y:S01]  /*25970*/  IMAD.MOV.U32 R152, RZ, RZ, R159 ;  /* 0x000000ffff987224 */ /* 0x000fe200078e009f */
[-C--:B------:R-:W-:Y:S01]  /*25980*/  LEA.HI.X.SX32 R61, R135, R3.reuse, 0x1, P3 ;  /* 0x00000003873d7211 */ /* 0x080fe200018f0eff */
[----:B------:R-:W-:Y:S01]  /*25990*/  IMAD.MOV.U32 R159, RZ, RZ, R133 ;  /* 0x000000ffff9f7224 */ /* 0x000fe200078e0085 */
[----:B------:R-:W-:-:S02]  /*259a0*/  LEA.HI.X.SX32 R133, R249, R3, 0x1, P2 ;  /* 0x00000003f9857211 */ /* 0x000fc400010f0eff */
[-C--:B------:R-:W-:Y:S02]  /*259b0*/  LEA.HI.X.SX32 R53, R134, R3.reuse, 0x1, P4 ;  /* 0x0000000386357211 */ /* 0x080fe400020f0eff */
[CC--:B------:R-:W-:Y:S01]  /*259c0*/  LEA R134, P2, R59.reuse, R2.reuse, 0x1 ;  /* 0x000000023b867211 */ /* 0x0c0fe200078408ff */
[----:B------:R0:W-:Y:S01]  /*259d0*/  STL.64 [R1+0x6b0], R60 ;  /* 0x0006b03c01007387 */ /* 0x0001e20000100a00 */
[C---:B------:R-:W-:Y:S02]  /*259e0*/  LEA R248, P1, R58.reuse, R2, 0x1 ;  /* 0x000000023af87211 */ /* 0x040fe400078208ff */
[-C--:B------:R-:W-:Y:S01]  /*259f0*/  LEA.HI.X.SX32 R135, R59, R3.reuse, 0x1, P2 ;  /* 0x000000033b877211 */ /* 0x080fe200010f0eff */
[----:B------:R-:W-:Y:S01]  /*25a00*/  IMAD.MOV.U32 R59, RZ, RZ, R165 ;  /* 0x000000ffff3b7224 */ /* 0x000fe200078e00a5 */
[----:B------:R1:W-:Y:S01]  /*25a10*/  STL.64 [R1+0x6a8], R52 ;  /* 0x0006a83401007387 */ /* 0x0003e20000100a00 */
[----:B------:R-:W-:Y:S01]  /*25a20*/  IMAD.MOV.U32 R165, RZ, RZ, R151 ;  /* 0x000000ffffa57224 */ /* 0x000fe200078e0097 */
[----:B------:R-:W-:-:S02]  /*25a30*/  LEA.HI.X.SX32 R249, R58, R3, 0x1, P1 ;  /* 0x000000033af97211 */ /* 0x000fc400008f0eff */
[-C--:B0-----:R-:W-:Y:S02]  /*25a40*/  LEA R60, P3, R164, R2.reuse, 0x1 ;  /* 0x00000002a43c7211 */ /* 0x081fe400078608ff */
[-C--:B-1----:R-:W-:Y:S02]  /*25a50*/  LEA R52, P4, R160, R2.reuse, 0x1 ;  /* 0x00000002a0347211 */ /* 0x082fe400078808ff */
[-C--:B------:R-:W-:Y:S01]  /*25a60*/  LEA.HI.X.SX32 R61, R164, R3.reuse, 0x1, P3 ;  /* 0x00000003a43d7211 */ /* 0x080fe200018f0eff */
[----:B------:R-:W-:Y:S01]  /*25a70*/  IMAD.MOV.U32 R164, RZ, RZ, R150 ;  /* 0x000000ffffa47224 */ /* 0x000fe200078e0096 */
[----:B------:R-:W-:Y:S01]  /*25a80*/  LEA.HI.X.SX32 R53, R160, R3, 0x1, P4 ;  /* 0x00000003a0357211 */ /* 0x000fe200020f0eff */
[----:B------:R0:W-:Y:S04]  /*25a90*/  STL.64 [R1+0x6a0], R248 ;  /* 0x0006a0f801007387 */ /* 0x0001e80000100a00 */
[----:B0-----:R-:W3:Y:S04]  /*25aa0*/  LDL.LU.64 R248, [R1+0xf60] ;  /* 0x000f600001f87983 */ /* 0x001ee80000300a00 */
[----:B------:R-:W-:Y:S04]  /*25ab0*/  STL.64 [R1+0x690], R60 ;  /* 0x0006903c01007387 */ /* 0x000fe80000100a00 */
[----:B------:R-:W-:Y:S01]  /*25ac0*/  STL.64 [R1+0x688], R52 ;  /* 0x0006883401007387 */ /* 0x000fe20000100a00 */
[----:B--2---:R-:W-:Y:S01]  /*25ad0*/  IMAD.MOV.U32 R151, RZ, RZ, R250 ;  /* 0x000000ffff977224 */ /* 0x004fe200078e00fa */
[----:B------:R-:W-:Y:S01]  /*25ae0*/  LEA R250, P1, R152, R2, 0x1 ;  /* 0x0000000298fa7211 */ /* 0x000fe200078208ff */
[----:B------:R-:W-:-:S03]  /*25af0*/  IMAD.MOV.U32 R150, RZ, RZ, R251 ;  /* 0x000000ffff967224 */ /* 0x000fc600078e00fb */
[----:B------:R-:W-:-:S05]  /*25b00*/  LEA.HI.X.SX32 R251, R152, R3, 0x1, P1 ;  /* 0x0000000398fb7211 */ /* 0x000fca00008f0eff */
[----:B------:R0:W-:Y:S04]  /*25b10*/  STL.64 [R1+0x680], R250 ;  /* 0x000680fa01007387 */ /* 0x0001e80000100a00 */
[----:B0-----:R-:W2:Y:S01]  /*25b20*/  LDL.LU.64 R250, [R1+0xf58] ;  /* 0x000f580001fa7983 */ /* 0x001ea20000300a00 */
[CC--:B------:R-:W-:Y:S02]  /*25b30*/  LEA R52, P4, R252.reuse, R2.reuse, 0x1 ;  /* 0x00000002fc347211 */ /* 0x0c0fe400078808ff */
[CC--:B------:R-:W-:Y:S02]  /*25b40*/  LEA R60, P3, R143.reuse, R2.reuse, 0x1 ;  /* 0x000000028f3c7211 */ /* 0x0c0fe400078608ff */
[-C--:B------:R-:W-:Y:S01]  /*25b50*/  LEA.HI.X.SX32 R53, R252, R3.reuse, 0x1, P4 ;  /* 0x00000003fc357211 */ /* 0x080fe200020f0eff */
[----:B------:R-:W-:Y:S01]  /*25b60*/  IMAD.MOV.U32 R252, RZ, RZ, R142 ;  /* 0x000000fffffc7224 */ /* 0x000fe200078e008e */
[----:B------:R-:W-:Y:S01]  /*25b70*/  LEA.HI.X.SX32 R61, R143, R3, 0x1, P3 ;  /* 0x000000038f3d7211 */ /* 0x000fe200018f0eff */
[----:B------:R-:W-:Y:S01]  /*25b80*/  IMAD.MOV.U32 R160, RZ, RZ, R136 ;  /* 0x000000ffffa07224 */ /* 0x000fe200078e0088 */
[----:B------:R-:W-:-:S03]  /*25b90*/  LEA R136, P2, R153, R2, 0x1 ;  /* 0x0000000299887211 */ /* 0x000fc600078408ff */
[----:B------:R3:W-:Y:S01]  /*25ba0*/  STL.64 [R1+0x670], R60 ;  /* 0x0006703c01007387 */ /* 0x0007e20000100a00 */
[----:B------:R-:W-:-:S03]  /*25bb0*/  IMAD.MOV.U32 R58, RZ, RZ, R5 ;  /* 0x000000ffff3a7224 */ /* 0x000fc600078e0005 */
[----:B------:R0:W-:Y:S01]  /*25bc0*/  STL.64 [R1+0x668], R52 ;  /* 0x0006683401007387 */ /* 0x0001e20000100a00 */
[----:B------:R-:W-:Y:S02]  /*25bd0*/  IMAD.MOV.U32 R5, RZ, RZ, R161 ;  /* 0x000000ffff057224 */ /* 0x000fe400078e00a1 */
[----:B------:R-:W-:Y:S01]  /*25be0*/  IMAD.MOV.U32 R161, RZ, RZ, R137 ;  /* 0x000000ffffa17224 */ /* 0x000fe200078e0089 */
[-C--:B------:R-:W-:Y:S01]  /*25bf0*/  LEA.HI.X.SX32 R137, R153, R3.reuse, 0x1, P2 ;  /* 0x0000000399897211 */ /* 0x080fe200010f0eff */
[----:B------:R-:W-:Y:S01]  /*25c00*/  IMAD.MOV.U32 R152, RZ, RZ, R158 ;  /* 0x000000ffff987224 */ /* 0x000fe200078e009e */
[CC--:B---3--:R-:W-:Y:S02]  /*25c10*/  LEA R60, P3, R249.reuse, R2.reuse, 0x1 ;  /* 0x00000002f93c7211 */ /* 0x0c8fe400078608ff */
[C---:B0-----:R-:W-:Y:S02]  /*25c20*/  LEA R52, P4, R248.reuse, R2, 0x1 ;  /* 0x00000002f8347211 */ /* 0x041fe400078808ff */
[-C--:B------:R-:W-:Y:S01]  /*25c30*/  LEA.HI.X.SX32 R61, R249, R3.reuse, 0x1, P3 ;  /* 0x00000003f93d7211 */ /* 0x080fe200018f0eff */
[----:B------:R-:W-:Y:S01]  /*25c40*/  IMAD.MOV.U32 R158, RZ, RZ, R138 ;  /* 0x000000ffff9e7224 */ /* 0x000fe200078e008a */
[----:B------:R-:W-:Y:S01]  /*25c50*/  LEA.HI.X.SX32 R53, R248, R3, 0x1, P4 ;  /* 0x00000003f8357211 */ /* 0x000fe200020f0eff */
[----:B------:R-:W-:-:S02]  /*25c60*/  IMAD.MOV.U32 R153, RZ, RZ, R159 ;  /* 0x000000ffff997224 */ /* 0x000fc400078e009f */
[----:B------:R-:W-:Y:S02]  /*25c70*/  IMAD.MOV.U32 R159, RZ, RZ, R139 ;  /* 0x000000ffff9f7224 */ /* 0x000fe400078e008b */
[----:B------:R-:W-:Y:S02]  /*25c80*/  IMAD.MOV.U32 R248, RZ, RZ, R5 ;  /* 0x000000fffff87224 */ /* 0x000fe400078e0005 */
[----:B------:R-:W-:Y:S02]  /*25c90*/  IMAD.MOV.U32 R249, RZ, RZ, R59 ;  /* 0x000000fffff97224 */ /* 0x000fe400078e003b */
[----:B------:R-:W-:Y:S02]  /*25ca0*/  IMAD.MOV.U32 R5, RZ, RZ, R165 ;  /* 0x000000ffff057224 */ /* 0x000fe400078e00a5 */
[----:B------:R-:W-:Y:S02]  /*25cb0*/  IMAD.MOV.U32 R165, RZ, RZ, R151 ;  /* 0x000000ffffa57224 */ /* 0x000fe400078e0097 */
[----:B------:R-:W-:Y:S01]  /*25cc0*/  IMAD.MOV.U32 R151, RZ, RZ, R141 ;  /* 0x000000ffff977224 */ /* 0x000fe200078e008d */
[----:B--2---:R-:W-:-:S04]  /*25cd0*/  LEA R142, P1, R251, R2, 0x1 ;  /* 0x00000002fb8e7211 */ /* 0x004fc800078208ff */
[----:B------:R-:W-:-:S05]  /*25ce0*/  LEA.HI.X.SX32 R143, R251, R3, 0x1, P1 ;  /* 0x00000003fb8f7211 */ /* 0x000fca00008f0eff */
[----:B------:R0:W-:Y:S01]  /*25cf0*/  STL.64 [R1+0x660], R142 ;  /* 0x0006608e01007387 */ /* 0x0001e20000100a00 */
[----:B------:R-:W-:-:S03]  /*25d00*/  LEA R138, P2, R250, R2, 0x1 ;  /* 0x00000002fa8a7211 */ /* 0x000fc600078408ff */
[----:B0-----:R-:W2:Y:S01]  /*25d10*/  LDL.LU.64 R142, [R1+0xf50] ;  /* 0x000f5000018e7983 */ /* 0x001ea20000300a00 */
[----:B------:R-:W-:-:S03]  /*25d20*/  LEA.HI.X.SX32 R139, R250, R3, 0x1, P2 ;  /* 0x00000003fa8b7211 */ /* 0x000fc600010f0eff */
[----:B------:R0:W-:Y:S01]  /*25d30*/  STL.64 [R1+0x650], R60 ;  /* 0x0006503c01007387 */ /* 0x0001e20000100a00 */
[----:B------:R-:W-:Y:S01]  /*25d40*/  IMAD.MOV.U32 R250, RZ, RZ, R58 ;  /* 0x000000fffffa7224 */ /* 0x000fe200078e003a */
[-C--:B------:R-:W-:Y:S02]  /*25d50*/  LEA R58, P3, R6, R2.reuse, 0x1 ;  /* 0x00000002063a7211 */ /* 0x080fe400078608ff */
[----:B------:R1:W-:Y:S01]  /*25d60*/  STL.64 [R1+0x648], R52 ;  /* 0x0006483401007387 */ /* 0x0003e20000100a00 */
[----:B------:R-:W-:Y:S01]  /*25d70*/  IMAD.MOV.U32 R251, RZ, RZ, R252 ;  /* 0x000000fffffb7224 */ /* 0x000fe200078e00fc */
[-C--:B0-----:R-:W-:Y:S01]  /*25d80*/  LEA R60, P1, R160, R2.reuse, 0x1 ;  /* 0x00000002a03c7211 */ /* 0x081fe200078208ff */
[----:B------:R-:W-:Y:S01]  /*25d90*/  IMAD.MOV.U32 R252, RZ, RZ, R164 ;  /* 0x000000fffffc7224 */ /* 0x000fe200078e00a4 */
[-C--:B-1----:R-:W-:Y:S02]  /*25da0*/  LEA R52, P4, R0, R2.reuse, 0x1 ;  /* 0x0000000200347211 */ /* 0x082fe400078808ff */
[-C--:B------:R-:W-:Y:S01]  /*25db0*/  LEA.HI.X.SX32 R61, R160, R3.reuse, 0x1, P1 ;  /* 0x00000003a03d7211 */ /* 0x080fe200008f0eff */
[----:B------:R-:W-:Y:S01]  /*25dc0*/  IMAD.MOV.U32 R164, RZ, RZ, R150 ;  /* 0x000000ffffa47224 */ /* 0x000fe200078e0096 */
[-C--:B------:R-:W-:Y:S01]  /*25dd0*/  LEA.HI.X.SX32 R59, R6, R3.reuse, 0x1, P3 ;  /* 0x00000003063b7211 */ /* 0x080fe200018f0eff */
[----:B------:R-:W-:Y:S01]  /*25de0*/  IMAD.MOV.U32 R150, RZ, RZ, R140 ;  /* 0x000000ffff967224 */ /* 0x000fe200078e008c */
[----:B------:R-:W-:Y:S01]  /*25df0*/  LEA.HI.X.SX32 R53, R0, R3, 0x1, P4 ;  /* 0x0000000300357211 */ /* 0x000fe200020f0eff */
[----:B------:R0:W-:Y:S01]  /*25e00*/  STL.64 [R1+0x640], R60 ;  /* 0x0006403c01007387 */ /* 0x0001e20000100a00 */
[----:B------:R-:W-:-:S02]  /*25e10*/  LEA R140, P2, R161, R2, 0x1 ;  /* 0x00000002a18c7211 */ /* 0x000fc400078408ff */
[CC--:B------:R-:W-:Y:S01]  /*25e20*/  LEA R160, P1, R248.reuse, R2.reuse, 0x1 ;  /* 0x00000002f8a07211 */ /* 0x0c0fe200078208ff */
[----:B------:R-:W-:Y:S01]  /*25e30*/  STL.64 [R1+0x630], R58 ;  /* 0x0006303a01007387 */ /* 0x000fe20000100a00 */
[-C--:B------:R-:W-:Y:S02]  /*25e40*/  LEA.HI.X.SX32 R141, R161, R3.reuse, 0x1, P2 ;  /* 0x00000003a18d7211 */ /* 0x080fe400010f0eff */
[----:B------:R-:W-:Y:S01]  /*25e50*/  LEA.HI.X.SX32 R161, R248, R3, 0x1, P1 ;  /* 0x00000003f8a17211 */ /* 0x000fe200008f0eff */
[----:B------:R1:W-:Y:S01]  /*25e60*/  STL.64 [R1+0x628], R52 ;  /* 0x0006283401007387 */ /* 0x0003e20000100a00 */
[----:B0-----:R-:W-:-:S04]  /*25e70*/  LEA R60, P3, R152, R2, 0x1 ;  /* 0x00000002983c7211 */ /* 0x001fc800078608ff */
[-C--:B------:R-:W-:Y:S02]  /*25e80*/  LEA.HI.X.SX32 R61, R152, R3.reuse, 0x1, P3 ;  /* 0x00000003983d7211 */ /* 0x080fe400018f0eff */
[CC--:B------:R-:W-:Y:S02]  /*25e90*/  LEA R152, P1, R252.reuse, R2.reuse, 0x1 ;  /* 0x00000002fc987211 */ /* 0x0c0fe400078208ff */
[CC--:B-1----:R-:W-:Y:S01]  /*25ea0*/  LEA R52, P4, R153.reuse, R2.reuse, 0x1 ;  /* 0x0000000299347211 */ /* 0x0c2fe200078808ff */
[----:B------:R0:W-:Y:S03]  /*25eb0*/  STL.64 [R1+0x620], R160 ;  /* 0x000620a001007387 */ /* 0x0001e60000100a00 */
[-C--:B------:R-:W-:Y:S02]  /*25ec0*/  LEA.HI.X.SX32 R53, R153, R3.reuse, 0x1, P4 ;  /* 0x0000000399357211 */ /* 0x080fe400020f0eff */
[----:B------:R-:W-:Y:S01]  /*25ed0*/  LEA.HI.X.SX32 R153, R252, R3, 0x1, P1 ;  /* 0x00000003fc997211 */ /* 0x000fe200008f0eff */
[----:B0-----:R-:W3:Y:S04]  /*25ee0*/  LDL.LU.64 R160, [R1+0xf48] ;  /* 0x000f480001a07983 */ /* 0x001ee80000300a00 */
[----:B------:R-:W-:Y:S04]  /*25ef0*/  STL.64 [R1+0x610], R60 ;  /* 0x0006103c01007387 */ /* 0x000fe80000100a00 */
[----:B------:R-:W-:Y:S04]  /*25f00*/  STL.64 [R1+0x608], R52 ;  /* 0x0006083401007387 */ /* 0x000fe80000100a00 */
[----:B------:R0:W-:Y:S04]  /*25f10*/  STL.64 [R1+0x600], R152 ;  /* 0x0006009801007387 */ /* 0x0001e80000100a00 */
[----:B0-----:R-:W4:Y:S01]  /*25f20*/  LDL.LU.64 R152, [R1+0xf40] ;  /* 0x000f400001987983 */ /* 0x001f220000300a00 */
[----:B------:R-:W-:-:S02]  /*25f30*/  LEA R60, P3, R164, R2, 0x1 ;  /* 0x00000002a43c7211 */ /* 0x000fc400078608ff */
[CC--:B------:R-:W-:Y:S01]  /*25f40*/  LEA R52, P4, R165.reuse, R2.reuse, 0x1 ;  /* 0x00000002a5347211 */ /* 0x0c0fe200078808ff */
[----:B------:R-:W-:Y:S01]  /*25f50*/  IMAD.MOV.U32 R248, RZ, RZ, R250 ;  /* 0x000000fffff87224 */ /* 0x000fe200078e00fa */
[-C--:B------:R-:W-:Y:S01]  /*25f60*/  LEA.HI.X.SX32 R61, R164, R3.reuse, 0x1, P3 ;  /* 0x00000003a43d7211 */ /* 0x080fe200018f0eff */
[----:B------:R-:W-:Y:S01]  /*25f70*/  IMAD.MOV.U32 R250, RZ, RZ, R144 ;  /* 0x000000fffffa7224 */ /* 0x000fe200078e0090 */
[----:B------:R-:W-:Y:S01]  /*25f80*/  LEA.HI.X.SX32 R53, R165, R3, 0x1, P4 ;  /* 0x00000003a5357211 */ /* 0x000fe200020f0eff */
[----:B------:R-:W-:Y:S02]  /*25f90*/  IMAD.MOV.U32 R165, RZ, RZ, R150 ;  /* 0x000000ffffa57224 */ /* 0x000fe400078e0096 */
[----:B------:R0:W-:Y:S04]  /*25fa0*/  STL.64 [R1+0x5f0], R60 ;  /* 0x0005f03c01007387 */ /* 0x0001e80000100a00 */
[----:B------:R1:W-:Y:S01]  /*25fb0*/  STL.64 [R1+0x5e8], R52 ;  /* 0x0005e83401007387 */ /* 0x0003e20000100a00 */
[----:B0-----:R-:W-:Y:S01]  /*25fc0*/  IMAD.MOV.U32 R60, RZ, RZ, R56 ;  /* 0x000000ffff3c7224 */ /* 0x001fe200078e0038 */
[-C--:B------:R-:W-:Y:S01]  /*25fd0*/  LEA R56, P3, R149, R2.reuse, 0x1 ;  /* 0x0000000295387211 */ /* 0x080fe200078608ff */
[----:B------:R-:W-:Y:S01]  /*25fe0*/  IMAD.MOV.U32 R61, RZ, RZ, R57 ;  /* 0x000000ffff3d7224 */ /* 0x000fe200078e0039 */
[----:B-1----:R-:W-:-:S02]  /*25ff0*/  LEA R52, P4, R148, R2, 0x1 ;  /* 0x0000000294347211 */ /* 0x002fc400078808ff */
[-C--:B------:R-:W-:Y:S02]  /*26000*/  LEA.HI.X.SX32 R57, R149, R3.reuse, 0x1, P3 ;  /* 0x0000000395397211 */ /* 0x080fe400018f0eff */
[----:B------:R-:W-:Y:S01]  /*26010*/  LEA.HI.X.SX32 R53, R148, R3, 0x1, P4 ;  /* 0x0000000394357211 */ /* 0x000fe200020f0eff */
[----:B------:R-:W-:Y:S02]  /*26020*/  IMAD.MOV.U32 R252, RZ, RZ, R146 ;  /* 0x000000fffffc7224 */ /* 0x000fe400078e0092 */
[----:B------:R-:W-:Y:S02]  /*26030*/  IMAD.MOV.U32 R164, RZ, RZ, R147 ;  /* 0x000000ffffa47224 */ /* 0x000fe400078e0093 */
[----:B--2---:R-:W-:Y:S01]  /*26040*/  IMAD.MOV.U32 R59, RZ, RZ, R142 ;  /* 0x000000ffff3b7224 */ /* 0x004fe200078e008e */
[----:B------:R-:W-:Y:S01]  /*26050*/  LEA R142, P2, R249, R2, 0x1 ;  /* 0x00000002f98e7211 */ /* 0x000fe200078408ff */
[----:B------:R-:W-:-:S03]  /*26060*/  IMAD.MOV.U32 R58, RZ, RZ, R143 ;  /* 0x000000ffff3a7224 */ /* 0x000fc600078e008f */
[-C--:B------:R-:W-:Y:S02]  /*26070*/  LEA.HI.X.SX32 R143, R249, R3.reuse, 0x1, P2 ;  /* 0x00000003f98f7211 */ /* 0x080fe400010f0eff */
[CC--:B------:R-:W-:Y:S01]  /*26080*/  LEA R144, P2, R5.reuse, R2.reuse, 0x1 ;  /* 0x0000000205907211 */ /* 0x0c0fe200078408ff */
[----:B------:R-:W-:Y:S01]  /*26090*/  IMAD.MOV.U32 R249, RZ, RZ, R251 ;  /* 0x000000fffff97224 */ /* 0x000fe200078e00fb */
[C---:B------:R-:W-:Y:S01]  /*260a0*/  LEA R150, P1, R58.reuse, R2, 0x1 ;  /* 0x000000023a967211 */ /* 0x040fe200078208ff */
[----:B------:R-:W-:Y:S01]  /*260b0*/  IMAD.MOV.U32 R251, RZ, RZ, R145 ;  /* 0x000000fffffb7224 */ /* 0x000fe200078e0091 */
[-C--:B------:R-:W-:Y:S01]  /*260c0*/  LEA.HI.X.SX32 R145, R5, R3.reuse, 0x1, P2 ;  /* 0x0000000305917211 */ /* 0x080fe200010f0eff */
[----:B------:R-:W-:Y:S01]  /*260d0*/  IMAD.MOV.U32 R5, RZ, RZ, R151 ;  /* 0x000000ffff057224 */ /* 0x000fe200078e0097 */
[----:B------:R-:W-:-:S05]  /*260e0*/  LEA.HI.X.SX32 R151, R58, R3, 0x1, P1 ;  /* 0x000000033a977211 */ /* 0x000fca00008f0eff */
[----:B------:R0:W-:Y:S01]  /*260f0*/  STL.64 [R1+0x5e0], R150 ;  /* 0x0005e09601007387 */ /* 0x0001e20000100a00 */
[CC--:B------:R-:W-:Y:S02]  /*26100*/  LEA R146, P2, R59.reuse, R2.reuse, 0x1 ;  /* 0x000000023b927211 */ /* 0x0c0fe400078408ff */
[C---:B------:R-:W-:Y:S02]  /*26110*/  LEA R58, P3, R158.reuse, R2, 0x1 ;  /* 0x000000029e3a7211 */ /* 0x040fe400078608ff */
[-C--:B------:R-:W-:Y:S01]  /*26120*/  LEA.HI.X.SX32 R147, R59, R3.reuse, 0x1, P2 ;  /* 0x000000033b937211 */ /* 0x080fe200010f0eff */
[----:B0-----:R-:W2:Y:S04]  /*26130*/  LDL.LU.64 R150, [R1+0xf38] ;  /* 0x000f380001967983 */ /* 0x001ea80000300a00 */
[----:B------:R0:W-:Y:S04]  /*26140*/  STL.64 [R1+0x5d0], R56 ;  /* 0x0005d03801007387 */ /* 0x0001e80000100a00 */
[----:B------:R1:W-:Y:S01]  /*26150*/  STL.64 [R1+0x5c8], R52 ;  /* 0x0005c83401007387 */ /* 0x0003e20000100a00 */
[----:B------:R-:W-:-:S02]  /*26160*/  LEA.HI.X.SX32 R59, R158, R3, 0x1, P3 ;  /* 0x000000039e3b7211 */ /* 0x000fc400018f0eff */
[CC--:B0-----:R-:W-:Y:S02]  /*26170*/  LEA R56, P1, R248.reuse, R2.reuse, 0x1 ;  /* 0x00000002f8387211 */ /* 0x0c1fe400078208ff */
[CC--:B-1----:R-:W-:Y:S02]  /*26180*/  LEA R52, P4, R159.reuse, R2.reuse, 0x1 ;  /* 0x000000029f347211 */ /* 0x0c2fe400078808ff */
[-C--:B------:R-:W-:Y:S02]  /*26190*/  LEA.HI.X.SX32 R57, R248, R3.reuse, 0x1, P1 ;  /* 0x00000003f8397211 */ /* 0x080fe400008f0eff */
[-C--:B------:R-:W-:Y:S02]  /*261a0*/  LEA.HI.X.SX32 R53, R159, R3.reuse, 0x1, P4 ;  /* 0x000000039f357211 */ /* 0x080fe400020f0eff */
[CC--:B------:R-:W-:Y:S01]  /*261b0*/  LEA R158, P1, R250.reuse, R2.reuse, 0x1 ;  /* 0x00000002fa9e7211 */ /* 0x0c0fe200078208ff */
[----:B------:R0:W-:Y:S03]  /*261c0*/  STL.64 [R1+0x5c0], R56 ;  /* 0x0005c03801007387 */ /* 0x0001e60000100a00 */
[----:B------:R-:W-:Y:S01]  /*261d0*/  LEA.HI.X.SX32 R159, R250, R3, 0x1, P1 ;  /* 0x00000003fa9f7211 */ /* 0x000fe200008f0eff */
[----:B------:R-:W-:Y:S01]  /*261e0*/  IMAD.MOV.U32 R250, RZ, RZ, R156 ;  /* 0x000000fffffa7224 */ /* 0x000fe200078e009c */
[-C--:B------:R-:W-:Y:S01]  /*261f0*/  LEA R156, P1, R252, R2.reuse, 0x1 ;  /* 0x00000002fc9c7211 */ /* 0x080fe200078208ff */
[----:B0-----:R-:W3:Y:S04]  /*26200*/  LDL.LU.64 R56, [R1+0xf30] ;  /* 0x000f300001387983 */ /* 0x001ee80000300a00 */
[----:B------:R0:W-:Y:S04]  /*26210*/  STL.64 [R1+0x5b0], R58 ;  /* 0x0005b03a01007387 */ /* 0x0001e80000100a00 */
[----:B------:R4:W-:Y:S01]  /*26220*/  STL.64 [R1+0x5a8], R52 ;  /* 0x0005a83401007387 */ /* 0x0009e20000100a00 */
[----:B0-----:R-:W-:-:S02]  /*26230*/  LEA R58, P3, R157, R2, 0x1 ;  /* 0x000000029d3a7211 */ /* 0x001fc400078608ff */
[C---:B----4-:R-:W-:Y:S02]  /*26240*/  LEA R52, P4, R152.reuse, R2, 0x1 ;  /* 0x0000000298347211 */ /* 0x050fe400078808ff */
[-C--:B------:R-:W-:Y:S02]  /*26250*/  LEA.HI.X.SX32 R59, R157, R3.reuse, 0x1, P3 ;  /* 0x000000039d3b7211 */ /* 0x080fe400018f0eff */
[-C--:B------:R-:W-:Y:S01]  /*26260*/  LEA.HI.X.SX32 R53, R152, R3.reuse, 0x1, P4 ;  /* 0x0000000398357211 */ /* 0x080fe200020f0eff */
[----:B------:R0:W-:Y:S01]  /*26270*/  STL.64 [R1+0x5a0], R158 ;  /* 0x0005a09e01007387 */ /* 0x0001e20000100a00 */
[----:B------:R-:W-:-:S03]  /*26280*/  LEA.HI.X.SX32 R157, R252, R3, 0x1, P1 ;  /* 0x00000003fc9d7211 */ /* 0x000fc600008f0eff */
[----:B0-----:R-:W4:Y:S04]  /*26290*/  LDL.LU.64 R158, [R1+0xf28] ;  /* 0x000f2800019e7983 */ /* 0x001f280000300a00 */
[----:B------:R-:W-:Y:S04]  /*262a0*/  STL.64 [R1+0x590], R58 ;  /* 0x0005903a01007387 */ /* 0x000fe80000100a00 */
[----:B------:R-:W-:Y:S04]  /*262b0*/  STL.64 [R1+0x588], R52 ;  /* 0x0005883401007387 */ /* 0x000fe80000100a00 */
[----:B------:R0:W-:Y:S04]  /*262c0*/  STL.64 [R1+0x580], R156 ;  /* 0x0005809c01007387 */ /* 0x0001e80000100a00 */
[----:B0-----:R-:W2:Y:S01]  /*262d0*/  LDL.LU.64 R156, [R1+0xf20] ;  /* 0x000f2000019c7983 */ /* 0x001ea20000300a00 */
[----:B------:R-:W-:-:S02]  /*262e0*/  LEA R58, P3, R164, R2, 0x1 ;  /* 0x00000002a43a7211 */ /* 0x000fc400078608ff */
[C---:B------:R-:W-:Y:S02]  /*262f0*/  LEA R52, P4, R165.reuse, R2, 0x1 ;  /* 0x00000002a5347211 */ /* 0x040fe400078808ff */
[-C--:B------:R-:W-:Y:S02]  /*26300*/  LEA.HI.X.SX32 R59, R164, R3.reuse, 0x1, P3 ;  /* 0x00000003a43b7211 */ /* 0x080fe400018f0eff */
[----:B------:R-:W-:-:S03]  /*26310*/  LEA.HI.X.SX32 R53, R165, R3, 0x1, P4 ;  /* 0x00000003a5357211 */ /* 0x000fc600020f0eff */
[----:B------:R-:W-:Y:S04]  /*26320*/  STL.64 [R1+0x570], R58 ;  /* 0x0005703a01007387 */ /* 0x000fe80000100a00 */
[----:B------:R-:W-:Y:S01]  /*26330*/  STL.64 [R1+0x568], R52 ;  /* 0x0005683401007387 */ /* 0x000fe20000100a00 */
[----:B------:R-:W-:-:S04]  /*26340*/  LEA R148, P2, R249, R2, 0x1 ;  /* 0x00000002f9947211 */ /* 0x000fc800078408ff */
[----:B------:R-:W-:Y:S02]  /*26350*/  LEA.HI.X.SX32 R149, R249, R3, 0x1, P2 ;  /* 0x00000003f9957211 */ /* 0x000fe400010f0eff */
[----:B--2---:R-:W-:-:S04]  /*26360*/  LEA R164, P1, R157, R2, 0x1 ;  /* 0x000000029da47211 */ /* 0x004fc800078208ff */
[----:B------:R-:W-:-:S05]  /*26370*/  LEA.HI.X.SX32 R165, R157, R3, 0x1, P1 ;  /* 0x000000039da57211 */ /* 0x000fca00008f0eff */
[----:B------:R0:W-:Y:S04]  /*26380*/  STL.64 [R1+0x560], R164 ;  /* 0x000560a401007387 */ /* 0x0001e80000100a00 */
[----:B0-----:R-:W2:Y:S01]  /*26390*/  LDL.LU.64 R164, [R1+0xf18] ;  /* 0x000f180001a47983 */ /* 0x001ea20000300a00 */
[-C--:B---3--:R-:W-:Y:S01]  /*263a0*/  LEA R58, P3, R57, R2.reuse, 0x1 ;  /* 0x00000002393a7211 */ /* 0x088fe200078608ff */
[----:B------:R-:W-:Y:S01]  /*263b0*/  IMAD.MOV.U32 R248, RZ, RZ, R150 ;  /* 0x000000fffff87224 */ /* 0x000fe200078e0096 */
[CC--:B------:R-:W-:Y:S02]  /*263c0*/  LEA R52, P4, R56.reuse, R2.reuse, 0x1 ;  /* 0x0000000238347211 */ /* 0x0c0fe400078808ff */
[----:B------:R-:W-:Y:S02]  /*263d0*/  LEA R150, P2, R251, R2, 0x1 ;  /* 0x00000002fb967211 */ /* 0x000fe400078408ff */
[-C--:B------:R-:W-:Y:S01]  /*263e0*/  LEA.HI.X.SX32 R59, R57, R3.reuse, 0x1, P3 ;  /* 0x00000003393b7211 */ /* 0x080fe200018f0eff */
[----:B------:R-:W-:Y:S01]  /*263f0*/  IMAD.MOV.U32 R249, RZ, RZ, R151 ;  /* 0x000000fffff97224 */ /* 0x000fe200078e0097 */
[----:B------:R-:W-:-:S02]  /*26400*/  LEA.HI.X.SX32 R53, R56, R3, 0x1, P4 ;  /* 0x0000000338357211 */ /* 0x000fc400020f0eff */
[-C--:B------:R-:W-:Y:S01]  /*26410*/  LEA.HI.X.SX32 R151, R251, R3.reuse, 0x1, P2 ;  /* 0x00000003fb977211 */ /* 0x080fe200010f0eff */
[----:B------:R4:W-:Y:S01]  /*26420*/  STL.64 [R1+0x550], R58 ;  /* 0x0005503a01007387 */ /* 0x0009e20000100a00 */
[CC--:B------:R-:W-:Y:S02]  /*26430*/  LEA R152, P2, R5.reuse, R2.reuse, 0x1 ;  /* 0x0000000205987211 */ /* 0x0c0fe400078408ff */
[CC--:B------:R-:W-:Y:S01]  /*26440*/  LEA R56, P1, R248.reuse, R2.reuse, 0x1 ;  /* 0x00000002f8387211 */ /* 0x0c0fe200078208ff */
[----:B------:R0:W-:Y:S01]  /*26450*/  STL.64 [R1+0x548], R52 ;  /* 0x0005483401007387 */ /* 0x0001e20000100a00 */
[----:B------:R-:W-:Y:S01]  /*26460*/  IMAD.MOV.U32 R251, RZ, RZ, R153 ;  /* 0x000000fffffb7224 */ /* 0x000fe200078e0099 */
[-C--:B------:R-:W-:Y:S01]  /*26470*/  LEA.HI.X.SX32 R153, R5, R3.reuse, 0x1, P2 ;  /* 0x0000000305997211 */ /* 0x080fe200010f0eff */
[----:B------:R-:W-:Y:S01]  /*26480*/  IMAD.MOV.U32 R252, RZ, RZ, R154 ;  /* 0x000000fffffc7224 */ /* 0x000fe200078e009a */
[----:B------:R-:W-:Y:S02]  /*26490*/  LEA.HI.X.SX32 R57, R248, R3, 0x1, P1 ;  /* 0x00000003f8397211 */ /* 0x000fe400008f0eff */
[----:B----4-:R-:W-:-:S02]  /*264a0*/  LEA R58, P3, R159, R2, 0x1 ;  /* 0x000000029f3a7211 */ /* 0x010fc400078608ff */
[-C--:B------:R-:W-:Y:S02]  /*264b0*/  LEA R154, P2, R156, R2.reuse, 0x1 ;  /* 0x000000029c9a7211 */ /* 0x080fe400078408ff */
[CC--:B0-----:R-:W-:Y:S02]  /*264c0*/  LEA R52, P4, R158.reuse, R2.reuse, 0x1 ;  /* 0x000000029e347211 */ /* 0x0c1fe400078808ff */
[-C--:B------:R-:W-:Y:S01]  /*264d0*/  LEA.HI.X.SX32 R59, R159, R3.reuse, 0x1, P3 ;  /* 0x000000039f3b7211 */ /* 0x080fe200018f0eff */
[----:B------:R-:W-:Y:S01]  /*264e0*/  IMAD.MOV.U32 R5, RZ, RZ, R155 ;  /* 0x000000ffff057224 */ /* 0x000fe200078e009b */
[-C--:B------:R-:W-:Y:S01]  /*264f0*/  LEA.HI.X.SX32 R53, R158, R3.reuse, 0x1, P4 ;  /* 0x000000039e357211 */ /* 0x080fe200020f0eff */
[----:B------:R0:W-:Y:S01]  /*26500*/  STL.64 [R1+0x540], R56 ;  /* 0x0005403801007387 */ /* 0x0001e20000100a00 */
[----:B------:R-:W-:Y:S02]  /*26510*/  LEA.HI.X.SX32 R155, R156, R3, 0x1, P2 ;  /* 0x000000039c9b7211 */ /* 0x000fe400010f0eff */
[----:B------:R-:W-:-:S02]  /*26520*/  LEA R156, P2, R249, R2, 0x1 ;  /* 0x00000002f99c7211 */ /* 0x000fc400078408ff */
[C---:B------:R-:W-:Y:S02]  /*26530*/  LEA R248, P1, R250.reuse, R2, 0x1 ;  /* 0x00000002faf87211 */ /* 0x040fe400078208ff */
[-C--:B------:R-:W-:Y:S01]  /*26540*/  LEA.HI.X.SX32 R157, R249, R3.reuse, 0x1, P2 ;  /* 0x00000003f99d7211 */ /* 0x080fe200010f0eff */
[----:B0-----:R-:W3:Y:S04]  /*26550*/  LDL.LU.64 R56, [R1+0xf10] ;  /* 0x000f100001387983 */ /* 0x001ee80000300a00 */
[----:B------:R0:W-:Y:S01]  /*26560*/  STL.64 [R1+0x530], R58 ;  /* 0x0005303a01007387 */ /* 0x0001e20000100a00 */
[----:B------:R-:W-:-:S03]  /*26570*/  LEA.HI.X.SX32 R249, R250, R3, 0x1, P1 ;  /* 0x00000003faf97211 */ /* 0x000fc600008f0eff */
[----:B------:R1:W-:Y:S01]  /*26580*/  STL.64 [R1+0x528], R52 ;  /* 0x0005283401007387 */ /* 0x0003e20000100a00 */
[CC--:B0-----:R-:W-:Y:S02]  /*26590*/  LEA R58, P3, R161.reuse, R2.reuse, 0x1 ;  /* 0x00000002a13a7211 */ /* 0x0c1fe400078608ff */
[CC--:B-1----:R-:W-:Y:S02]  /*265a0*/  LEA R52, P4, R160.reuse, R2.reuse, 0x1 ;  /* 0x00000002a0347211 */ /* 0x0c2fe400078808ff */
[-C--:B------:R-:W-:Y:S02]  /*265b0*/  LEA.HI.X.SX32 R59, R161, R3.reuse, 0x1, P3 ;  /* 0x00000003a13b7211 */ /* 0x080fe400018f0eff */
[----:B------:R-:W-:Y:S01]  /*265c0*/  LEA.HI.X.SX32 R53, R160, R3, 0x1, P4 ;  /* 0x00000003a0357211 */ /* 0x000fe200020f0eff */
[----:B------:R0:W-:Y:S04]  /*265d0*/  STL.64 [R1+0x520], R248 ;  /* 0x000520f801007387 */ /* 0x0001e80000100a00 */
[----:B------:R1:W-:Y:S01]  /*265e0*/  STL.64 [R1+0x510], R58 ;  /* 0x0005103a01007387 */ /* 0x0003e20000100a00 */
[----:B------:R-:W-:-:S03]  /*265f0*/  LEA R158, P2, R251, R2, 0x1 ;  /* 0x00000002fb9e7211 */ /* 0x000fc600078408ff */
[----:B------:R4:W-:Y:S01]  /*26600*/  STL.64 [R1+0x508], R52 ;  /* 0x0005083401007387 */ /* 0x0009e20000100a00 */
[CC--:B0-----:R-:W-:Y:S02]  /*26610*/  LEA R248, P1, R60.reuse, R2.reuse, 0x1 ;  /* 0x000000023cf87211 */ /* 0x0c1fe400078208ff */
[CC--:B-1----:R-:W-:Y:S02]  /*26620*/  LEA R58, P3, R163.reuse, R2.reuse, 0x1 ;  /* 0x00000002a33a7211 */ /* 0x0c2fe400078608ff */
[-C--:B------:R-:W-:Y:S02]  /*26630*/  LEA.HI.X.SX32 R249, R60, R3.reuse, 0x1, P1 ;  /* 0x000000033cf97211 */ /* 0x080fe400008f0eff */
[C---:B----4-:R-:W-:Y:S02]  /*26640*/  LEA R52, P4, R162.reuse, R2, 0x1 ;  /* 0x00000002a2347211 */ /* 0x050fe400078808ff */
[-C--:B------:R-:W-:Y:S02]  /*26650*/  LEA.HI.X.SX32 R59, R163, R3.reuse, 0x1, P3 ;  /* 0x00000003a33b7211 */ /* 0x080fe400018f0eff */
[-C--:B------:R-:W-:Y:S01]  /*26660*/  LEA.HI.X.SX32 R53, R162, R3.reuse, 0x1, P4 ;  /* 0x00000003a2357211 */ /* 0x080fe200020f0eff */
[----:B------:R-:W-:Y:S01]  /*26670*/  STL.64 [R1+0x500], R248 ;  /* 0x000500f801007387 */ /* 0x000fe20000100a00 */
[----:B------:R-:W-:-:S02]  /*26680*/  LEA.HI.X.SX32 R159, R251, R3, 0x1, P2 ;  /* 0x00000003fb9f7211 */ /* 0x000fc400010f0eff */
[-C--:B------:R-:W-:Y:S01]  /*26690*/  LEA R160, P2, R61, R2.reuse, 0x1 ;  /* 0x000000023da07211 */ /* 0x080fe200078408ff */
[----:B------:R-:W-:Y:S01]  /*266a0*/  STL.64 [R1+0x4f0], R58 ;  /* 0x0004f03a01007387 */ /* 0x000fe20000100a00 */
[----:B------:R-:W-:-:S03]  /*266b0*/  LEA R60, P1, R252, R2, 0x1 ;  /* 0x00000002fc3c7211 */ /* 0x000fc600078208ff */
[----:B------:R-:W-:Y:S01]  /*266c0*/  STL.64 [R1+0x4e8], R52 ;  /* 0x0004e83401007387 */ /* 0x000fe20000100a00 */
[-C--:B------:R-:W-:Y:S02]  /*266d0*/  LEA.HI.X.SX32 R161, R61, R3.reuse, 0x1, P2 ;  /* 0x000000033da17211 */ /* 0x080fe400010f0eff */
[----:B------:R-:W-:-:S05]  /*266e0*/  LEA.HI.X.SX32 R61, R252, R3, 0x1, P1 ;  /* 0x00000003fc3d7211 */ /* 0x000fca00008f0eff */
[----:B------:R0:W-:Y:S02]  /*266f0*/  STL.64 [R1+0x4e0], R60 ;  /* 0x0004e03c01007387 */ /* 0x0001e40000100a00 */
[----:B0-----:R-:W-:-:S04]  /*26700*/  LEA R60, P1, R247, R2, 0x1 ;  /* 0x00000002f73c7211 */ /* 0x001fc800078208ff */
[----:B------:R-:W-:Y:S01]  /*26710*/  LEA.HI.X.SX32 R61, R247, R3, 0x1, P1 ;  /* 0x00000003f73d7211 */ /* 0x000fe200008f0eff */
        /* <DEDUP_REMOVED lines=18> */
[CC--:B------:R-:W-:Y:S02]  /*26840*/  LEA R162, P2, R5.reuse, R2.reuse, 0x1 ;  /* 0x0000000205a27211 */ /* 0x0c0fe400078408ff */
[----:B------:R-:W-:Y:S01]  /*26850*/  VIADD R110, R98, UR5 ;  /* 0x00000005626e7c36 */ /* 0x000fe20008000000 */
[----:B------:R-:W-:Y:S01]  /*26860*/  ULDC UR5, c[0x0][0x248] ;  /* 0x0000920000057ab9 */ /* 0x000fe20000000800 */
[----:B------:R-:W-:Y:S02]  /*26870*/  LEA.HI.X.SX32 R163, R5, R3, 0x1, P2 ;  /* 0x0000000305a37211 */ /* 0x000fe400010f0eff */
[----:B------:R-:W-:Y:S01]  /*26880*/  VIADD R108, R110, UR4 ;  /* 0x000000046e6c7c36 */ /* 0x000fe20008000000 */
[----:B------:R-:W-:Y:S01]  /*26890*/  ULDC UR4, c[0x0][0x248] ;  /* 0x0000920000047ab9 */ /* 0x000fe20000000800 */
[----:B--2---:R-:W-:-:S02]  /*268a0*/  LEA R58, P3, R165, R2, 0x1 ;  /* 0x00000002a53a7211 */ /* 0x004fc400078608ff */
[C---:B------:R-:W-:Y:S02]  /*268b0*/  LEA R52, P4, R164.reuse, R2, 0x1 ;  /* 0x00000002a4347211 */ /* 0x040fe400078808ff */
[-C--:B------:R-:W-:Y:S02]  /*268c0*/  LEA.HI.X.SX32 R59, R165, R3.reuse, 0x1, P3 ;  /* 0x00000003a53b7211 */ /* 0x080fe400018f0eff */
[----:B------:R-:W-:-:S03]  /*268d0*/  LEA.HI.X.SX32 R53, R164, R3, 0x1, P4 ;  /* 0x00000003a4357211 */ /* 0x000fc600020f0eff */
[----:B------:R0:W-:Y:S04]  /*268e0*/  STL.64 [R1+0x4d0], R58 ;  /* 0x0004d03a01007387 */ /* 0x0001e80000100a00 */
[----:B------:R1:W-:Y:S01]  /*268f0*/  STL.64 [R1+0x4c8], R52 ;  /* 0x0004c83401007387 */ /* 0x0003e20000100a00 */
[CC--:B0-----:R-:W-:Y:S02]  /*26900*/  LEA R58, P3, R167.reuse, R2.reuse, 0x1 ;  /* 0x00000002a73a7211 */ /* 0x0c1fe400078608ff */
[CC--:B-1----:R-:W-:Y:S02]  /*26910*/  LEA R52, P4, R166.reuse, R2.reuse, 0x1 ;  /* 0x00000002a6347211 */ /* 0x0c2fe400078808ff */
[-C--:B------:R-:W-:Y:S02]  /*26920*/  LEA.HI.X.SX32 R59, R167, R3.reuse, 0x1, P3 ;  /* 0x00000003a73b7211 */ /* 0x080fe400018f0eff */
[----:B------:R-:W-:Y:S01]  /*26930*/  LEA.HI.X.SX32 R53, R166, R3, 0x1, P4 ;  /* 0x00000003a6357211 */ /* 0x000fe200020f0eff */
[----:B------:R0:W-:Y:S04]  /*26940*/  STL.64 [R1+0x4c0], R60 ;  /* 0x0004c03c01007387 */ /* 0x0001e80000100a00 */
[----:B------:R1:W-:Y:S04]  /*26950*/  STL.64 [R1+0x4b0], R58 ;  /* 0x0004b03a01007387 */ /* 0x0003e80000100a00 */
[----:B------:R2:W-:Y:S01]  /*26960*/  STL.64 [R1+0x4a8], R52 ;  /* 0x0004a83401007387 */ /* 0x0005e20000100a00 */
[----:B0-----:R-:W-:-:S02]  /*26970*/  LEA R60, P1, R213, R2, 0x1 ;  /* 0x00000002d53c7211 */ /* 0x001fc400078208ff */
[-C--:B-1----:R-:W-:Y:S02]  /*26980*/  LEA R58, P3, R169, R2.reuse, 0x1 ;  /* 0x00000002a93a7211 */ /* 0x082fe400078608ff */
[-C--:B------:R-:W-:Y:S02]  /*26990*/  LEA.HI.X.SX32 R61, R213, R3.reuse, 0x1, P1 ;  /* 0x00000003d53d7211 */ /* 0x080fe400008f0eff */
[CC--:B--2---:R-:W-:Y:S02]  /*269a0*/  LEA R52, P4, R168.reuse, R2.reuse, 0x1 ;  /* 0x00000002a8347211 */ /* 0x0c4fe400078808ff */
        /* <DEDUP_REMOVED lines=24> */
[CC--:B-1----:R-:W-:Y:S02]  /*26b30*/  LEA R58, P3, R175.reuse, R2.reuse, 0x1 ;  /* 0x00000002af3a7211 */ /* 0x0c2fe400078608ff */
        /* <DEDUP_REMOVED lines=46> */
[-C--:B--2---:R-:W-:Y:S02]  /*26e20*/  LEA R52, P4, R100, R2.reuse, 0x1 ;  /* 0x0000000264347211 */ /* 0x084fe400078808ff */
        /* <DEDUP_REMOVED lines=20> */
[----:B------:R0:W-:Y:S01]  /*26f70*/  STL.64 [R1+0x360], R60 ;  /* 0x0003603c01007387 */ /* 0x0001e20000100a00 */
[----:B------:R-:W-:-:S03]  /*26f80*/  LEA R164, P2, R246, R2, 0x1 ;  /* 0x00000002f6a47211 */ /* 0x000fc600078408ff */
[----:B------:R1:W-:Y:S01]  /*26f90*/  STL.64 [R1+0x350], R58 ;  /* 0x0003503a01007387 */ /* 0x0003e20000100a00 */
[----:B------:R-:W-:Y:S01]  /*26fa0*/  VIADD R107, R108, UR4 ;  /* 0x000000046c6b7c36 */ /* 0x000fe20008000000 */
[----:B------:R-:W-:Y:S02]  /*26fb0*/  ULDC UR4, c[0x0][0x248] ;  /* 0x0000920000047ab9 */ /* 0x000fe40000000800 */
[----:B------:R2:W-:Y:S01]  /*26fc0*/  STL.64 [R1+0x348], R52 ;  /* 0x0003483401007387 */ /* 0x0005e20000100a00 */
[CC--:B0-----:R-:W-:Y:S02]  /*26fd0*/  LEA R60, P1, R190.reuse, R2.reuse, 0x1 ;  /* 0x00000002be3c7211 */ /* 0x0c1fe400078208ff */
[-C--:B-1----:R-:W-:Y:S02]  /*26fe0*/  LEA R58, P3, R69, R2.reuse, 0x1 ;  /* 0x00000002453a7211 */ /* 0x082fe400078608ff */
[----:B------:R-:W-:Y:S02]  /*26ff0*/  LEA.HI.X.SX32 R61, R190, R3, 0x1, P1 ;  /* 0x00000003be3d7211 */ /* 0x000fe400008f0eff */
[----:B--2---:R-:W-:-:S02]  /*27000*/  LEA R52, P4, R68, R2, 0x1 ;  /* 0x0000000244347211 */ /* 0x004fc400078808ff */
[-C--:B------:R-:W-:Y:S01]  /*27010*/  LEA.HI.X.SX32 R59, R69, R3.reuse, 0x1, P3 ;  /* 0x00000003453b7211 */ /* 0x080fe200018f0eff */
[----:B------:R-:W-:Y:S01]  /*27020*/  VIADD R89, R107, UR4 ;  /* 0x000000046b597c36 */ /* 0x000fe20008000000 */
[-C--:B------:R-:W-:Y:S01]  /*27030*/  LEA.HI.X.SX32 R165, R246, R3.reuse, 0x1, P2 ;  /* 0x00000003f6a57211 */ /* 0x080fe200010f0eff */
[----:B------:R-:W-:Y:S01]  /*27040*/  ULDC UR4, c[0x0][0x248] ;  /* 0x0000920000047ab9 */ /* 0x000fe20000000800 */
[-C--:B------:R-:W-:Y:S02]  /*27050*/  LEA.HI.X.SX32 R53, R68, R3.reuse, 0x1, P4 ;  /* 0x0000000344357211 */ /* 0x080fe400020f0eff */
[CC--:B------:R-:W-:Y:S01]  /*27060*/  LEA R166, P2, R212.reuse, R2.reuse, 0x1 ;  /* 0x00000002d4a67211 */ /* 0x0c0fe200078408ff */
[----:B------:R0:W-:Y:S01]  /*27070*/  STL.64 [R1+0x340], R60 ;  /* 0x0003403c01007387 */ /* 0x0001e20000100a00 */
[----:B------:R-:W-:Y:S01]  /*27080*/  VIADD R109, R89, UR4 ;  /* 0x00000004596d7c36 */ /* 0x000fe20008000000 */
[----:B------:R-:W-:Y:S01]  /*27090*/  ULDC UR4, c[0x0][0x248] ;  /* 0x0000920000047ab9 */ /* 0x000fe20000000800 */
[----:B------:R-:W-:Y:S01]  /*270a0*/  LEA.HI.X.SX32 R167, R212, R3, 0x1, P2 ;  /* 0x00000003d4a77211 */ /* 0x000fe200010f0eff */
[----:B------:R1:W-:Y:S01]  /*270b0*/  STL.64 [R1+0x330], R58 ;  /* 0x0003303a01007387 */ /* 0x0003e20000100a00 */
[----:B------:R-:W-:-:S03]  /*270c0*/  LEA R168, P2, R210, R2, 0x1 ;  /* 0x00000002d2a87211 */ /* 0x000fc600078408ff */
[----:B------:R2:W-:Y:S01]  /*270d0*/  STL.64 [R1+0x328], R52 ;  /* 0x0003283401007387 */ /* 0x0005e20000100a00 */
[-C--:B0-----:R-:W-:Y:S02]  /*270e0*/  LEA R60, P1, R102, R2.reuse, 0x1 ;  /* 0x00000002663c7211 */ /* 0x081fe400078208ff */
[-C--:B-1----:R-:W-:Y:S01]  /*270f0*/  LEA R58, P3, R72, R2.reuse, 0x1 ;  /* 0x00000002483a7211 */ /* 0x082fe200078608ff */
[----:B------:R-:W-:Y:S01]  /*27100*/  VIADD R90, R109, UR4 ;  /* 0x000000046d5a7c36 */ /* 0x000fe20008000000 */
[-C--:B------:R-:W-:Y:S01]  /*27110*/  LEA.HI.X.SX32 R61, R102, R3.reuse, 0x1, P1 ;  /* 0x00000003663d7211 */ /* 0x080fe200008f0eff */
[----:B------:R-:W-:Y:S01]  /*27120*/  ULDC UR4, c[0x0][0x248] ;  /* 0x0000920000047ab9 */ /* 0x000fe20000000800 */
[----:B--2---:R-:W-:Y:S02]  /*27130*/  LEA R52, P4, R71, R2, 0x1 ;  /* 0x0000000247347211 */ /* 0x004fe400078808ff */
[-C--:B------:R-:W-:Y:S02]  /*27140*/  LEA.HI.X.SX32 R59, R72, R3.reuse, 0x1, P3 ;  /* 0x00000003483b7211 */ /* 0x080fe400018f0eff */
[----:B------:R-:W-:-:S02]  /*27150*/  LEA.HI.X.SX32 R169, R210, R3, 0x1, P2 ;  /* 0x00000003d2a97211 */ /* 0x000fc400010f0eff */
[-C--:B------:R-:W-:Y:S02]  /*27160*/  LEA.HI.X.SX32 R53, R71, R3.reuse, 0x1, P4 ;  /* 0x0000000347357211 */ /* 0x080fe400020f0eff */
[CC--:B------:R-:W-:Y:S01]  /*27170*/  LEA R170, P2, R207.reuse, R2.reuse, 0x1 ;  /* 0x00000002cfaa7211 */ /* 0x0c0fe200078408ff */
[----:B------:R-:W-:Y:S01]  /*27180*/  VIADD R4, R90, UR5 ;  /* 0x000000055a047c36 */ /* 0x000fe20008000000 */
[----:B------:R0:W-:Y:S01]  /*27190*/  STL.64 [R1+0x320], R60 ;  /* 0x0003203c01007387 */ /* 0x0001e20000100a00 */
[----:B------:R-:W-:Y:S01]  /*271a0*/  ULDC UR5, c[0x0][0x248] ;  /* 0x0000920000057ab9 */ /* 0x000fe20000000800 */
[----:B------:R-:W-:Y:S02]  /*271b0*/  LEA.HI.X.SX32 R171, R207, R3, 0x1, P2 ;  /* 0x00000003cfab7211 */ /* 0x000fe400010f0eff */
[----:B------:R1:W-:Y:S01]  /*271c0*/  STL.64 [R1+0x310], R58 ;  /* 0x0003103a01007387 */ /* 0x0003e20000100a00 */
[-C--:B------:R-:W-:Y:S01]  /*271d0*/  LEA R172, P2, R205, R2.reuse, 0x1 ;  /* 0x00000002cdac7211 */ /* 0x080fe200078408ff */
[----:B------:R-:W-:Y:S01]  /*271e0*/  VIADD R111, R4, UR4 ;  /* 0x00000004046f7c36 */ /* 0x000fe20008000000 */
[----:B------:R-:W-:Y:S01]  /*271f0*/  ULDC UR4, c[0x0][0x248] ;  /* 0x0000920000047ab9 */ /* 0x000fe20000000800 */
[----:B------:R2:W-:Y:S01]  /*27200*/  STL.64 [R1+0x308], R52 ;  /* 0x0003083401007387 */ /* 0x0005e20000100a00 */
[----:B0-----:R-:W-:-:S02]  /*27210*/  LEA R60, P1, R194, R2, 0x1 ;  /* 0x00000002c23c7211 */ /* 0x001fc400078208ff */
[CC--:B-1----:R-:W-:Y:S02]  /*27220*/  LEA R58, P3, R75.reuse, R2.reuse, 0x1 ;  /* 0x000000024b3a7211 */ /* 0x0c2fe400078608ff */
[-C--:B------:R-:W-:Y:S02]  /*27230*/  LEA.HI.X.SX32 R61, R194, R3.reuse, 0x1, P1 ;  /* 0x00000003c23d7211 */ /* 0x080fe400008f0eff */
[C---:B--2---:R-:W-:Y:S01]  /*27240*/  LEA R52, P4, R74.reuse, R2, 0x1 ;  /* 0x000000024a347211 */ /* 0x044fe200078808ff */
[----:B------:R0:W-:Y:S01]  /*27250*/  @P5 STG.E.U16 desc[UR30][R64.64], R91 ;  /* 0x0000005b40005986 */ /* 0x0001e2000c10151e */
[-C--:B------:R-:W-:Y:S02]  /*27260*/  LEA.HI.X.SX32 R59, R75, R3.reuse, 0x1, P3 ;  /* 0x000000034b3b7211 */ /* 0x080fe400018f0eff */
[-C--:B------:R-:W-:Y:S02]  /*27270*/  LEA.HI.X.SX32 R173, R205, R3.reuse, 0x1, P2 ;  /* 0x00000003cdad7211 */ /* 0x080fe400010f0eff */
[----:B------:R-:W-:-:S02]  /*27280*/  LEA.HI.X.SX32 R53, R74, R3, 0x1, P4 ;  /* 0x000000034a357211 */ /* 0x000fc400020f0eff */
[----:B------:R-:W-:Y:S01]  /*27290*/  LEA R174, P2, R201, R2, 0x1 ;  /* 0x00000002c9ae7211 */ /* 0x000fe200078408ff */
[----:B------:R1:W-:Y:S01]  /*272a0*/  STL.64 [R1+0x300], R60 ;  /* 0x0003003c01007387 */ /* 0x0003e20000100a00 */
[----:B0-----:R-:W-:-:S03]  /*272b0*/  VIADD R65, R111, UR5 ;  /* 0x000000056f417c36 */ /* 0x001fc60008000000 */
[----:B------:R0:W-:Y:S01]  /*272c0*/  STL.64 [R1+0x2f0], R58 ;  /* 0x0002f03a01007387 */ /* 0x0001e20000100a00 */
[-C--:B------:R-:W-:Y:S01]  /*272d0*/  LEA.HI.X.SX32 R175, R201, R3.reuse, 0x1, P2 ;  /* 0x00000003c9af7211 */ /* 0x080fe200010f0eff */
[----:B------:R-:W-:Y:S01]  /*272e0*/  ULDC UR5, c[0x0][0x248] ;  /* 0x0000920000057ab9 */ /* 0x000fe20000000800 */
[----:B------:R-:W-:Y:S01]  /*272f0*/  VIADD R64, R65, UR4 ;  /* 0x0000000441407c36 */ /* 0x000fe20008000000 */
[----:B------:R2:W-:Y:S01]  /*27300*/  STL.64 [R1+0x2e8], R52 ;  /* 0x0002e83401007387 */ /* 0x0005e20000100a00 */
[-C--:B------:R-:W-:Y:S01]  /*27310*/  LEA R176, P2, R199, R2.reuse, 0x1 ;  /* 0x00000002c7b07211 */ /* 0x080fe200078408ff */
[----:B------:R-:W-:Y:S01]  /*27320*/  ULDC UR4, c[0x0][0x248] ;  /* 0x0000920000047ab9 */ /* 0x000fe20000000800 */
[-C--:B-1----:R-:W-:Y:S01]  /*27330*/  LEA R60, P1, R79, R2.reuse, 0x1 ;  /* 0x000000024f3c7211 */ /* 0x082fe200078208ff */
[----:B------:R-:W-:Y:S01]  /*27340*/  VIADD R245, R64, UR6 ;  /* 0x0000000640f57c36 */ /* 0x000fe20008000000 */
[----:B0-----:R-:W-:Y:S01]  /*27350*/  LEA R58, P3, R77, R2, 0x1 ;  /* 0x000000024d3a7211 */ /* 0x001fe200078608ff */
[----:B------:R-:W-:Y:S01]  /*27360*/  ULDC UR6, c[0x0][0x248] ;  /* 0x0000920000067ab9 */ /* 0x000fe20000000800 */
[----:B------:R-:W-:-:S02]  /*27370*/  LEA.HI.X.SX32 R61, R79, R3, 0x1, P1 ;  /* 0x000000034f3d7211 */ /* 0x000fc400008f0eff */
[CC--:B--2---:R-:W-:Y:S02]  /*27380*/  LEA R52, P4, R76.reuse, R2.reuse, 0x1 ;  /* 0x000000024c347211 */ /* 0x0c4fe400078808ff */
[-C--:B------:R-:W-:Y:S02]  /*27390*/  LEA.HI.X.SX32 R59, R77, R3.reuse, 0x1, P3 ;  /* 0x000000034d3b7211 */ /* 0x080fe400018f0eff */
[-C--:B------:R-:W-:Y:S02]  /*273a0*/  LEA.HI.X.SX32 R177, R199, R3.reuse, 0x1, P2 ;  /* 0x00000003c7b17211 */ /* 0x080fe400010f0eff */
[-C--:B------:R-:W-:Y:S02]  /*273b0*/  LEA.HI.X.SX32 R53, R76, R3.reuse, 0x1, P4 ;  /* 0x000000034c357211 */ /* 0x080fe400020f0eff */
[C---:B------:R-:W-:Y:S01]  /*273c0*/  LEA R178, P2, R196.reuse, R2, 0x1 ;  /* 0x00000002c4b27211 */ /* 0x040fe200078408ff */
[----:B------:R-:W-:Y:S01]  /*273d0*/  VIADD R215, R245, UR5 ;  /* 0x00000005f5d77c36 */ /* 0x000fe20008000000 */
[----:B------:R0:W-:Y:S01]  /*273e0*/  STL.64 [R1+0x2e0], R60 ;  /* 0x0002e03c01007387 */ /* 0x0001e20000100a00 */
[----:B------:R-:W-:Y:S01]  /*273f0*/  ULDC UR5, c[0x0][0x248] ;  /* 0x0000920000057ab9 */ /* 0x000fe20000000800 */
[----:B------:R-:W-:-:S02]  /*27400*/  LEA.HI.X.SX32 R179, R196, R3, 0x1, P2 ;  /* 0x00000003c4b37211 */ /* 0x000fc400010f0eff */
[----:B------:R1:W-:Y:S01]  /*27410*/  STL.64 [R1+0x2d0], R58 ;  /* 0x0002d03a01007387 */ /* 0x0003e20000100a00 */
[-C--:B------:R-:W-:Y:S01]  /*27420*/  LEA R180, P2, R193, R2.reuse, 0x1 ;  /* 0x00000002c1b47211 */ /* 0x080fe200078408ff */
[----:B------:R-:W-:Y:S01]  /*27430*/  VIADD R214, R215, UR7 ;  /* 0x00000007d7d67c36 */ /* 0x000fe20008000000 */
[----:B------:R-:W-:Y:S01]  /*27440*/  ULDC UR7, c[0x0][0x248] ;  /* 0x0000920000077ab9 */ /* 0x000fe20000000800 */
        /* <DEDUP_REMOVED lines=8> */
[----:B------:R0:W-:Y:S01]  /*274d0*/  STL.64 [R1+0x2c0], R60 ;  /* 0x0002c03c01007387 */ /* 0x0001e20000100a00 */
[-C--:B------:R-:W-:Y:S01]  /*274e0*/  LEA.HI.X.SX32 R53, R80, R3.reuse, 0x1, P4 ;  /* 0x0000000350357211 */ /* 0x080fe200020f0eff */
[----:B------:R-:W-:Y:S01]  /*274f0*/  ULDC UR8, c[0x0][0x248] ;  /* 0x0000920000087ab9 */ /* 0x000fe20000000800 */
[CC--:B------:R-:W-:Y:S01]  /*27500*/  LEA R182, P2, R185.reuse, R2.reuse, 0x1 ;  /* 0x00000002b9b67211 */ /* 0x0c0fe200078408ff */
[----:B------:R1:W-:Y:S01]  /*27510*/  STL.64 [R1+0x2b0], R58 ;  /* 0x0002b03a01007387 */ /* 0x0003e20000100a00 */
[----:B------:R-:W-:Y:S01]  /*27520*/  VIADD R217, R244, UR4 ;  /* 0x00000004f4d97c36 */ /* 0x000fe20008000000 */
[----:B------:R-:W-:Y:S01]  /*27530*/  ULDC UR4, c[0x0][0x248] ;  /* 0x0000920000047ab9 */ /* 0x000fe20000000800 */
[----:B------:R-:W-:Y:S01]  /*27540*/  LEA.HI.X.SX32 R183, R185, R3, 0x1, P2 ;  /* 0x00000003b9b77211 */ /* 0x000fe200010f0eff */
[----:B------:R2:W-:Y:S01]  /*27550*/  STL.64 [R1+0x2a8], R52 ;  /* 0x0002a83401007387 */ /* 0x0005e20000100a00 */
[----:B------:R-:W-:-:S02]  /*27560*/  LEA R184, P2, R189, R2, 0x1 ;  /* 0x00000002bdb87211 */ /* 0x000fc400078408ff */
        /* <DEDUP_REMOVED lines=20> */
[-C--:B-1----:R-:W-:Y:S02]  /*276b0*/  LEA R58, P3, R86, R2.reuse, 0x1 ;  /* 0x00000002563a7211 */ /* 0x082fe400078608ff */
[-C--:B------:R-:W-:Y:S02]  /*276c0*/  LEA.HI.X.SX32 R61, R202, R3.reuse, 0x1, P1 ;  /* 0x00000003ca3d7211 */ /* 0x080fe400008f0eff */
[-C--:B--2---:R-:W-:Y:S02]  /*276d0*/  LEA R52, P4, R85, R2.reuse, 0x1 ;  /* 0x0000000255347211 */ /* 0x084fe400078808ff */
        /* <DEDUP_REMOVED lines=14> */
[CC--:B-1----:R-:W-:Y:S01]  /*277c0*/  LEA R58, P3, R95.reuse, R2.reuse, 0x1 ;  /* 0x000000025f3a7211 */ /* 0x0c2fe200078608ff */
        /* <DEDUP_REMOVED lines=43> */
[-C--:B------:R-:W-:Y:S01]  /*27a80*/  LEA R202, P2, R96, R2.reuse, 0x1 ;  /* 0x0000000260ca7211 */ /* 0x080fe200078408ff */
        /* <DEDUP_REMOVED lines=16> */
[----:B------:R-:W-:Y:S01]  /*27b90*/  STL.64 [R1+0x200], R60 ;  /* 0x0002003c01007387 */ /* 0x000fe20000100a00 */
        /* <DEDUP_REMOVED lines=8> */
[-C--:B------:R-:W-:Y:S01]  /*27c20*/  LEA R208, P2, R108, R2.reuse, 0x1 ;  /* 0x000000026cd07211 */ /* 0x080fe200078408ff */
[----:B------:R-:W-:Y:S01]  /*27c30*/  VIADD R224, R225, UR49 ;  /* 0x00000031e1e07c36 */ /* 0x000fe20008000000 */
[----:B------:R-:W-:Y:S01]  /*27c40*/  ULDC UR49, c[0x0][0x248] ;  /* 0x0000920000317ab9 */ /* 0x000fe20000000800 */
[----:B0-----:R-:W-:-:S02]  /*27c50*/  LEA R58, P1, R109, R2, 0x1 ;  /* 0x000000026d3a7211 */ /* 0x001fc400078208ff */
[-C--:B-1----:R-:W-:Y:S02]  /*27c60*/  LEA R52, P3, R4, R2.reuse, 0x1 ;  /* 0x0000000204347211 */ /* 0x082fe400078608ff */
[-C--:B------:R-:W-:Y:S02]  /*27c70*/  LEA.HI.X.SX32 R59, R109, R3.reuse, 0x1, P1 ;  /* 0x000000036d3b7211 */ /* 0x080fe400008f0eff */
[-C--:B------:R-:W-:Y:S02]  /*27c80*/  LEA.HI.X.SX32 R209, R108, R3.reuse, 0x1, P2 ;  /* 0x000000036cd17211 */ /* 0x080fe400010f0eff */
[-C--:B------:R-:W-:Y:S02]  /*27c90*/  LEA.HI.X.SX32 R53, R4, R3.reuse, 0x1, P3 ;  /* 0x0000000304357211 */ /* 0x080fe400018f0eff */
[-C--:B------:R-:W-:Y:S01]  /*27ca0*/  LEA R210, P2, R90, R2.reuse, 0x1 ;  /* 0x000000025ad27211 */ /* 0x080fe200078408ff */
[----:B------:R-:W-:Y:S01]  /*27cb0*/  VIADD R230, R224, UR52 ;  /* 0x00000034e0e67c36 */ /* 0x000fe20008000000 */
[----:B------:R0:W-:Y:S01]  /*27cc0*/  STL.64 [R1+0x1e0], R58 ;  /* 0x0001e03a01007387 */ /* 0x0001e20000100a00 */
[-C--:B------:R-:W-:Y:S01]  /*27cd0*/  LEA R212, P3, R64, R2.reuse, 0x1 ;  /* 0x0000000240d47211 */ /* 0x080fe200078608ff */
[----:B------:R-:W-:Y:S01]  /*27ce0*/  ULDC UR52, c[0x0][0x248] ;  /* 0x0000920000347ab9 */ /* 0x000fe20000000800 */
[----:B------:R-:W-:Y:S01]  /*27cf0*/  LEA.HI.X.SX32 R211, R90, R3, 0x1, P2 ;  /* 0x000000035ad37211 */ /* 0x000fe200010f0eff */
[----:B------:R1:W-:Y:S01]  /*27d00*/  STL.64 [R1+0x1d0], R52 ;  /* 0x0001d03401007387 */ /* 0x0003e20000100a00 */
[----:B------:R-:W-:Y:S01]  /*27d10*/  VIADD R229, R230, UR56 ;  /* 0x00000038e6e57c36 */ /* 0x000fe20008000000 */
[----:B0-----:R-:W-:-:S02]  /*27d20*/  LEA R58, P1, R111, R2, 0x1 ;  /* 0x000000026f3a7211 */ /* 0x001fc400078208ff */
[-C--:B-1----:R-:W-:Y:S01]  /*27d30*/  LEA R52, P2, R65, R2.reuse, 0x1 ;  /* 0x0000000241347211 */ /* 0x082fe200078408ff */
[----:B------:R-:W-:Y:S01]  /*27d40*/  ULDC UR56, c[0x0][0x248] ;  /* 0x0000920000387ab9 */ /* 0x000fe20000000800 */
[-C--:B------:R-:W-:Y:S01]  /*27d50*/  LEA.HI.X.SX32 R59, R111, R3.reuse, 0x1, P1 ;  /* 0x000000036f3b7211 */ /* 0x080fe200008f0eff */
[----:B------:R-:W-:Y:S01]  /*27d60*/  VIADD R228, R229, UR55 ;  /* 0x00000037e5e47c36 */ /* 0x000fe20008000000 */
[-C--:B------:R-:W-:Y:S01]  /*27d70*/  LEA.HI.X.SX32 R53, R65, R3.reuse, 0x1, P2 ;  /* 0x0000000341357211 */ /* 0x080fe200010f0eff */
[----:B------:R-:W-:Y:S01]  /*27d80*/  ULDC UR55, c[0x0][0x248] ;  /* 0x0000920000377ab9 */ /* 0x000fe20000000800 */
[CC--:B------:R-:W-:Y:S01]  /*27d90*/  LEA R60, P1, R245.reuse, R2.reuse, 0x1 ;  /* 0x00000002f53c7211 */ /* 0x0c0fe200078208ff */
[----:B------:R0:W-:Y:S01]  /*27da0*/  STL.64 [R1+0x1c8], R58 ;  /* 0x0001c83a01007387 */ /* 0x0001e20000100a00 */
[----:B------:R-:W-:Y:S01]  /*27db0*/  VIADD R227, R228, UR4 ;  /* 0x00000004e4e37c36 */ /* 0x000fe20008000000 */
[-C--:B------:R-:W-:Y:S01]  /*27dc0*/  LEA.HI.X.SX32 R213, R64, R3.reuse, 0x1, P3 ;  /* 0x0000000340d57211 */ /* 0x080fe200018f0eff */
[----:B------:R-:W-:Y:S01]  /*27dd0*/  ULDC UR4, c[0x0][0x248] ;  /* 0x0000920000047ab9 */ /* 0x000fe20000000800 */
[----:B------:R1:W-:Y:S01]  /*27de0*/  STL.64 [R1+0x1c0], R52 ;  /* 0x0001c03401007387 */ /* 0x0003e20000100a00 */
[----:B------:R-:W-:Y:S01]  /*27df0*/  LEA.HI.X.SX32 R61, R245, R3, 0x1, P1 ;  /* 0x00000003f53d7211 */ /* 0x000fe200008f0eff */
[----:B------:R-:W-:Y:S01]  /*27e00*/  VIADD R226, R227, UR5 ;  /* 0x00000005e3e27c36 */ /* 0x000fe20008000000 */
[----:B------:R-:W-:Y:S01]  /*27e10*/  ULDC UR5, c[0x0][0x248] ;  /* 0x0000920000057ab9 */ /* 0x000fe20000000800 */
[----:B0-----:R-:W-:-:S02]  /*27e20*/  LEA R58, P2, R215, R2, 0x1 ;  /* 0x00000002d73a7211 */ /* 0x001fc400078408ff */
[C---:B-1----:R-:W-:Y:S02]  /*27e30*/  LEA R52, P3, R214.reuse, R2, 0x1 ;  /* 0x00000002d6347211 */ /* 0x042fe400078608ff */
[-C--:B------:R-:W-:Y:S02]  /*27e40*/  LEA.HI.X.SX32 R59, R215, R3.reuse, 0x1, P2 ;  /* 0x00000003d73b7211 */ /* 0x080fe400010f0eff */
[----:B------:R-:W-:Y:S01]  /*27e50*/  LEA.HI.X.SX32 R53, R214, R3, 0x1, P3 ;  /* 0x00000003d6357211 */ /* 0x000fe200018f0eff */
[----:B------:R-:W-:Y:S01]  /*27e60*/  VIADD R0, R226, UR6 ;  /* 0x00000006e2007c36 */ /* 0x000fe20008000000 */
[----:B------:R-:W-:Y:S04]  /*27e70*/  STL.64 [R1+0x1b0], R60 ;  /* 0x0001b03c01007387 */ /* 0x000fe80000100a00 */
[----:B------:R0:W-:Y:S01]  /*27e80*/  STL.64 [R1+0x1a8], R58 ;  /* 0x0001a83a01007387 */ /* 0x0001e20000100a00 */
[----:B------:R-:W-:-:S03]  /*27e90*/  VIADD R6, R0, UR7 ;  /* 0x0000000700067c36 */ /* 0x000fc60008000000 */
[----:B------:R1:W-:Y:S01]  /*27ea0*/  STL.64 [R1+0x1a0], R52 ;  /* 0x0001a03401007387 */ /* 0x0003e20000100a00 */
[-C--:B------:R-:W-:Y:S01]  /*27eb0*/  LEA R214, P1, R244, R2.reuse, 0x1 ;  /* 0x00000002f4d67211 */ /* 0x080fe200078208ff */
[----:B------:R-:W-:Y:S01]  /*27ec0*/  VIADD R5, R6, UR8 ;  /* 0x0000000806057c36 */ /* 0x000fe20008000000 */
[CC--:B0-----:R-:W-:Y:S02]  /*27ed0*/  LEA R58, P2, R217.reuse, R2.reuse, 0x1 ;  /* 0x00000002d93a7211 */ /* 0x0c1fe400078408ff */
[CC--:B-1----:R-:W-:Y:S02]  /*27ee0*/  LEA R52, P3, R216.reuse, R2.reuse, 0x1 ;  /* 0x00000002d8347211 */ /* 0x0c2fe400078608ff */
[-C--:B------:R-:W-:Y:S02]  /*27ef0*/  LEA.HI.X.SX32 R59, R217, R3.reuse, 0x1, P2 ;  /* 0x00000003d93b7211 */ /* 0x080fe400010f0eff */
[-C--:B------:R-:W-:Y:S01]  /*27f00*/  LEA.HI.X.SX32 R53, R216, R3.reuse, 0x1, P3 ;  /* 0x00000003d8357211 */ /* 0x080fe200018f0eff */
[----:B------:R-:W-:Y:S01]  /*27f10*/  VIADD R4, R5, UR9 ;  /* 0x0000000905047c36 */ /* 0x000fe20008000000 */
[----:B------:R-:W-:Y:S01]  /*27f20*/  LEA.HI.X.SX32 R215, R244, R3, 0x1, P1 ;  /* 0x00000003f4d77211 */ /* 0x000fe200008f0eff */
[----:B------:R0:W-:Y:S04]  /*27f30*/  STL.64 [R1+0x190], R58 ;  /* 0x0001903a01007387 */ /* 0x0001e80000100a00 */
[----:B------:R1:W-:Y:S01]  /*27f40*/  STL.64 [R1+0x188], R52 ;  /* 0x0001883401007387 */ /* 0x0003e20000100a00 */
[----:B------:R-:W-:Y:S01]  /*27f50*/  VIADD R66, R4, UR10 ;  /* 0x0000000a04427c36 */ /* 0x000fe20008000000 */
[----:B------:R-:W-:-:S02]  /*27f60*/  LEA R216, P2, R219, R2, 0x1 ;  /* 0x00000002dbd87211 */ /* 0x000fc400078408ff */
[CC--:B0-----:R-:W-:Y:S02]  /*27f70*/  LEA R58, P1, R237.reuse, R2.reuse, 0x1 ;  /* 0x00000002ed3a7211 */ /* 0x0c1fe400078208ff */
[C---:B-1----:R-:W-:Y:S02]  /*27f80*/  LEA R52, P3, R218.reuse, R2, 0x1 ;  /* 0x00000002da347211 */ /* 0x042fe400078608ff */
[-C--:B------:R-:W-:Y:S02]  /*27f90*/  LEA.HI.X.SX32 R59, R237, R3.reuse, 0x1, P1 ;  /* 0x00000003ed3b7211 */ /* 0x080fe400008f0eff */
[-C--:B------:R-:W-:Y:S01]  /*27fa0*/  LEA.HI.X.SX32 R53, R218, R3.reuse, 0x1, P3 ;  /* 0x00000003da357211 */ /* 0x080fe200018f0eff */
[----:B------:R-:W-:Y:S01]  /*27fb0*/  VIADD R65, R66, UR11 ;  /* 0x0000000b42417c36 */ /* 0x000fe20008000000 */
[----:B------:R-:W-:Y:S01]  /*27fc0*/  LEA.HI.X.SX32 R217, R219, R3, 0x1, P2 ;  /* 0x00000003dbd97211 */ /* 0x000fe200010f0eff */
[----:B------:R0:W-:Y:S02]  /*27fd0*/  STL.64 [R1+0x180], R58 ;  /* 0x0001803a01007387 */ /* 0x0001e40000100a00 */
[----:B------:R-:W-:-:S02]  /*27fe0*/  VIADD R64, R65, UR12 ;  /* 0x0000000c41407c36 */ /* 0x000fc40008000000 */
        /* <DEDUP_REMOVED lines=8> */
[----:B------:R-:W-:Y:S01]  /*28070*/  LEA R60, P1, R233, R2, 0x1 ;  /* 0x00000002e93c7211 */ /* 0x000fe200078208ff */
[----:B------:R0:W-:Y:S01]  /*28080*/  STL.64 [R1+0x168], R58 ;  /* 0x0001683a01007387 */ /* 0x0001e20000100a00 */
[----:B------:R-:W-:-:S03]  /*28090*/  LEA.HI.X.SX32 R219, R234, R3, 0x1, P3 ;  /* 0x00000003eadb7211 */ /* 0x000fc600018f0eff */
[----:B------:R1:W-:Y:S01]  /*280a0*/  STL.64 [R1+0x160], R52 ;  /* 0x0001603401007387 */ /* 0x0003e20000100a00 */
[-C--:B------:R-:W-:Y:S01]  /*280b0*/  LEA.HI.X.SX32 R61, R233, R3.reuse, 0x1, P1 ;  /* 0x00000003e93d7211 */ /* 0x080fe200008f0eff */
[----:B------:R-:W-:Y:S01]  /*280c0*/  VIADD R67, R68, UR15 ;  /* 0x0000000f44437c36 */ /* 0x000fe20008000000 */
[CC--:B0-----:R-:W-:Y:S02]  /*280d0*/  LEA R58, P2, R221.reuse, R2.reuse, 0x1 ;  /* 0x00000002dd3a7211 */ /* 0x0c1fe400078408ff */
        /* <DEDUP_REMOVED lines=42> */
[-C--:B0-----:R-:W-:Y:S02]  /*28380*/  LEA R58, P2, R226, R2.reuse, 0x1 ;  /* 0x00000002e23a7211 */ /* 0x081fe400078408ff */
[----:B-1----:R-:W-:Y:S02]  /*28390*/  LEA R52, P3, R0, R2, 0x1 ;  /* 0x0000000200347211 */ /* 0x002fe400078608ff */
        /* <DEDUP_REMOVED lines=10> */
[C---:B-1----:R-:W-:Y:S02]  /*28440*/  LEA R52, P3, R4.reuse, R2, 0x1 ;  /* 0x0000000204347211 */ /* 0x042fe400078608ff */
[-C--:B------:R-:W-:Y:S02]  /*28450*/  LEA.HI.X.SX32 R59, R5, R3.reuse, 0x1, P2 ;  /* 0x00000003053b7211 */ /* 0x080fe400010f0eff */
[-C--:B------:R-:W-:Y:S02]  /*28460*/  LEA.HI.X.SX32 R53, R4, R3.reuse, 0x1, P3 ;  /* 0x0000000304357211 */ /* 0x080fe400018f0eff */
[----:B------:R-:W-:Y:S01]  /*28470*/  LEA.HI.X.SX32 R227, R6, R3, 0x1, P1 ;  /* 0x0000000306e37211 */ /* 0x000fe200008f0eff */
[----:B------:R0:W-:Y:S01]  /*28480*/  STL.64 [R1+0xd0], R58 ;  /* 0x0000d03a01007387 */ /* 0x0001e20000100a00 */
[----:B------:R-:W-:-:S03]  /*28490*/  VIADD R6, R82, UR29 ;  /* 0x0000001d52067c36 */ /* 0x000fc60008000000 */
[----:B------:R1:W-:Y:S01]  /*284a0*/  STL.64 [R1+0xc8], R52 ;  /* 0x0000c83401007387 */ /* 0x0003e20000100a00 */
[----:B------:R-:W-:Y:S01]  /*284b0*/  VIADD R5, R6, UR32 ;  /* 0x0000002006057c36 */ /* 0x000fe20008000000 */
[-C--:B------:R-:W-:Y:S02]  /*284c0*/  LEA R228, P2, R65, R2.reuse, 0x1 ;  /* 0x0000000241e47211 */ /* 0x080fe400078408ff */
[-C--:B0-----:R-:W-:Y:S02]  /*284d0*/  LEA R58, P1, R66, R2.reuse, 0x1 ;  /* 0x00000002423a7211 */ /* 0x081fe400078208ff */
[----:B-1----:R-:W-:Y:S02]  /*284e0*/  LEA R52, P3, R64, R2, 0x1 ;  /* 0x0000000240347211 */ /* 0x002fe400078608ff */
        /* <DEDUP_REMOVED lines=24> */
[----:B------:R-:W-:Y:S01]  /*28670*/  STL.64 [R1+0x90], R60 ;  /* 0x0000903c01007387 */ /* 0x000fe20000100a00 */
[----:B------:R-:W-:-:S03]  /*28680*/  VIADD R65, R66, UR38 ;  /* 0x0000002642417c36 */ /* 0x000fc60008000000 */
        /* <DEDUP_REMOVED lines=24> */
[-C--:B------:R-:W-:Y:S02]  /*28810*/  LEA R236, P3, R0, R2.reuse, 0x1 ;  /* 0x0000000200ec7211 */ /* 0x080fe400078608ff */
[CC--:B0-----:R-:W-:Y:S02]  /*28820*/  LEA R58, P1, R80.reuse, R2.reuse, 0x1 ;  /* 0x00000002503a7211 */ /* 0x0c1fe400078208ff */
[C---:B-1----:R-:W-:Y:S02]  /*28830*/  LEA R52, P2, R79.reuse, R2, 0x1 ;  /* 0x000000024f347211 */ /* 0x042fe400078408ff */
[-C--:B------:R-:W-:Y:S02]  /*28840*/  LEA.HI.X.SX32 R59, R80, R3.reuse, 0x1, P1 ;  /* 0x00000003503b7211 */ /* 0x080fe400008f0eff */
[----:B------:R-:W-:Y:S01]  /*28850*/  LEA.HI.X.SX32 R53, R79, R3, 0x1, P2 ;  /* 0x000000034f357211 */ /* 0x000fe200010f0eff */
[----:B------:R-:W-:-:S02]  /*28860*/  VIADD R79, R77, UR45 ;  /* 0x0000002d4d4f7c36 */ /* 0x000fc40008000000 */
[----:B------:R0:W-:Y:S02]  /*28870*/  STL.64 [R1+0x48], R58 ;  /* 0x0000483a01007387 */ /* 0x0001e40000100a00 */
[----:B------:R-:W-:Y:S01]  /*28880*/  VIADD R83, R79, UR46 ;  /* 0x0000002e4f537c36 */ /* 0x000fe20008000000 */
[-C--:B------:R-:W-:Y:S01]  /*28890*/  LEA.HI.X.SX32 R237, R0, R3.reuse, 0x1, P3 ;  /* 0x0000000300ed7211 */ /* 0x080fe200018f0eff */
[----:B------:R1:W-:Y:S02]  /*288a0*/  STL.64 [R1+0x40], R52 ;  /* 0x0000403401007387 */ /* 0x0003e40000100a00 */
[----:B------:R-:W-:Y:S01]  /*288b0*/  VIADD R0, R83, UR47 ;  /* 0x0000002f53007c36 */ /* 0x000fe20008000000 */
[-C--:B0-----:R-:W-:Y:S02]  /*288c0*/  LEA R58, P1, R82, R2.reuse, 0x1 ;  /* 0x00000002523a7211 */ /* 0x081fe400078208ff */
[----:B-1----:R-:W-:Y:S02]  /*288d0*/  LEA R52, P2, R6, R2, 0x1 ;  /* 0x0000000206347211 */ /* 0x002fe400078408ff */
[-C--:B------:R-:W-:Y:S01]  /*288e0*/  LEA.HI.X.SX32 R59, R82, R3.reuse, 0x1, P1 ;  /* 0x00000003523b7211 */ /* 0x080fe200008f0eff */
[----:B------:R-:W-:Y:S01]  /*288f0*/  VIADD R85, R0, UR48 ;  /* 0x0000003000557c36 */ /* 0x000fe20008000000 */
[----:B------:R-:W-:-:S02]  /*28900*/  LEA.HI.X.SX32 R53, R6, R3, 0x1, P2 ;  /* 0x0000000306357211 */ /* 0x000fc400010f0eff */
[-C--:B------:R-:W-:Y:S01]  /*28910*/  LEA R244, P3, R5, R2.reuse, 0x1 ;  /* 0x0000000205f47211 */ /* 0x080fe200078608ff */
[----:B------:R-:W-:Y:S01]  /*28920*/  STL.64 [R1+0x30], R58 ;  /* 0x0000303a01007387 */ /* 0x000fe20000100a00 */
[----:B------:R-:W-:Y:S01]  /*28930*/  VIADD R6, R85, UR49 ;  /* 0x0000003155067c36 */ /* 0x000fe20008000000 */
[-C--:B------:R-:W-:Y:S02]  /*28940*/  LEA R246, P2, R64, R2.reuse, 0x1 ;  /* 0x0000000240f67211 */ /* 0x080fe400078408ff */
[----:B------:R0:W-:Y:S01]  /*28950*/  STL.64 [R1+0x28], R52 ;  /* 0x0000283401007387 */ /* 0x0001e20000100a00 */
[-C--:B------:R-:W-:Y:S01]  /*28960*/  LEA.HI.X.SX32 R245, R5, R3.reuse, 0x1, P3 ;  /* 0x0000000305f57211 */ /* 0x080fe200018f0eff */
[----:B------:R-:W-:Y:S01]  /*28970*/  VIADD R5, R6, UR50 ;  /* 0x0000003206057c36 */ /* 0x000fe20008000000 */
[-C--:B------:R-:W-:Y:S01]  /*28980*/  LEA.HI.X.SX32 R247, R64, R3.reuse, 0x1, P2 ;  /* 0x0000000340f77211 */ /* 0x080fe200010f0eff */
[----:B------:R-:W-:Y:S01]  /*28990*/  IMAD.MOV.U32 R60, RZ, RZ, R240 ;  /* 0x000000ffff3c7224 */ /* 0x000fe200078e00f0 */
[-C--:B------:R-:W-:Y:S01]  /*289a0*/  LEA R240, P3, R4, R2.reuse, 0x1 ;  /* 0x0000000204f07211 */ /* 0x080fe200078608ff */
[----:B0-----:R-:W-:Y:S01]  /*289b0*/  IMAD.MOV.U32 R52, RZ, RZ, R238 ;  /* 0x000000ffff347224 */ /* 0x001fe200078e00ee */
[CC--:B------:R-:W-:Y:S01]  /*289c0*/  LEA R238, P1, R81.reuse, R2.reuse, 0x1 ;  /* 0x0000000251ee7211 */ /* 0x0c0fe200078208ff */
[----:B------:R-:W-:Y:S01]  /*289d0*/  IMAD.MOV.U32 R53, RZ, RZ, R239 ;  /* 0x000000ffff357224 */ /* 0x000fe200078e00ef */
[-C--:B------:R-:W-:Y:S01]  /*289e0*/  LEA R250, P2, R66, R2.reuse, 0x1 ;  /* 0x0000000242fa7211 */ /* 0x080fe200078408ff */
[----:B------:R-:W-:Y:S01]  /*289f0*/  IMAD.MOV.U32 R58, RZ, RZ, R242 ;  /* 0x000000ffff3a7224 */ /* 0x000fe200078e00f2 */
[-C--:B------:R-:W-:Y:S01]  /*28a00*/  LEA.HI.X.SX32 R239, R81, R3.reuse, 0x1, P1 ;  /* 0x0000000351ef7211 */ /* 0x080fe200008f0eff */
[----:B------:R-:W-:Y:S01]  /*28a10*/  VIADD R93, R5, UR51 ;  /* 0x00000033055d7c36 */ /* 0x000fe20008000000 */
[-C--:B------:R-:W-:Y:S01]  /*28a20*/  LEA R242, P1, R68, R2.reuse, 0x1 ;  /* 0x0000000244f27211 */ /* 0x080fe200078208ff */
[----:B------:R-:W-:Y:S01]  /*28a30*/  IMAD.MOV.U32 R61, RZ, RZ, R241 ;  /* 0x000000ffff3d7224 */ /* 0x000fe200078e00f1 */
[-C--:B------:R-:W-:Y:S01]  /*28a40*/  LEA.HI.X.SX32 R241, R4, R3.reuse, 0x1, P3 ;  /* 0x0000000304f17211 */ /* 0x080fe200018f0eff */
[----:B------:R-:W-:Y:S01]  /*28a50*/  IMAD.MOV.U32 R59, RZ, RZ, R243 ;  /* 0x000000ffff3b7224 */ /* 0x000fe200078e00f3 */
[----:B------:R-:W-:Y:S01]  /*28a60*/  LEA R64, P3, R65, R2, 0x1 ;  /* 0x0000000241407211 */ /* 0x000fe200078608ff */
[----:B------:R-:W-:Y:S01]  /*28a70*/  VIADD R90, R93, UR52 ;  /* 0x000000345d5a7c36 */ /* 0x000fe20008000000 */
[----:B------:R-:W-:-:S02]  /*28a80*/  LEA.HI.X.SX32 R243, R68, R3, 0x1, P1 ;  /* 0x0000000344f37211 */ /* 0x000fc400008f0eff */
[-C--:B------:R-:W-:Y:S02]  /*28a90*/  LEA.HI.X.SX32 R251, R66, R3.reuse, 0x1, P2 ;  /* 0x0000000342fb7211 */ /* 0x080fe400010f0eff */
[-C--:B------:R-:W-:Y:S01]  /*28aa0*/  LEA R68, P2, R69, R2.reuse, 0x1 ;  /* 0x0000000245447211 */ /* 0x080fe200078408ff */
[----:B------:R-:W-:Y:S01]  /*28ab0*/  VIADD R4, R90, UR53 ;  /* 0x000000355a047c36 */ /* 0x000fe20008000000 */
[-C--:B------:R-:W-:Y:S02]  /*28ac0*/  LEA.HI.X.SX32 R65, R65, R3.reuse, 0x1, P3 ;  /* 0x0000000341417211 */ /* 0x080fe400018f0eff */
[-C--:B------:R-:W-:Y:S02]  /*28ad0*/  LEA R70, P3, R71, R2.reuse, 0x1 ;  /* 0x0000000247467211 */ /* 0x080fe400078608ff */
[-C--:B------:R-:W-:Y:S02]  /*28ae0*/  LEA.HI.X.SX32 R69, R69, R3.reuse, 0x1, P2 ;  /* 0x0000000345457211 */ /* 0x080fe400010f0eff */
[----:B------:R-:W-:Y:S01]  /*28af0*/  LEA R74, P2, R75, R2, 0x1 ;  /* 0x000000024b4a7211 */ /* 0x000fe200078408ff */
[----:B------:R-:W-:Y:S01]  /*28b00*/  VIADD R99, R4, UR54 ;  /* 0x0000003604637c36 */ /* 0x000fe20008000000 */
[----:B------:R-:W-:-:S02]  /*28b10*/  LEA.HI.X.SX32 R71, R71, R3, 0x1, P3 ;  /* 0x0000000347477211 */ /* 0x000fc400018f0eff */
[-C--:B------:R-:W-:Y:S02]  /*28b20*/  LEA R76, P3, R77, R2.reuse, 0x1 ;  /* 0x000000024d4c7211 */ /* 0x080fe400078608ff */
[-C--:B------:R-:W-:Y:S02]  /*28b30*/  LEA.HI.X.SX32 R75, R75, R3.reuse, 0x1, P2 ;  /* 0x000000034b4b7211 */ /* 0x080fe400010f0eff */
[-C--:B------:R-:W-:Y:S01]  /*28b40*/  LEA R80, P2, R83, R2.reuse, 0x1 ;  /* 0x0000000253507211 */ /* 0x080fe200078408ff */
[----:B------:R-:W-:Y:S01]  /*28b50*/  VIADD R101, R99, UR58 ;  /* 0x0000003a63657c36 */ /* 0x000fe20008000000 */
[-C--:B------:R-:W-:Y:S02]  /*28b60*/  LEA R66, P1, R67, R2.reuse, 0x1 ;  /* 0x0000000243427211 */ /* 0x080fe400078208ff */
[----:B------:R-:W-:Y:S02]  /*28b70*/  LEA.HI.X.SX32 R77, R77, R3, 0x1, P3 ;  /* 0x000000034d4d7211 */ /* 0x000fe400018f0eff */
[----:B------:R-:W-:-:S02]  /*28b80*/  LEA R82, P3, R0, R2, 0x1 ;  /* 0x0000000200527211 */ /* 0x000fc400078608ff */
[-C--:B------:R-:W-:Y:S01]  /*28b90*/  LEA.HI.X.SX32 R81, R83, R3.reuse, 0x1, P2 ;  /* 0x0000000353517211 */ /* 0x080fe200010f0eff */
[----:B------:R-:W-:Y:S01]  /*28ba0*/  VIADD R103, R101, UR57 ;  /* 0x0000003965677c36 */ /* 0x000fe20008000000 */
[-C--:B------:R-:W-:Y:S02]  /*28bb0*/  LEA R86, P2, R6, R2.reuse, 0x1 ;  /* 0x0000000206567211 */ /* 0x080fe400078408ff */
[-C--:B------:R-:W-:Y:S02]  /*28bc0*/  LEA.HI.X.SX32 R67, R67, R3.reuse, 0x1, P1 ;  /* 0x0000000343437211 */ /* 0x080fe400008f0eff */
[-C--:B------:R-:W-:Y:S02]  /*28bd0*/  LEA R72, P1, R73, R2.reuse, 0x1 ;  /* 0x0000000249487211 */ /* 0x080fe400078208ff */
[----:B------:R-:W-:Y:S02]  /*28be0*/  LEA.HI.X.SX32 R83, R0, R3, 0x1, P3 ;  /* 0x0000000300537211 */ /* 0x000fe400018f0eff */
[----:B------:R-:W-:-:S02]  /*28bf0*/  LEA R88, P3, R5, R2, 0x1 ;  /* 0x0000000205587211 */ /* 0x000fc400078608ff */
[-C--:B------:R-:W-:Y:S01]  /*28c00*/  LEA.HI.X.SX32 R87, R6, R3.reuse, 0x1, P2 ;  /* 0x0000000306577211 */ /* 0x080fe200010f0eff */
[----:B------:R-:W-:Y:S01]  /*28c10*/  VIADD R6, R103, UR56 ;  /* 0x0000003867067c36 */ /* 0x000fe20008000000 */
[-C--:B------:R-:W-:Y:S02]  /*28c20*/  LEA.HI.X.SX32 R73, R73, R3.reuse, 0x1, P1 ;  /* 0x0000000349497211 */ /* 0x080fe400008f0eff */
[-C--:B------:R-:W-:Y:S02]  /*28c30*/  LEA R78, P1, R79, R2.reuse, 0x1 ;  /* 0x000000024f4e7211 */ /* 0x080fe400078208ff */
[-C--:B------:R-:W-:Y:S01]  /*28c40*/  LEA.HI.X.SX32 R89, R5, R3.reuse, 0x1, P3 ;  /* 0x0000000305597211 */ /* 0x080fe200018f0eff */
[----:B------:R-:W-:Y:S01]  /*28c50*/  VIADD R5, R6, UR60 ;  /* 0x0000003c06057c36 */ /* 0x000fe20008000000 */
[----:B------:R-:W-:Y:S02]  /*28c60*/  LEA.HI.X.SX32 R79, R79, R3, 0x1, P1 ;  /* 0x000000034f4f7211 */ /* 0x000fe400008f0eff */
[-C--:B------:R-:W-:Y:S01]  /*28c70*/  LEA R84, P1, R85, R2.reuse, 0x1 ;  /* 0x0000000255547211 */ /* 0x080fe200078208ff */
[----:B------:R-:W-:Y:S01]  /*28c80*/  VIADD R0, R5, UR59 ;  /* 0x0000003b05007c36 */ /* 0x000fe20008000000 */
[----:B------:R-:W-:-:S02]  /*28c90*/  LEA R96, P3, R4, R2, 0x1 ;  /* 0x0000000204607211 */ /* 0x000fc400078608ff */
[-C--:B------:R-:W-:Y:S01]  /*28ca0*/  LEA.HI.X.SX32 R85, R85, R3.reuse, 0x1, P1 ;  /* 0x0000000355557211 */ /* 0x080fe200008f0eff */
[----:B------:R-:W-:Y:S01]  /*28cb0*/  VIADD R111, R0, UR55 ;  /* 0x00000037006f7c36 */ /* 0x000fe20008000000 */
[-C--:B------:R-:W-:Y:S02]  /*28cc0*/  LEA R92, P1, R93, R2.reuse, 0x1 ;  /* 0x000000025d5c7211 */ /* 0x080fe400078208ff */
[-C--:B------:R-:W-:Y:S02]  /*28cd0*/  LEA R94, P2, R90, R2.reuse, 0x1 ;  /* 0x000000025a5e7211 */ /* 0x080fe400078408ff */
[-C--:B------:R-:W-:Y:S02]  /*28ce0*/  LEA.HI.X.SX32 R97, R4, R3.reuse, 0x1, P3 ;  /* 0x0000000304617211 */ /* 0x080fe400018f0eff */
[----:B------:R-:W-:Y:S01]  /*28cf0*/  LEA R102, P3, R103, R2, 0x1 ;  /* 0x0000000267667211 */ /* 0x000fe200078608ff */
[----:B------:R-:W-:Y:S01]  /*28d00*/  VIADD R249, R111, UR61 ;  /* 0x0000003d6ff97c36 */ /* 0x000fe20008000000 */
[----:B------:R-:W-:-:S02]  /*28d10*/  LEA.HI.X.SX32 R93, R93, R3, 0x1, P1 ;  /* 0x000000035d5d7211 */ /* 0x000fc400008f0eff */
[-C--:B------:R-:W-:Y:S02]  /*28d20*/  LEA.HI.X.SX32 R95, R90, R3.reuse, 0x1, P2 ;  /* 0x000000035a5f7211 */ /* 0x080fe400010f0eff */
[-C--:B------:R-:W-:Y:S02]  /*28d30*/  LEA R98, P1, R99, R2.reuse, 0x1 ;  /* 0x0000000263627211 */ /* 0x080fe400078208ff */
[-C--:B------:R-:W-:Y:S02]  /*28d40*/  LEA R100, P2, R101, R2.reuse, 0x1 ;  /* 0x0000000265647211 */ /* 0x080fe400078408ff */
[-C--:B------:R-:W-:Y:S01]  /*28d50*/  LEA.HI.X.SX32 R103, R103, R3.reuse, 0x1, P3 ;  /* 0x0000000367677211 */ /* 0x080fe200018f0eff */
[----:B------:R-:W-:Y:S01]  /*28d60*/  VIADD R90, R249, UR4 ;  /* 0x00000004f95a7c36 */ /* 0x000fe20008000000 */
[----:B------:R-:W-:Y:S01]  /*28d70*/  LEA R108, P3, R0, R2, 0x1 ;  /* 0x00000002006c7211 */ /* 0x000fe200078608ff */
[----:B------:R-:W-:Y:S01]  /*28d80*/  ULDC UR4, c[0x0][0x22c] ;  /* 0x00008b0000047ab9 */ /* 0x000fe20000000800 */
[----:B------:R-:W-:-:S02]  /*28d90*/  LEA.HI.X.SX32 R99, R99, R3, 0x1, P1 ;  /* 0x0000000363637211 */ /* 0x000fc400008f0eff */
[-C--:B------:R-:W-:Y:S02]  /*28da0*/  LEA.HI.X.SX32 R101, R101, R3.reuse, 0x1, P2 ;  /* 0x0000000365657211 */ /* 0x080fe400010f0eff */
[-C--:B------:R-:W-:Y:S02]  /*28db0*/  LEA R104, P1, R6, R2.reuse, 0x1 ;  /* 0x0000000206687211 */ /* 0x080fe400078208ff */
[C---:B------:R-:W-:Y:S02]  /*28dc0*/  LEA R106, P2, R5.reuse, R2, 0x1 ;  /* 0x00000002056a7211 */ /* 0x040fe400078408ff */
[-C--:B------:R-:W-:Y:S01]  /*28dd0*/  LEA.HI.X.SX32 R109, R0, R3.reuse, 0x1, P3 ;  /* 0x00000003006d7211 */ /* 0x080fe200018f0eff */
[----:B------:R-:W-:Y:S01]  /*28de0*/  VIADD R0, R90, UR5 ;  /* 0x000000055a007c36 */ /* 0x000fe20008000000 */
[-C--:B------:R-:W-:Y:S01]  /*28df0*/  LEA.HI.X.SX32 R105, R6, R3.reuse, 0x1, P1 ;  /* 0x0000000306697211 */ /* 0x080fe200008f0eff */
[----:B------:R-:W-:Y:S01]  /*28e00*/  ULDC UR5, c[0x0][0x22c] ;  /* 0x00008b0000057ab9 */ /* 0x000fe20000000800 */
[----:B------:R-:W-:-:S02]  /*28e10*/  LEA.HI.X.SX32 R107, R5, R3, 0x1, P2 ;  /* 0x00000003056b7211 */ /* 0x000fc400010f0eff */
[-C--:B------:R-:W-:Y:S02]  /*28e20*/  LEA R110, P1, R111, R2.reuse, 0x1 ;  /* 0x000000026f6e7211 */ /* 0x080fe400078208ff */
[-C--:B------:R-:W-:Y:S02]  /*28e30*/  LEA R248, P2, R249, R2.reuse, 0x1 ;  /* 0x00000002f9f87211 */ /* 0x080fe400078408ff */
[-C--:B------:R-:W-:Y:S02]  /*28e40*/  LEA R4, P3, R90, R2.reuse, 0x1 ;  /* 0x000000025a047211 */ /* 0x080fe400078608ff */
[----:B------:R-:W-:Y:S02]  /*28e50*/  LEA R2, P4, R0, R2, 0x1 ;  /* 0x0000000200027211 */ /* 0x000fe400078808ff */
[-C--:B------:R-:W-:Y:S02]  /*28e60*/  LEA.HI.X.SX32 R111, R111, R3.reuse, 0x1, P1 ;  /* 0x000000036f6f7211 */ /* 0x080fe400008f0eff */
[----:B------:R-:W-:-:S02]  /*28e70*/  LEA.HI.X.SX32 R249, R249, R3, 0x1, P2 ;  /* 0x00000003f9f97211 */ /* 0x000fc400010f0eff */
[-C--:B------:R-:W-:Y:S02]  /*28e80*/  LEA.HI.X.SX32 R5, R90, R3.reuse, 0x1, P3 ;  /* 0x000000035a057211 */ /* 0x080fe400018f0eff */
[----:B------:R-:W-:Y:S01]  /*28e90*/  LEA.HI.X.SX32 R3, R0, R3, 0x1, P4 ;  /* 0x0000000300037211 */ /* 0x000fe200020f0eff */
[----:B------:R-:W-:-:S05]  /*28ea0*/  VIADD R0, R7, 0x77 ;  /* 0x0000007707007836 */ /* 0x000fca0000000000 */
[----:B------:R-:W-:Y:S01]  /*28eb0*/  ISETP.LT.AND P5, PT, R0, UR4, !P0 ;  /* 0x0000000400007c0c */ /* 0x000fe2000c7a1270 */
[----:B------:R-:W-:Y:S01]  /*28ec0*/  VIADD R0, R7, 0x78 ;  /* 0x0000007807007836 */ /* 0x000fe20000000000 */
[----:B------:R-:W-:-:S04]  /*28ed0*/  ULDC UR4, c[0x0][0x22c] ;  /* 0x00008b0000047ab9 */ /* 0x000fc80000000800 */
[----:B------:R-:W-:Y:S01]  /*28ee0*/  ISETP.LT.AND P1, PT, R0, UR4, !P0 ;  /* 0x0000000400007c0c */ /* 0x000fe2000c721270 */
[----:B------:R-:W-:Y:S01]  /*28ef0*/  VIADD R0, R7, 0x79 ;  /* 0x0000007907007836 */ /* 0x000fe20000000000 */
[----:B------:R-:W-:Y:S01]  /*28f00*/  ULDC UR4, c[0x0][0x22c] ;  /* 0x00008b0000047ab9 */ /* 0x000fe20000000800 */
[----:B------:R-:W-:-:S03]  /*28f10*/  PRMT R91, R91, 0x7632, R91 ;  /* 0x000076325b5b7816 */ /* 0x000fc6000000005b */
[----:B------:R-:W-:Y:S02]  /*28f20*/  ISETP.LT.AND P2, PT, R0, UR4, !P0 ;  /* 0x0000000400007c0c */ /* 0x000fe4000c741270 */
[----:B------:R0:W-:Y:S01]  /*28f30*/  @P5 STG.E.U16 desc[UR30][R52.64], R91 ;  /* 0x0000005b34005986 */ /* 0x0001e2000c10151e */
[----:B------:R-:W-:Y:S01]  /*28f40*/  VIADD R0, R7, 0x7a ;  /* 0x0000007a07007836 */ /* 0x000fe20000000000 */
[----:B------:R-:W-:-:S03]  /*28f50*/  ULDC UR4, c[0x0][0x22c] ;  /* 0x00008b0000047ab9 */ /* 0x000fc60000000800 */
[----:B---3--:R1:W-:Y:S04]  /*28f60*/  @P1 STG.E.U16 desc[UR30][R60.64], R56 ;  /* 0x000000383c001986 */ /* 0x0083e8000c10151e */
[----:B0-----:R-:W2:Y:S04]  /*28f70*/  LDL.LU.64 R90, [R1+0xb80] ;  /* 0x000b8000015a7983 */ /* 0x001ea80000300a00 */
[----:B------:R-:W3:Y:S01]  /*28f80*/  LDL.LU.64 R52, [R1+0xb68] ;  /* 0x000b680001347983 */ /* 0x000ee20000300a00 */
[----:B-1----:R-:W-:-:S03]  /*28f90*/  PRMT R56, R56, 0x7632, R56 ;  /* 0x0000763238387816 */ /* 0x002fc60000000038 */
[----:B------:R-:W4:Y:S04]  /*28fa0*/  LDL.LU.64 R60, [R1+0xb60] ;  /* 0x000b6000013c7983 */ /* 0x000f280000300a00 */
[----:B------:R0:W-:Y:S04]  /*28fb0*/  @P2 STG.E.U16 desc[UR30][R58.64], R56 ;  /* 0x000000383a002986 */ /* 0x0001e8000c10151e */
[----:B0-----:R-:W3:Y:S01]  /*28fc0*/  LDL.LU.64 R58, [R1+0xf08] ;  /* 0x000f0800013a7983 */ /* 0x001ee20000300a00 */
[----:B------:R-:W-:Y:S01]  /*28fd0*/  ISETP.LT.AND P3, PT, R0, UR4, !P0 ;  /* 0x0000000400007c0c */ /* 0x000fe2000c761270 */
[----:B------:R-:W-:Y:S01]  /*28fe0*/  VIADD R0, R7, 0x7b ;  /* 0x0000007b07007836 */ /* 0x000fe20000000000 */
[----:B------:R-:W-:-:S04]  /*28ff0*/  ULDC UR4, c[0x0][0x22c] ;  /* 0x00008b0000047ab9 */ /* 0x000fc80000000800 */
[----:B------:R-:W-:-:S07]  /*29000*/  ISETP.LT.AND P4, PT, R0, UR4, !P0 ;  /* 0x0000000400007c0c */ /* 0x000fce000c781270 */
[----:B--2---:R0:W-:Y:S01]  /*29010*/  @P3 STG.E.U16 desc[UR30][R90.64], R57 ;  /* 0x000000395a003986 */ /* 0x0041e2000c10151e */
[----:B------:R-:W-:Y:S01]  /*29020*/  VIADD R0, R7, 0x7c ;  /* 0x0000007c07007836 */ /* 0x000fe20000000000 */
[----:B------:R-:W-:Y:S01]  /*29030*/  ULDC UR4, c[0x0][0x22c] ;  /* 0x00008b0000047ab9 */ /* 0x000fe20000000800 */
[----:B0-----:R-:W-:Y:S01]  /*29040*/  PRMT R57, R57, 0x7632, R57 ;  /* 0x0000763239397816 */ /* 0x001fe20000000039 */
[----:B------:R-:W2:Y:S04]  /*29050*/  LDL.LU.64 R90, [R1+0xb48] ;  /* 0x000b4800015a7983 */ /* 0x000ea80000300a00 */
[----:B---3--:R0:W-:Y:S04]  /*29060*/  @P4 STG.E.U16 desc[UR30][R58.64], R57 ;  /* 0x000000393a004986 */ /* 0x0081e8000c10151e */
[----:B0-----:R-:W3:Y:S04]  /*29070*/  LDL.LU.64 R58, [R1+0xf00] ;  /* 0x000f0000013a7983 */ /* 0x001ee80000300a00 */
[----:B------:R-:W3:Y:S01]  /*29080*/  LDL.LU.64 R56, [R1+0xb70] ;  /* 0x000b700001387983 */ /* 0x000ee20000300a00 */
[----:B------:R-:W-:Y:S01]  /*29090*/  ISETP.LT.AND P5, PT, R0, UR4, !P0 ;  /* 0x0000000400007c0c */ /* 0x000fe2000c7a1270 */
[C---:B------:R-:W-:Y:S01]  /*290a0*/  VIADD R6, R7.reuse, 0x7d ;  /* 0x0000007d07067836 */ /* 0x040fe20000000000 */
[----:B------:R-:W-:Y:S01]  /*290b0*/  ULDC UR4, c[0x0][0x22c] ;  /* 0x00008b0000047ab9 */ /* 0x000fe20000000800 */
[----:B------:R-:W-:-:S03]  /*290c0*/  VIADD R0, R7, 0x7e ;  /* 0x0000007e07007836 */ /* 0x000fc60000000000 */
[----:B------:R-:W-:Y:S01]  /*290d0*/  ISETP.LT.AND P6, PT, R6, UR5, !P0 ;  /* 0x0000000506007c0c */ /* 0x000fe2000c7c1270 */
[----:B------:R-:W-:Y:S01]  /*290e0*/  ULDC UR5, c[0x0][0x22c] ;  /* 0x00008b0000057ab9 */ /* 0x000fe20000000800 */
[----:B------:R-:W-:Y:S01]  /*290f0*/  ISETP.LT.AND P1, PT, R0, UR4, !P0 ;  /* 0x0000000400007c0c */ /* 0x000fe2000c721270 */
[----:B------:R-:W-:Y:S01]  /*29100*/  VIADD R0, R7, 0x7f ;  /* 0x0000007f07007836 */ /* 0x000fe20000000000 */
[----:B------:R-:W-:-:S03]  /*29110*/  ULDC UR4, c[0x0][0x22c] ;  /* 0x00008b0000047ab9 */ /* 0x000fc60000000800 */
[----:B---3--:R0:W-:Y:S02]  /*29120*/  @P5 STG.E.U16 desc[UR30][R56.64], R58 ;  /* 0x0000003a38005986 */ /* 0x0081e4000c10151e */
[----:B0-----:R-:W-:Y:S02]  /*29130*/  PRMT R58, R58, 0x7632, R58 ;  /* 0x000076323a3a7816 */ /* 0x001fe4000000003a */
[----:B------:R-:W3:Y:S04]  /*29140*/  LDL.LU.64 R56, [R1+0xb38] ;  /* 0x000b380001387983 */ /* 0x000ee80000300a00 */
[----:B------:R0:W-:Y:S04]  /*29150*/  @P6 STG.E.U16 desc[UR30][R52.64], R58 ;  /* 0x0000003a34006986 */ /* 0x0001e8000c10151e */
[----:B----4-:R1:W-:Y:S04]  /*29160*/  @P1 STG.E.U16 desc[UR30][R60.64], R59 ;  /* 0x0000003b3c001986 */ /* 0x0103e8000c10151e */
[----:B0-----:R-:W4:Y:S04]  /*29170*/  LDL.LU.64 R52, [R1+0xb28] ;  /* 0x000b280001347983 */ /* 0x001f280000300a00 */
[----:B-1----:R-:W2:Y:S01]  /*29180*/  LDL.LU.64 R60, [R1+0xef8] ;  /* 0x000ef800013c7983 */ /* 0x002ea20000300a00 */
[----:B------:R-:W-:-:S02]  /*29190*/  ISETP.LT.AND P2, PT, R0, UR4, !P0 ;  /* 0x0000000400007c0c */ /* 0x000fc4000c741270 */
[----:B------:R-:W-:Y:S01]  /*291a0*/  PRMT R6, R59, 0x7632, R6 ;  /* 0x000076323b067816 */ /* 0x000fe20000000006 */
[----:B------:R-:W-:Y:S01]  /*291b0*/  VIADD R0, R7, 0x80 ;  /* 0x0000008007007836 */ /* 0x000fe20000000000 */
[----:B------:R-:W3:Y:S01]  /*291c0*/  LDL.LU.64 R58, [R1+0xb50] ;  /* 0x000b5000013a7983 */ /* 0x000ee20000300a00 */
[----:B------:R-:W-:-:S03]  /*291d0*/  ULDC UR4, c[0x0][0x22c] ;  /* 0x00008b0000047ab9 */ /* 0x000fc60000000800 */
[----:B------:R-:W-:Y:S01]  /*291e0*/  ISETP.LT.AND P3, PT, R0, UR4, !P0 ;  /* 0x0000000400007c0c */ /* 0x000fe2000c761270 */
[----:B------:R-:W-:Y:S01]  /*291f0*/  VIADD R0, R7, 0x81 ;  /* 0x0000008107007836 */ /* 0x000fe20000000000 */
[----:B------:R-:W-:-:S03]  /*29200*/  ULDC UR4, c[0x0][0x22c] ;  /* 0x00008b0000047ab9 */ /* 0x000fc60000000800 */
[----:B--2---:R0:W-:Y:S04]  /*29210*/  @P2 STG.E.U16 desc[UR30][R60.64], R6 ;  /* 0x000000063c002986 */ /* 0x0041e8000c10151e */
[----:B0-----:R-:W3:Y:S01]  /*29220*/  LDL.LU.64 R60, [R1+0xef0] ;  /* 0x000ef000013c7983 */ /* 0x001ee20000300a00 */
[----:B------:R-:W-:Y:S01]  /*29230*/  ISETP.LT.AND P4, PT, R0, UR4, !P0 ;  /* 0x0000000400007c0c */ /* 0x000fe2000c781270 */
[----:B------:R-:W-:Y:S01]  /*29240*/  VIADD R0, R7, 0x82 ;  /* 0x0000008207007836 */ /* 0x000fe20000000000 */
[----:B------:R-:W-:-:S04]  /*29250*/  ULDC UR4, c[0x0][0x22c] ;  /* 0x00008b0000047ab9 */ /* 0x000fc80000000800 */
[----:B------:R-:W-:Y:S01]  /*29260*/  ISETP.LT.AND P5, PT, R0, UR4, !P0 ;  /* 0x0000000400007c0c */ /* 0x000fe2000c7a1270 */
[C---:B------:R-:W-:Y:S01]  /*29270*/  VIADD R0, R7.reuse, 0x83 ;  /* 0x0000008307007836 */ /* 0x040fe20000000000 */
[----:B------:R-:W-:Y:S01]  /*29280*/  ULDC UR4, c[0x0][0x22c] ;  /* 0x00008b0000047ab9 */ /* 0x000fe20000000800 */
[----:B---3--:R0:W-:Y:S02]  /*29290*/  @P3 STG.E.U16 desc[UR30][R58.64], R60 ;  /* 0x0000003c3a003986 */ /* 0x0081e4000c10151e */
[----:B0-----:R-:W-:Y:S02]  /*292a0*/  PRMT R60, R60, 0x7632, R60 ;  /* 0x000076323c3c7816 */ /* 0x001fe4000000003c */
[----:B------:R-:W2:Y:S04]  /*292b0*/  LDL.LU.64 R58, [R1+0xb18] ;  /* 0x000b1800013a7983 */ /* 0x000ea80000300a00 */
[----:B------:R-:W-:Y:S04]  /*292c0*/  @P4 STG.E.U16 desc[UR30][R90.64], R60 ;  /* 0x0000003c5a004986 */ /* 0x000fe8000c10151e */
[----:B------:R0:W-:Y:S04]  /*292d0*/  @P5 STG.E.U16 desc[UR30][R62.64], R61 ;  /* 0x0000003d3e005986 */ /* 0x0001e8000c10151e */
[----:B0-----:R-:W4:Y:S01]  /*292e0*/  LDL.LU.64 R62, [R1+0xee8] ;  /* 0x000ee800013e7983 */ /* 0x001f220000300a00 */
[----:B------:R-:W-:Y:S01]  /*292f0*/  ISETP.LT.AND P6, PT, R0, UR4, !P0 ;  /* 0x0000000400007c0c */ /* 0x000fe2000c7c1270 */
[----:B------:R-:W-:Y:S01]  /*29300*/  VIADD R0, R7, 0x84 ;  /* 0x0000008407007836 */ /* 0x000fe20000000000 */
[----:B------:R-:W-:Y:S01]  /*29310*/  ULDC UR4, c[0x0][0x22c] ;  /* 0x00008b0000047ab9 */ /* 0x000fe20000000800 */
[----:B------:R-:W-:Y:S01]  /*29320*/  PRMT R61, R61, 0x7632, R61 ;  /* 0x000076323d3d7816 */ /* 0x000fe2000000003d */
[----:B------:R-:W3:Y:S02]  /*29330*/  LDL.LU.64 R90, [R1+0xb00] ;  /* 0x000b0000015a7983 */ /* 0x000ee40000300a00 */
[----:B------:R-:W-:-:S07]  /*29340*/  ISETP.LT.AND P1, PT, R0, UR4, !P0 ;  /* 0x0000000400007c0c */ /* 0x000fce000c721270 */
[----:B------:R0:W-:Y:S01]  /*29350*/  @P6 STG.E.U16 desc[UR30][R56.64], R61 ;  /* 0x0000003d38006986 */ /* 0x0001e2000c10151e */
[C---:B------:R-:W-:Y:S01]  /*29360*/  VIADD R0, R7.reuse, 0x85 ;  /* 0x0000008507007836 */ /* 0x040fe20000000000 */
[----:B------:R-:W-:Y:S02]  /*29370*/  ULDC UR4, c[0x0][0x22c] ;  /* 0x00008b0000047ab9 */ /* 0x000fe40000000800 */
[----:B0-----:R-:W2:Y:S04]  /*29380*/  LDL.LU.64 R60, [R1+0xb20] ;  /* 0x000b2000013c7983 */ /* 0x001ea80000300a00 */
[----:B------:R-:W3:Y:S04]  /*29390*/  LDL.LU.64 R56, [R1+0xaf8] ;  /* 0x000af80001387983 */ /* 0x000ee80000300a00 */
[----:B----4-:R0:W-:Y:S04]  /*293a0*/  @P1 STG.E.U16 desc[UR30][R52.64], R62 ;  /* 0x0000003e34001986 */ /* 0x0101e8000c10151e */
[----:B0-----:R-:W4:Y:S01]  /*293b0*/  LDL.LU.64 R52, [R1+0xee0] ;  /* 0x000ee00001347983 */ /* 0x001f220000300a00 */
[----:B------:R-:W-:Y:S01]  /*293c0*/  ISETP.LT.AND P2, PT, R0, UR4, !P0 ;  /* 0x0000000400007c0c */ /* 0x000fe2000c741270 */
[----:B------:R-:W-:Y:S01]  /*293d0*/  VIADD R0, R7, 0x86 ;  /* 0x0000008607007836 */ /* 0x000fe20000000000 */
[----:B------:R-:W-:-:S04]  /*293e0*/  ULDC UR4, c[0x0][0x22c] ;  /* 0x00008b0000047ab9 */ /* 0x000fc80000000800 */
[----:B------:R-:W-:Y:S01]  /*293f0*/  ISETP.LT.AND P3, PT, R0, UR4, !P0 ;  /* 0x0000000400007c0c */ /* 0x000fe2000c761270 */
[----:B------:R-:W-:Y:S01]  /*29400*/  VIADD R0, R7, 0x87 ;  /* 0x0000008707007836 */ /* 0x000fe20000000000 */
[----:B------:R-:W-:-:S04]  /*29410*/  ULDC UR4, c[0x0][0x22c] ;  /* 0x00008b0000047ab9 */ /* 0x000fc80000000800 */
[----:B------:R-:W-:Y:S02]  /*29420*/  ISETP.LT.AND P4, PT, R0, UR4, !P0 ;  /* 0x0000000400007c0c */ /* 0x000fe4000c781270 */
[----:B------:R-:W-:Y:S02]  /*29430*/  PRMT R62, R62, 0x7632, R62 ;  /* 0x000076323e3e7816 */ /* 0x000fe4000000003e */
[----:B------:R-:W-:Y:S01]  /*29440*/  PRMT R6, R63, 0x7632, R6 ;  /* 0x000076323f067816 */ /* 0x000fe20000000006 */
[C---:B------:R-:W-:Y:S01]  /*29450*/  VIADD R0, R7.reuse, 0x88 ;  /* 0x0000008807007836 */ /* 0x040fe20000000000 */
[----:B------:R-:W-:Y:S01]  /*29460*/  ULDC UR4, c[0x0][0x22c] ;  /* 0x00008b0000047ab9 */ /* 0x000fe20000000800 */
[----:B--2---:R0:W-:Y:S04]  /*29470*/  @P2 STG.E.U16 desc[UR30][R60.64], R62 ;  /* 0x0000003e3c002986 */ /* 0x0041e8000c10151e */
[----:B------:R1:W-:Y:S04]  /*29480*/  @P3 STG.E.U16 desc[UR30][R58.64], R63 ;  /* 0x0000003f3a003986 */ /* 0x0003e8000c10151e */
[----:B0-----:R-:W2:Y:S04]  /*29490*/  LDL.LU.64 R60, [R1+0xae8] ;  /* 0x000ae800013c7983 */ /* 0x001ea80000300a00 */
[----:B-1----:R-:W3:Y:S04]  /*294a0*/  LDL.LU.64 R62, [R1+0xb08] ;  /* 0x000b0800013e7983 */ /* 0x002ee80000300a00 */
[----:B------:R-:W2:Y:S04]  /*294b0*/  LDL.LU.64 R58, [R1+0xae0] ;  /* 0x000ae000013a7983 */ /* 0x000ea80000300a00 */
[----:B----4-:R0:W-:Y:S04]  /*294c0*/  @P4 STG.E.U16 desc[UR30][R52.64], R6 ;  /* 0x0000000634004986 */ /* 0x0101e8000c10151e */
[----:B0-----:R-:W3:Y:S01]  /*294d0*/  LDL.LU.64 R52, [R1+0xed8] ;  /* 0x000ed80001347983 */ /* 0x001ee20000300a00 */
[----:B------:R-:W-:Y:S01]  /*294e0*/  ISETP.LT.AND P5, PT, R0, UR4, !P0 ;  /* 0x0000000400007c0c */ /* 0x000fe2000c7a1270 */
[----:B------:R-:W-:Y:S01]  /*294f0*/  VIADD R0, R7, 0x89 ;  /* 0x0000008907007836 */ /* 0x000fe20000000000 */
[----:B------:R-:W-:-:S04]  /*29500*/  ULDC UR4, c[0x0][0x22c] ;  /* 0x00008b0000047ab9 */ /* 0x000fc80000000800 */
[----:B------:R-:W-:Y:S01]  /*29510*/  ISETP.LT.AND P6, PT, R0, UR4, !P0 ;  /* 0x0000000400007c0c */ /* 0x000fe2000c7c1270 */
[----:B------:R-:W-:Y:S01]  /*29520*/  VIADD R0, R7, 0x8a ;  /* 0x0000008a07007836 */ /* 0x000fe20000000000 */
[----:B------:R-:W-:-:S04]  /*29530*/  ULDC UR4, c[0x0][0x22c] ;  /* 0x00008b0000047ab9 */ /* 0x000fc80000000800 */
[----:B------:R-:W-:Y:S01]  /*29540*/  ISETP.LT.AND P1, PT, R0, UR4, !P0 ;  /* 0x0000000400007c0c */ /* 0x000fe2000c721270 */
[----:B------:R-:W-:Y:S01]  /*29550*/  VIADD R0, R7, 0x8b ;  /* 0x0000008b07007836 */ /* 0x000fe20000000000 */
[----:B------:R-:W-:-:S04]  /*29560*/  ULDC UR4, c[0x0][0x22c] ;  /* 0x00008b0000047ab9 */ /* 0x000fc80000000800 */
[----:B------:R-:W-:Y:S01]  /*29570*/  ISETP.LT.AND P2, PT, R0, UR4, !P0 ;  /* 0x0000000400007c0c */ /* 0x000fe2000c741270 */
[----:B---3--:R0:W-:Y:S01]  /*29580*/  @P5 STG.E.U16 desc[UR30][R62.64], R52 ;  /* 0x000000343e005986 */ /* 0x0081e2000c10151e */
[----:B------:R-:W-:Y:S01]  /*29590*/  VIADD R0, R7, 0x8c ;  /* 0x0000008c07007836 */ /* 0x000fe20000000000 */
[----:B------:R-:W-:Y:S01]  /*295a0*/  ULDC UR4, c[0x0][0x22c] ;  /* 0x00008b0000047ab9 */ /* 0x000fe20000000800 */
[----:B0-----:R-:W-:-:S05]  /*295b0*/  PRMT R52, R52, 0x7632, R52 ;  /* 0x0000763234347816 */ /* 0x001fca0000000034 */
[----:B------:R0:W-:Y:S04]  /*295c0*/  @P6 STG.E.U16 desc[UR30][R90.64], R52 ;  /* 0x000000345a006986 */ /* 0x0001e8000c10151e */
[----:B------:R1:W-:Y:S04]  /*295d0*/  @P1 STG.E.U16 desc[UR30][R56.64], R53 ;  /* 0x0000003538001986 */ /* 0x0003e8000c10151e */
[----:B0-----:R-:W3:Y:S01]  /*295e0*/  LDL.LU.64 R90, [R1+0xad0] ;  /* 0x000ad000015a7983 */ /* 0x001ee20000300a00 */
[----:B-1----:R-:W-:-:S03]  /*295f0*/  PRMT R53, R53, 0x7632, R53 ;  /* 0x0000763235357816 */ /* 0x002fc60000000035 */
[----:B------:R-:W4:Y:S04]  /*29600*/  LDL.LU.64 R62, [R1+0xac0] ;  /* 0x000ac000013e7983 */ /* 0x000f280000300a00 */
[----:B------:R-:W4:Y:S04]  /*29610*/  LDL.LU.64 R56, [R1+0xab8] ;  /* 0x000ab80001387983 */ /* 0x000f280000300a00 */
[----:B------:R0:W-:Y:S04]  /*29620*/  @P2 STG.E.U16 desc[UR30][R54.64], R53 ;  /* 0x0000003536002986 */ /* 0x0001e8000c10151e */
[----:B0-----:R-:W2:Y:S01]  /*29630*/  LDL.LU.64 R54, [R1+0xed0] ;  /* 0x000ed00001367983 */ /* 0x001ea20000300a00 */
[----:B------:R-:W-:Y:S01]  /*29640*/  ISETP.LT.AND P3, PT, R0, UR4, !P0 ;  /* 0x0000000400007c0c */ /* 0x000fe2000c761270 */
[----:B------:R-:W-:Y:S01]  /*29650*/  VIADD R0, R7, 0x8d ;  /* 0x0000008d07007836 */ /* 0x000fe20000000000 */
[----:B------:R-:W-:-:S04]  /*29660*/  ULDC UR4, c[0x0][0x22c] ;  /* 0x00008b0000047ab9 */ /* 0x000fc80000000800 */
[----:B------:R-:W-:Y:S01]  /*29670*/  ISETP.LT.AND P4, PT, R0, UR4, !P0 ;  /* 0x0000000400007c0c */ /* 0x000fe2000c781270 */
[----:B------:R-:W-:Y:S01]  /*29680*/  VIADD R0, R7, 0x8e ;  /* 0x0000008e07007836 */ /* 0x000fe20000000000 */
[----:B------:R-:W-:-:S04]  /*29690*/  ULDC UR4, c[0x0][0x22c] ;  /* 0x00008b0000047ab9 */ /* 0x000fc80000000800 */
[----:B------:R-:W-:Y:S01]  /*296a0*/  ISETP.LT.AND P5, PT, R0, UR4, !P0 ;  /* 0x0000000400007c0c */ /* 0x000fe2000c7a1270 */
[C---:B------:R-:W-:Y:S01]  /*296b0*/  VIADD R0, R7.reuse, 0x8f ;  /* 0x0000008f07007836 */ /* 0x040fe20000000000 */
[----:B------:R-:W-:Y:S01]  /*296c0*/  ULDC UR4, c[0x0][0x22c] ;  /* 0x00008b0000047ab9 */ /* 0x000fe20000000800 */
[----:B--2---:R0:W-:Y:S02]  /*296d0*/  @P3 STG.E.U16 desc[UR30][R60.64], R54 ;  /* 0x000000363c003986 */ /* 0x0041e4000c10151e */
[----:B0-----:R-:W-:Y:S02]  /*296e0*/  PRMT R54, R54, 0x7632, R54 ;  /* 0x0000763236367816 */ /* 0x001fe40000000036 */
[----:B------:R-:W2:Y:S04]  /*296f0*/  LDL.LU.64 R60, [R1+0xaa8] ;  /* 0x000aa800013c7983 */ /* 0x000ea80000300a00 */
[----:B------:R0:W-:Y:S04]  /*29700*/  @P4 STG.E.U16 desc[UR30][R58.64], R54 ;  /* 0x000000363a004986 */ /* 0x0001e8000c10151e */
[----:B------:R1:W-:Y:S04]  /*29710*/  @P5 STG.E.U16 desc[UR30][R48.64], R55 ;  /* 0x0000003730005986 */ /* 0x0003e8000c10151e */
[----:B0-----:R-:W2:Y:S04]  /*29720*/  LDL.LU.64 R58, [R1+0xaa0] ;  /* 0x000aa000013a7983 */ /* 0x001ea80000300a00 */
[----:B-1----:R-:W4:Y:S01]  /*29730*/  LDL.LU.64 R48, [R1+0xec8] ;  /* 0x000ec80001307983 */ /* 0x002f220000300a00 */
        /* <DEDUP_REMOVED lines=11> */
[----:B---3--:R0:W-:Y:S01]  /*297f0*/  @P6 STG.E.U16 desc[UR30][R90.64], R6 ;  /* 0x000000065a006986 */ /* 0x0081e2000c10151e */
[----:B------:R-:W-:Y:S01]  /*29800*/  VIADD R0, R7, 0x93 ;  /* 0x0000009307007836 */ /* 0x000fe20000000000 */
[----:B------:R-:W-:Y:S02]  /*29810*/  ULDC UR4, c[0x0][0x22c] ;  /* 0x00008b0000047ab9 */ /* 0x000fe40000000800 */
[----:B0-----:R-:W3:Y:S04]  /*29820*/  LDL.LU.64 R90, [R1+0xa98] ;  /* 0x000a9800015a7983 */ /* 0x001ee80000300a00 */
[----:B----4-:R0:W-:Y:S02]  /*29830*/  @P1 STG.E.U16 desc[UR30][R62.64], R48 ;  /* 0x000000303e001986 */ /* 0x0101e4000c10151e */
[----:B0-----:R-:W-:-:S02]  /*29840*/  PRMT R48, R48, 0x7632, R48 ;  /* 0x0000763230307816 */ /* 0x001fc40000000030 */
[----:B------:R-:W4:Y:S04]  /*29850*/  LDL.LU.64 R62, [R1+0xa88] ;  /* 0x000a8800013e7983 */ /* 0x000f280000300a00 */
[----:B------:R0:W-:Y:S04]  /*29860*/  @P2 STG.E.U16 desc[UR30][R56.64], R48 ;  /* 0x0000003038002986 */ /* 0x0001e8000c10151e */
[----:B------:R1:W-:Y:S04]  /*29870*/  @P3 STG.E.U16 desc[UR30][R50.64], R49 ;  /* 0x0000003132003986 */ /* 0x0003e8000c10151e */
[----:B0-----:R-:W4:Y:S04]  /*29880*/  LDL.LU.64 R56, [R1+0xa78] ;  /* 0x000a780001387983 */ /* 0x001f280000300a00 */
[----:B-1----:R-:W3:Y:S01]  /*29890*/  LDL.LU.64 R50, [R1+0xec0] ;  /* 0x000ec00001327983 */ /* 0x002ee20000300a00 */
        /* <DEDUP_REMOVED lines=11> */
[----:B--2---:R0:W-:Y:S01]  /*29950*/  @P4 STG.E.U16 desc[UR30][R60.64], R49 ;  /* 0x000000313c004986 */ /* 0x0041e2000c10151e */
[----:B------:R-:W-:Y:S01]  /*29960*/  VIADD R0, R7, 0x97 ;  /* 0x0000009707007836 */ /* 0x000fe20000000000 */
[----:B------:R-:W-:Y:S02]  /*29970*/  ULDC UR4, c[0x0][0x22c] ;  /* 0x00008b0000047ab9 */ /* 0x000fe40000000800 */
[----:B0-----:R-:W2:Y:S04]  /*29980*/  LDL.LU.64 R60, [R1+0xa68] ;  /* 0x000a6800013c7983 */ /* 0x001ea80000300a00 */
[----:B---3--:R0:W-:Y:S02]  /*29990*/  @P5 STG.E.U16 desc[UR30][R58.64], R50 ;  /* 0x000000323a005986 */ /* 0x0081e4000c10151e */
[----:B0-----:R-:W-:-:S02]  /*299a0*/  PRMT R50, R50, 0x7632, R50 ;  /* 0x0000763232327816 */ /* 0x001fc40000000032 */
[----:B------:R-:W3:Y:S04]  /*299b0*/  LDL.LU.64 R58, [R1+0xa60] ;  /* 0x000a6000013a7983 */ /* 0x000ee80000300a00 */
[----:B------:R0:W-:Y:S04]  /*299c0*/  @P6 STG.E.U16 desc[UR30][R90.64], R50 ;  /* 0x000000325a006986 */ /* 0x0001e8000c10151e */
[----:B------:R1:W-:Y:S04]  /*299d0*/  @P1 STG.E.U16 desc[UR30][R44.64], R51 ;  /* 0x000000332c001986 */ /* 0x0003e8000c10151e */
[----:B0-----:R-:W3:Y:S04]  /*299e0*/  LDL.LU.64 R90, [R1+0xa58] ;  /* 0x000a5800015a7983 */ /* 0x001ee80000300a00 */
[----:B-1----:R-:W2:Y:S01]  /*299f0*/  LDL.LU.64 R44, [R1+0xeb8] ;  /* 0x000eb800012c7983 */ /* 0x002ea20000300a00 */
        /* <DEDUP_REMOVED lines=8> */
[----:B----4-:R-:W-:Y:S01]  /*29a80*/  @P2 STG.E.U16 desc[UR30][R62.64], R6 ;  /* 0x000000063e002986 */ /* 0x010fe2000c10151e */
[----:B------:R-:W-:Y:S01]  /*29a90*/  VIADD R0, R7, 0x9a ;  /* 0x0000009a07007836 */ /* 0x000fe20000000000 */
[----:B------:R-:W-:-:S03]  /*29aa0*/  ULDC UR4, c[0x0][0x22c] ;  /* 0x00008b0000047ab9 */ /* 0x000fc60000000800 */
[----:B--2---:R0:W-:Y:S02]  /*29ab0*/  @P3 STG.E.U16 desc[UR30][R56.64], R44 ;  /* 0x0000002c38003986 */ /* 0x0041e4000c10151e */
[----:B0-----:R-:W-:-:S05]  /*29ac0*/  PRMT R44, R44, 0x7632, R44 ;  /* 0x000076322c2c7816 */ /* 0x001fca000000002c */
[----:B------:R0:W-:Y:S04]  /*29ad0*/  @P4 STG.E.U16 desc[UR30][R46.64], R44 ;  /* 0x0000002c2e004986 */ /* 0x0001e8000c10151e */
[----:B0-----:R-:W2:Y:S01]  /*29ae0*/  LDL.LU.64 R46, [R1+0xeb0] ;  /* 0x000eb000012e7983 */ /* 0x001ea20000300a00 */
[----:B------:R-:W-:Y:S01]  /*29af0*/  ISETP.LT.AND P5, PT, R0, UR4, !P0 ;  /* 0x0000000400007c0c */ /* 0x000fe2000c7a1270 */
[C---:B------:R-:W-:Y:S01]  /*29b00*/  VIADD R0, R7.reuse, 0x9b ;  /* 0x0000009b07007836 */ /* 0x040fe20000000000 */
[----:B------:R-:W-:Y:S01]  /*29b10*/  ULDC UR4, c[0x0][0x22c] ;  /* 0x00008b0000047ab9 */ /* 0x000fe20000000800 */
[----:B------:R-:W4:Y:S03]  /*29b20*/  LDL.LU.64 R62, [R1+0xa40] ;  /* 0x000a4000013e7983 */ /* 0x000f260000300a00 */
[----:B------:R-:W-:Y:S01]  /*29b30*/  ISETP.LT.AND P6, PT, R0, UR4, !P0 ;  /* 0x0000000400007c0c */ /* 0x000fe2000c7c1270 */
[C---:B------:R-:W-:Y:S01]  /*29b40*/  VIADD R0, R7.reuse, 0x9c ;  /* 0x0000009c07007836 */ /* 0x040fe20000000000 */
[----:B------:R-:W-:Y:S01]  /*29b50*/  ULDC UR4, c[0x0][0x22c] ;  /* 0x00008b0000047ab9 */ /* 0x000fe20000000800 */
[----:B------:R-:W4:Y:S03]  /*29b60*/  LDL.LU.64 R56, [R1+0xa38] ;  /* 0x000a380001387983 */ /* 0x000f260000300a00 */
[----:B------:R-:W-:Y:S01]  /*29b70*/  ISETP.LT.AND P1, PT, R0, UR4, !P0 ;  /* 0x0000000400007c0c */ /* 0x000fe2000c721270 */
[----:B------:R-:W-:Y:S01]  /*29b80*/  VIADD R0, R7, 0x9d ;  /* 0x0000009d07007836 */ /* 0x000fe20000000000 */
[----:B------:R-:W-:Y:S01]  /*29b90*/  ULDC UR4, c[0x0][0x22c] ;  /* 0x00008b0000047ab9 */ /* 0x000fe20000000800 */
[----:B------:R0:W-:Y:S03]  /*29ba0*/  @P5 STG.E.U16 desc[UR30][R60.64], R45 ;  /* 0x0000002d3c005986 */ /* 0x0001e6000c10151e */
[----:B------:R-:W-:-:S02]  /*29bb0*/  ISETP.LT.AND P2, PT, R0, UR4, !P0 ;  /* 0x0000000400007c0c */ /* 0x000fc4000c741270 */
[----:B0-----:R-:W-:Y:S01]  /*29bc0*/  PRMT R45, R45, 0x7632, R45 ;  /* 0x000076322d2d7816 */ /* 0x001fe2000000002d */
[----:B------:R-:W-:Y:S01]  /*29bd0*/  VIADD R0, R7, 0x9e ;  /* 0x0000009e07007836 */ /* 0x000fe20000000000 */
[----:B------:R-:W-:-:S03]  /*29be0*/  ULDC UR4, c[0x0][0x22c] ;  /* 0x00008b0000047ab9 */ /* 0x000fc60000000800 */
[----:B---3--:R0:W-:Y:S04]  /*29bf0*/  @P6 STG.E.U16 desc[UR30][R58.64], R45 ;  /* 0x0000002d3a006986 */ /* 0x0081e8000c10151e */
[----:B0-----:R-:W3:Y:S04]  /*29c00*/  LDL.LU.64 R44, [R1+0xa48] ;  /* 0x000a4800012c7983 */ /* 0x001ee80000300a00 */
[----:B------:R-:W4:Y:S04]  /*29c10*/  LDL.LU.64 R60, [R1+0xa28] ;  /* 0x000a2800013c7983 */ /* 0x000f280000300a00 */
[----:B--2---:R0:W-:Y:S02]  /*29c20*/  @P1 STG.E.U16 desc[UR30][R90.64], R46 ;  /* 0x0000002e5a001986 */ /* 0x0041e4000c10151e */
[----:B0-----:R-:W-:-:S05]  /*29c30*/  PRMT R46, R46, 0x7632, R46 ;  /* 0x000076322e2e7816 */ /* 0x001fca000000002e */
[----:B------:R0:W-:Y:S04]  /*29c40*/  @P2 STG.E.U16 desc[UR30][R40.64], R46 ;  /* 0x0000002e28002986 */ /* 0x0001e8000c10151e */
[----:B0-----:R-:W2:Y:S01]  /*29c50*/  LDL.LU.64 R40, [R1+0xea8] ;  /* 0x000ea80001287983 */ /* 0x001ea20000300a00 */
[----:B------:R-:W-:Y:S01]  /*29c60*/  ISETP.LT.AND P3, PT, R0, UR4, !P0 ;  /* 0x0000000400007c0c */ /* 0x000fe2000c761270 */
[----:B------:R-:W-:Y:S01]  /*29c70*/  VIADD R0, R7, 0x9f ;  /* 0x0000009f07007836 */ /* 0x000fe20000000000 */
[----:B------:R-:W-:Y:S01]  /*29c80*/  ULDC UR4, c[0x0][0x22c] ;  /* 0x00008b0000047ab9 */ /* 0x000fe20000000800 */
[----:B------:R-:W-:Y:S01]  /*29c90*/  PRMT R6, R47, 0x7632, R6 ;  /* 0x000076322f067816 */ /* 0x000fe20000000006 */
[----:B------:R-:W2:Y:S02]  /*29ca0*/  LDL.LU.64 R58, [R1+0xa20] ;  /* 0x000a2000013a7983 */ /* 0x000ea40000300a00 */
[----:B------:R-:W-:Y:S01]  /*29cb0*/  ISETP.LT.AND P4, PT, R0, UR4, !P0 ;  /* 0x0000000400007c0c */ /* 0x000fe2000c781270 */
[C---:B------:R-:W-:Y:S01]  /*29cc0*/  VIADD R0, R7.reuse, 0xa0 ;  /* 0x000000a007007836 */ /* 0x040fe20000000000 */
[----:B------:R-:W-:Y:S01]  /*29cd0*/  ULDC UR4, c[0x0][0x22c] ;  /* 0x00008b0000047ab9 */ /* 0x000fe20000000800 */
[----:B------:R-:W2:Y:S03]  /*29ce0*/  LDL.LU.64 R90, [R1+0xa18] ;  /* 0x000a1800015a7983 */ /* 0x000ea60000300a00 */
[----:B------:R-:W-:Y:S01]  /*29cf0*/  ISETP.LT.AND P5, PT, R0, UR4, !P0 ;  /* 0x0000000400007c0c */ /* 0x000fe2000c7a1270 */
[----:B------:R-:W-:Y:S01]  /*29d00*/  VIADD R0, R7, 0xa1 ;  /* 0x000000a107007836 */ /* 0x000fe20000000000 */
[----:B------:R-:W-:-:S04]  /*29d10*/  ULDC UR4, c[0x0][0x22c] ;  /* 0x00008b0000047ab9 */ /* 0x000fc80000000800 */
[----:B------:R-:W-:Y:S01]  /*29d20*/  ISETP.LT.AND P6, PT, R0, UR4, !P0 ;  /* 0x0000000400007c0c */ /* 0x000fe2000c7c1270 */
[----:B---3--:R0:W-:Y:S01]  /*29d30*/  @P3 STG.E.U16 desc[UR30][R44.64], R47 ;  /* 0x0000002f2c003986 */ /* 0x0081e2000c10151e */
[----:B------:R-:W-:Y:S01]  /*29d40*/  VIADD R0, R7, 0xa2 ;  /* 0x000000a207007836 */ /* 0x000fe20000000000 */
[----:B------:R-:W-:Y:S02]  /*29d50*/  ULDC UR4, c[0x0][0x22c] ;  /* 0x00008b0000047ab9 */ /* 0x000fe40000000800 */
[----:B----4-:R-:W-:Y:S04]  /*29d60*/  @P4 STG.E.U16 desc[UR30][R62.64], R6 ;  /* 0x000000063e004986 */ /* 0x010fe8000c10151e */
[----:B0-----:R-:W3:Y:S04]  /*29d70*/  LDL.LU.64 R44, [R1+0xa08] ;  /* 0x000a0800012c7983 */ /* 0x001ee80000300a00 */
        /* <DEDUP_REMOVED lines=18> */
[----:B------:R-:W4:Y:S01]  /*29ea0*/  LDL.LU.64 R60, [R1+0x9e8] ;  /* 0x0009e800013c7983 */ /* 0x000f220000300a00 */
[----:B------:R-:W-:Y:S01]  /*29eb0*/  VIADD R0, R7, 0xa6 ;  /* 0x000000a607007836 */ /* 0x000fe20000000000 */
[----:B------:R-:W-:Y:S02]  /*29ec0*/  ULDC UR4, c[0x0][0x22c] ;  /* 0x00008b0000047ab9 */ /* 0x000fe40000000800 */
[----:B------:R-:W-:Y:S04]  /*29ed0*/  @P2 STG.E.U16 desc[UR30][R58.64], R41 ;  /* 0x000000293a002986 */ /* 0x000fe8000c10151e */
        /* <DEDUP_REMOVED lines=1356> */
[----:B------:R-:W-:-:S04]  /*2f3a0*/  ULDC UR4, c[0x0][0x22c] ;  /* 0x00008b0000047ab9 */ /* 0x000fc80000000800 */
[----:B------:R-:W-:Y:S01]  /*2f3b0*/  ISETP.LT.AND P6, PT, R0, UR4, !P0 ;  /* 0x0000000400007c0c */ /* 0x000fe2000c7c1270 */
[----:B------:R0:W-:Y:S01]  /*2f3c0*/  @P3 STG.E.U16 desc[UR30][R60.64], R201 ;  /* 0x000000c93c003986 */ /* 0x0001e2000c10151e */
[----:B------:R-:W-:Y:S01]  /*2f3d0*/  VIADD R0, R7, 0x19e ;  /* 0x0000019e07007836 */ /* 0x000fe20000000000 */
[----:B------:R-:W-:Y:S01]  /*2f3e0*/  ULDC UR4, c[0x0][0x22c] ;  /* 0x00008b0000047ab9 */ /* 0x000fe20000000800 */
[----:B0-----:R-:W-:Y:S01]  /*2f3f0*/  PRMT R201, R201, 0x7632, R201 ;  /* 0x00007632c9c97816 */ /* 0x001fe200000000c9 */
[----:B------:R-:W4:Y:S04]  /*2f400*/  LDL.LU.64 R60, [R1+0x210] ;  /* 0x00021000013c7983 */ /* 0x000f280000300a00 */
[----:B------:R-:W-:Y:S01]  /*2f410*/  @P4 STG.E.U16 desc[UR30][R58.64], R201 ;  /* 0x000000c93a004986 */ /* 0x000fe2000c10151e */
[----:B--2---:R-:W-:-:S03]  /*2f420*/  PRMT R6, R202, 0x7632, R6 ;  /* 0x00007632ca067816 */ /* 0x004fc60000000006 */
[----:B------:R-:W-:Y:S04]  /*2f430*/  @P5 STG.E.U16 desc[UR30][R90.64], R202 ;  /* 0x000000ca5a005986 */ /* 0x000fe8000c10151e */
        /* <DEDUP_REMOVED lines=19> */
[----:B0-----:R-:W3:Y:S01]  /*2f570*/  LDL.LU.64 R44, [R1+0x1f0] ;  /* 0x0001f000012c7983 */ /* 0x001ee20000300a00 */
        /* <DEDUP_REMOVED lines=8> */
[----:B------:R-:W4:Y:S02]  /*2f600*/  LDL.LU.64 R62, [R1+0x1e8] ;  /* 0x0001e800013e7983 */ /* 0x000f240000300a00 */
        /* <DEDUP_REMOVED lines=10> */
[----:B------:R-:W-:Y:S02]  /*2f6b0*/  ULDC UR4, c[0x0][0x22c] ;  /* 0x00008b0000047ab9 */ /* 0x000fe40000000800 */
[----:B------:R-:W-:Y:S04]  /*2f6c0*/  @P6 STG.E.U16 desc[UR30][R58.64], R8 ;  /* 0x000000083a006986 */ /* 0x000fe8000c10151e */
[----:B0-----:R-:W4:Y:S01]  /*2f6d0*/  LDL.LU.64 R60, [R1+0x1d0] ;  /* 0x0001d000013c7983 */ /* 0x001f220000300a00 */
        /* <DEDUP_REMOVED lines=215> */
[----:B------:R-:W-:Y:S01]  /*30450*/  @P3 STG.E.U16 desc[UR30][R60.64], R225 ;  /* 0x000000e13c003986 */ /* 0x000fe2000c10151e */
[----:B------:R-:W-:Y:S01]  /*30460*/  VIADD R0, R7, 0x1ce ;  /* 0x000001ce07007836 */ /* 0x000fe20000000000 */
[----:B------:R-:W-:Y:S02]  /*30470*/  ULDC UR4, c[0x0][0x22c] ;  /* 0x00008b0000047ab9 */ /* 0x000fe40000000800 */
[----:B------:R-:W-:Y:S01]  /*30480*/  @P4 STG.E.U16 desc[UR30][R58.64], R8 ;  /* 0x000000083a004986 */ /* 0x000fe2000c10151e */
[----:B--2---:R-:W-:-:S03]  /*30490*/  PRMT R6, R226, 0x7632, R6 ;  /* 0x00007632e2067816 */ /* 0x004fc60000000006 */
[----:B------:R0:W-:Y:S04]  /*304a0*/  @P5 STG.E.U16 desc[UR30][R90.64], R226 ;  /* 0x000000e25a005986 */ /* 0x0001e8000c10151e */
[----:B------:R1:W-:Y:S04]  /*304b0*/  @P6 STG.E.U16 desc[UR30][R228.64], R6 ;  /* 0x00000006e4006986 */ /* 0x0003e8000c10151e */
[----:B0-----:R-:W2:Y:S04]  /*304c0*/  LDL.LU.64 R90, [R1+0x90] ;  /* 0x00009000015a7983 */ /* 0x001ea80000300a00 */
[----:B-1----:R-:W2:Y:S01]  /*304d0*/  LDL.LU.64 R228, [R1+0xc48] ;  /* 0x000c480001e47983 */ /* 0x002ea20000300a00 */
        /* <DEDUP_REMOVED lines=28> */
[----:B------:R-:W-:Y:S01]  /*306a0*/  VIADD R0, R7, 0x1d4 ;  /* 0x000001d407007836 */ /* 0x000fe20000000000 */
[----:B------:R-:W-:-:S04]  /*306b0*/  ULDC UR4, c[0x0][0x22c] ;  /* 0x00008b0000047ab9 */ /* 0x000fc80000000800 */
[----:B------:R-:W-:Y:S01]  /*306c0*/  ISETP.LT.AND P1, PT, R0, UR4, !P0 ;  /* 0x0000000400007c0c */ /* 0x000fe2000c721270 */
[----:B------:R-:W-:Y:S01]  /*306d0*/  VIADD R0, R7, 0x1d5 ;  /* 0x000001d507007836 */ /* 0x000fe20000000000 */
[----:B------:R-:W-:-:S04]  /*306e0*/  ULDC UR4, c[0x0][0x22c] ;  /* 0x00008b0000047ab9 */ /* 0x000fc80000000800 */
[----:B------:R-:W-:Y:S01]  /*306f0*/  ISETP.LT.AND P2, PT, R0, UR4, !P0 ;  /* 0x0000000400007c0c */ /* 0x000fe2000c741270 */
[----:B------:R0:W-:Y:S01]  /*30700*/  @P5 STG.E.U16 desc[UR30][R90.64], R229 ;  /* 0x000000e55a005986 */ /* 0x0001e2000c10151e */
[----:B------:R-:W-:Y:S01]  /*30710*/  VIADD R0, R7, 0x1d6 ;  /* 0x000001d607007836 */ /* 0x000fe20000000000 */
[----:B------:R-:W-:Y:S02]  /*30720*/  ULDC UR4, c[0x0][0x22c] ;  /* 0x00008b0000047ab9 */ /* 0x000fe40000000800 */
[----:B------:R1:W-:Y:S04]  /*30730*/  @P6 STG.E.U16 desc[UR30][R60.64], R8 ;  /* 0x000000083c006986 */ /* 0x0003e8000c10151e */
[----:B0-----:R-:W4:Y:S04]  /*30740*/  LDL.LU.64 R90, [R1+0x60] ;  /* 0x00006000015a7983 */ /* 0x001f280000300a00 */
[----:B------:R-:W4:Y:S04]  /*30750*/  LDL.LU.64 R62, [R1+0x50] ;  /* 0x00005000013e7983 */ /* 0x000f280000300a00 */
[----:B-1----:R-:W4:Y:S01]  /*30760*/  LDL.LU.64 R60, [R1+0x48] ;  /* 0x00004800013c7983 */ /* 0x002f220000300a00 */
        /* <DEDUP_REMOVED lines=10> */
[----:B------:R-:W-:Y:S01]  /*30810*/  VIADD R0, R7, 0x1d8 ;  /* 0x000001d807007836 */ /* 0x000fe20000000000 */
[----:B------:R-:W-:-:S04]  /*30820*/  ULDC UR4, c[0x0][0x22c] ;  /* 0x00008b0000047ab9 */ /* 0x000fc80000000800 */
[----:B------:R-:W-:Y:S01]  /*30830*/  ISETP.LT.AND P5, PT, R0, UR4, !P0 ;  /* 0x0000000400007c0c */ /* 0x000fe2000c7a1270 */
[----:B------:R-:W-:Y:S01]  /*30840*/  VIADD R0, R7, 0x1d9 ;  /* 0x000001d907007836 */ /* 0x000fe20000000000 */
[----:B------:R-:W-:-:S04]  /*30850*/  ULDC UR4, c[0x0][0x22c] ;  /* 0x00008b0000047ab9 */ /* 0x000fc80000000800 */
[----:B------:R-:W-:Y:S01]  /*30860*/  ISETP.LT.AND P6, PT, R0, UR4, !P0 ;  /* 0x0000000400007c0c */ /* 0x000fe2000c7c1270 */
[----:B---3--:R-:W-:Y:S01]  /*30870*/  @P3 STG.E.U16 desc[UR30][R44.64], R231 ;  /* 0x000000e72c003986 */ /* 0x008fe2000c10151e */
[----:B------:R-:W-:Y:S01]  /*30880*/  VIADD R0, R7, 0x1da ;  /* 0x000001da07007836 */ /* 0x000fe20000000000 */
[----:B------:R-:W-:Y:S02]  /*30890*/  ULDC UR4, c[0x0][0x22c] ;  /* 0x00008b0000047ab9 */ /* 0x000fe40000000800 */
[----:B----4-:R0:W-:Y:S04]  /*308a0*/  @P4 STG.E.U16 desc[UR30][R56.64], R8 ;  /* 0x0000000838004986 */ /* 0x0101e8000c10151e */
[----:B0-----:R-:W3:Y:S01]  /*308b0*/  LDL.LU.64 R56, [R1+0x30] ;  /* 0x0000300001387983 */ /* 0x001ee20000300a00 */
[----:B--2---:R-:W-:-:S03]  /*308c0*/  PRMT R6, R232, 0x7632, R6 ;  /* 0x00007632e8067816 */ /* 0x004fc60000000006 */
        /* <DEDUP_REMOVED lines=13> */
[----:B------:R-:W-:Y:S02]  /*309a0*/  ISETP.LT.AND P4, PT, R0, UR4, !P0 ;  /* 0x0000000400007c0c */ /* 0x000fe4000c781270 */
[----:B------:R-:W-:Y:S01]  /*309b0*/  PRMT R8, R233, 0x7632, R8 ;  /* 0x00007632e9087816 */ /* 0x000fe20000000008 */
[----:B------:R-:W-:Y:S01]  /*309c0*/  @P1 STG.E.U16 desc[UR30][R62.64], R233 ;  /* 0x000000e93e001986 */ /* 0x000fe2000c10151e */
[----:B------:R-:W-:Y:S01]  /*309d0*/  VIADD R0, R7, 0x1de ;  /* 0x000001de07007836 */ /* 0x000fe20000000000 */
[----:B------:R-:W-:Y:S02]  /*309e0*/  ULDC UR4, c[0x0][0x22c] ;  /* 0x00008b0000047ab9 */ /* 0x000fe40000000800 */
[----:B------:R-:W-:Y:S01]  /*309f0*/  @P2 STG.E.U16 desc[UR30][R60.64], R8 ;  /* 0x000000083c002986 */ /* 0x000fe2000c10151e */
[----:B----4-:R-:W-:-:S03]  /*30a00*/  PRMT R6, R234, 0x7632, R6 ;  /* 0x00007632ea067816 */ /* 0x010fc60000000006 */
[----:B------:R-:W-:Y:S04]  /*30a10*/  @P3 STG.E.U16 desc[UR30][R58.64], R234 ;  /* 0x000000ea3a003986 */ /* 0x000fe8000c10151e */
[----:B------:R0:W-:Y:S04]  /*30a20*/  @P4 STG.E.U16 desc[UR30][R236.64], R6 ;  /* 0x00000006ec004986 */ /* 0x0001e8000c10151e */
[----:B0-----:R-:W4:Y:S01]  /*30a30*/  LDL.LU.64 R236, [R1+0xc28] ;  /* 0x000c280001ec7983 */ /* 0x001f220000300a00 */
        /* <DEDUP_REMOVED lines=11> */
[----:B---3--:R-:W-:Y:S01]  /*30af0*/  @P5 STG.E.U16 desc[UR30][R56.64], R235 ;  /* 0x000000eb38005986 */ /* 0x008fe2000c10151e */
[C---:B------:R-:W-:Y:S01]  /*30b00*/  VIADD R0, R7.reuse, 0x1e2 ;  /* 0x000001e207007836 */ /* 0x040fe20000000000 */
[----:B------:R-:W-:Y:S02]  /*30b10*/  ULDC UR4, c[0x0][0x22c] ;  /* 0x00008b0000047ab9 */ /* 0x000fe40000000800 */
[----:B--2---:R-:W-:Y:S02]  /*30b20*/  @P6 STG.E.U16 desc[UR30][R90.64], R8 ;  /* 0x000000085a006986 */ /* 0x004fe4000c10151e */
[----:B------:R-:W-:Y:S01]  /*30b30*/  ISETP.LT.AND P3, PT, R0, UR4, !P0 ;  /* 0x0000000400007c0c */ /* 0x000fe2000c761270 */
[----:B------:R-:W-:Y:S01]  /*30b40*/  VIADD R0, R7, 0x1e3 ;  /* 0x000001e307007836 */ /* 0x000fe20000000000 */
[----:B------:R-:W-:Y:S01]  /*30b50*/  ULDC UR4, c[0x0][0x22c] ;  /* 0x00008b0000047ab9 */ /* 0x000fe20000000800 */
[----:B----4-:R-:W-:Y:S01]  /*30b60*/  PRMT R6, R236, 0x7632, R6 ;  /* 0x00007632ec067816 */ /* 0x010fe20000000006 */
[----:B------:R0:W-:Y:S04]  /*30b70*/  @P1 STG.E.U16 desc[UR30][R244.64], R236 ;  /* 0x000000ecf4001986 */ /* 0x0001e8000c10151e */
[----:B------:R1:W-:Y:S04]  /*30b80*/  @P2 STG.E.U16 desc[UR30][R238.64], R6 ;  /* 0x00000006ee002986 */ /* 0x0003e8000c10151e */
[----:B0-----:R-:W2:Y:S04]  /*30b90*/  LDL.LU.64 R244, [R1+0xc20] ;  /* 0x000c200001f47983 */ /* 0x001ea80000300a00 */
[----:B-1----:R-:W3:Y:S01]  /*30ba0*/  LDL.LU.64 R238, [R1+0xc18] ;  /* 0x000c180001ee7983 */ /* 0x002ee20000300a00 */
[----:B------:R-:W-:-:S02]  /*30bb0*/  ISETP.LT.AND P4, PT, R0, UR4, !P0 ;  /* 0x0000000400007c0c */ /* 0x000fc4000c781270 */
[----:B------:R-:W-:Y:S01]  /*30bc0*/  PRMT R8, R237, 0x7632, R8 ;  /* 0x00007632ed087816 */ /* 0x000fe20000000008 */
[----:B------:R0:W-:Y:S01]  /*30bd0*/  @P3 STG.E.U16 desc[UR30][R246.64], R237 ;  /* 0x000000edf6003986 */ /* 0x0001e2000c10151e */
[----:B------:R-:W-:Y:S01]  /*30be0*/  VIADD R0, R7, 0x1e4 ;  /* 0x000001e407007836 */ /* 0x000fe20000000000 */
[----:B------:R-:W-:-:S08]  /*30bf0*/  ULDC UR4, c[0x0][0x22c] ;  /* 0x00008b0000047ab9 */ /* 0x000fd00000000800 */
[----:B------:R1:W-:Y:S04]  /*30c00*/  @P4 STG.E.U16 desc[UR30][R240.64], R8 ;  /* 0x00000008f0004986 */ /* 0x0003e8000c10151e */
[----:B0-----:R-:W4:Y:S04]  /*30c10*/  LDL.LU.64 R246, [R1+0xc10] ;  /* 0x000c100001f67983 */ /* 0x001f280000300a00 */
[----:B-1----:R-:W2:Y:S01]  /*30c20*/  LDL.LU.64 R240, [R1+0xc08] ;  /* 0x000c080001f07983 */ /* 0x002ea20000300a00 */
        /* <DEDUP_REMOVED lines=15> */
[----:B---3--:R0:W-:Y:S04]  /*30d20*/  @P5 STG.E.U16 desc[UR30][R242.64], R238 ;  /* 0x000000eef2005986 */ /* 0x0081e8000c10151e */
[----:B0-----:R-:W3:Y:S04]  /*30d30*/  LDL.LU.64 R242, [R1+0xc00] ;  /* 0x000c000001f27983 */ /* 0x001ee80000300a00 */
[----:B------:R-:W3:Y:S01]  /*30d40*/  LDL.LU R252, [R1+0xbfc] ;  /* 0x000bfc0001fc7983 */ /* 0x000ee20000300800 */
[----:B------:R-:W-:Y:S01]  /*30d50*/  ISETP.LT.AND P4, PT, R0, UR4, !P0 ;  /* 0x0000000400007c0c */ /* 0x000fe2000c781270 */
[----:B------:R-:W-:Y:S01]  /*30d60*/  VIADD R0, R7, 0x1ea ;  /* 0x000001ea07007836 */ /* 0x000fe20000000000 */
[----:B------:R-:W-:Y:S01]  /*30d70*/  ULDC UR4, c[0x0][0x22c] ;  /* 0x00008b0000047ab9 */ /* 0x000fe20000000800 */
[----:B------:R-:W-:-:S03]  /*30d80*/  PRMT R125, R238, 0x7632, R125 ;  /* 0x00007632ee7d7816 */ /* 0x000fc6000000007d */
[----:B------:R-:W-:Y:S01]  /*30d90*/  ISETP.LT.AND P5, PT, R0, UR4, !P0 ;  /* 0x0000000400007c0c */ /* 0x000fe2000c7a1270 */
[C---:B------:R-:W-:Y:S01]  /*30da0*/  VIADD R0, R7.reuse, 0x1eb ;  /* 0x000001eb07007836 */ /* 0x040fe20000000000 */
[----:B------:R-:W-:Y:S01]  /*30db0*/  ULDC UR4, c[0x0][0x22c] ;  /* 0x00008b0000047ab9 */ /* 0x000fe20000000800 */
[----:B------:R-:W-:Y:S03]  /*30dc0*/  @P6 STG.E.U16 desc[UR30][R250.64], R125 ;  /* 0x0000007dfa006986 */ /* 0x000fe6000c10151e */
[----:B------:R-:W-:Y:S01]  /*30dd0*/  ISETP.LT.AND P6, PT, R0, UR4, !P0 ;  /* 0x0000000400007c0c */ /* 0x000fe2000c7c1270 */
[----:B------:R-:W-:Y:S01]  /*30de0*/  VIADD R0, R7, 0x1ec ;  /* 0x000001ec07007836 */ /* 0x000fe20000000000 */
[----:B------:R-:W-:Y:S01]  /*30df0*/  ULDC UR4, c[0x0][0x22c] ;  /* 0x00008b0000047ab9 */ /* 0x000fe20000000800 */
[----:B------:R-:W-:Y:S01]  /*30e00*/  @P1 STG.E.U16 desc[UR30][R64.64], R239 ;  /* 0x000000ef40001986 */ /* 0x000fe2000c10151e */
[----:B------:R-:W-:-:S02]  /*30e10*/  PRMT R33, R239, 0x7632, R33 ;  /* 0x00007632ef217816 */ /* 0x000fc40000000021 */
[----:B------:R-:W-:Y:S01]  /*30e20*/  ISETP.LT.AND P1, PT, R0, UR4, !P0 ;  /* 0x0000000400007c0c */ /* 0x000fe2000c721270 */
[C---:B------:R-:W-:Y:S01]  /*30e30*/  VIADD R0, R7.reuse, 0x1ed ;  /* 0x000001ed07007836 */ /* 0x040fe20000000000 */
[----:B------:R-:W-:Y:S01]  /*30e40*/  ULDC UR4, c[0x0][0x22c] ;  /* 0x00008b0000047ab9 */ /* 0x000fe20000000800 */
[----:B------:R-:W-:Y:S03]  /*30e50*/  @P2 STG.E.U16 desc[UR30][R66.64], R33 ;  /* 0x0000002142002986 */ /* 0x000fe6000c10151e */
[----:B------:R-:W-:Y:S01]  /*30e60*/  ISETP.LT.AND P2, PT, R0, UR4, !P0 ;  /* 0x0000000400007c0c */ /* 0x000fe2000c741270 */
[----:B------:R-:W-:Y:S01]  /*30e70*/  VIADD R0, R7, 0x1ee ;  /* 0x000001ee07007836 */ /* 0x000fe20000000000 */
[----:B------:R-:W-:Y:S01]  /*30e80*/  ULDC UR4, c[0x0][0x22c] ;  /* 0x00008b0000047ab9 */ /* 0x000fe20000000800 */
[----:B--2---:R-:W-:Y:S01]  /*30e90*/  @P3 STG.E.U16 desc[UR30][R68.64], R240 ;  /* 0x000000f044003986 */ /* 0x004fe2000c10151e */
        /* <DEDUP_REMOVED lines=17> */
[----:B------:R-:W-:Y:S02]  /*30fb0*/  PRMT R43, R244, 0x7632, R43 ;  /* 0x00007632f42b7816 */ /* 0x000fe4000000002b */
[----:B------:R-:W-:-:S02]  /*30fc0*/  PRMT R46, R245, 0x7632, R46 ;  /* 0x00007632f52e7816 */ /* 0x000fc4000000002e */
[----:B----4-:R-:W-:Y:S02]  /*30fd0*/  PRMT R48, R246, 0x7632, R48 ;  /* 0x00007632f6307816 */ /* 0x010fe40000000030 */
[----:B------:R-:W-:Y:S01]  /*30fe0*/  PRMT R50, R247, 0x7632, R50 ;  /* 0x00007632f7327816 */ /* 0x000fe20000000032 */
[----:B---3--:R-:W-:Y:S01]  /*30ff0*/  @P1 STG.E.U16 desc[UR30][R76.64], R242 ;  /* 0x000000f24c001986 */ /* 0x008fe2000c10151e */
[----:B------:R-:W-:Y:S02]  /*31000*/  PRMT R39, R242, 0x7632, R39 ;  /* 0x00007632f2277816 */ /* 0x000fe40000000027 */
        /* <DEDUP_REMOVED lines=22> */
[----:B------:R-:W0:Y:S01]  /*31170*/  LDS.128 R8, [R252] ;  /* 0x00000000fc087984 */ /* 0x000e220000000c00 */
[----:B------:R-:W-:Y:S01]  /*31180*/  VIADD R0, R7, 0x1f8 ;  /* 0x000001f807007836 */ /* 0x000fe20000000000 */
[----:B------:R-:W-:-:S02]  /*31190*/  ULDC UR4, c[0x0][0x22c] ;  /* 0x00008b0000047ab9 */ /* 0x000fc40000000800 */
[----:B------:R1:W-:Y:S02]  /*311a0*/  @P1 STG.E.U16 desc[UR30][R88.64], R245 ;  /* 0x000000f558001986 */ /* 0x0003e4000c10151e */
[----:B------:R-:W-:Y:S01]  /*311b0*/  ISETP.LT.AND P1, PT, R0, UR4, !P0 ;  /* 0x0000000400007c0c */ /* 0x000fe2000c721270 */
[C---:B------:R-:W-:Y:S01]  /*311c0*/  VIADD R0, R7.reuse, 0x1f9 ;  /* 0x000001f907007836 */ /* 0x040fe20000000000 */
[----:B------:R-:W-:Y:S01]  /*311d0*/  ULDC UR4, c[0x0][0x22c] ;  /* 0x00008b0000047ab9 */ /* 0x000fe20000000800 */
[----:B------:R1:W-:Y:S03]  /*311e0*/  @P2 STG.E.U16 desc[UR30][R92.64], R46 ;  /* 0x0000002e5c002986 */ /* 0x0003e6000c10151e */
        /* <DEDUP_REMOVED lines=13> */
[----:B------:R-:W-:Y:S01]  /*312c0*/  VIADD R0, R7, 0x1fd ;  /* 0x000001fd07007836 */ /* 0x000fe20000000000 */
[----:B------:R-:W-:Y:S01]  /*312d0*/  ULDC UR4, c[0x0][0x22c] ;  /* 0x00008b0000047ab9 */ /* 0x000fe20000000800 */
[----:B------:R1:W-:Y:S03]  /*312e0*/  @P6 STG.E.U16 desc[UR30][R100.64], R50 ;  /* 0x0000003264006986 */ /* 0x0003e6000c10151e */
[----:B------:R-:W-:-:S02]  /*312f0*/  ISETP.LT.AND P6, PT, R0, UR4, !P0 ;  /* 0x0000000400007c0c */ /* 0x000fc4000c7c1270 */
[----:B0-----:R-:W-:Y:S02]  /*31300*/  PRMT R52, R8, 0x7632, R52 ;  /* 0x0000763208347816 */ /* 0x001fe40000000034 */
[----:B------:R-:W-:Y:S01]  /*31310*/  PRMT R54, R9, 0x7632, R54 ;  /* 0x0000763209367816 */ /* 0x000fe20000000036 */
[----:B------:R1:W-:Y:S01]  /*31320*/  @P1 STG.E.U16 desc[UR30][R102.64], R8 ;  /* 0x0000000866001986 */ /* 0x0003e2000c10151e */
[----:B------:R-:W-:Y:S01]  /*31330*/  PRMT R124, R10, 0x7632, R124 ;  /* 0x000076320a7c7816 */ /* 0x000fe2000000007c */
[C---:B------:R-:W-:Y:S01]  /*31340*/  VIADD R0, R7.reuse, 0x1ff ;  /* 0x000001ff07007836 */ /* 0x040fe20000000000 */
[----:B------:R-:W-:Y:S01]  /*31350*/  ULDC UR4, c[0x0][0x22c] ;  /* 0x00008b0000047ab9 */ /* 0x000fe20000000800 */
[----:B------:R1:W-:Y:S04]  /*31360*/  @P2 STG.E.U16 desc[UR30][R104.64], R52 ;  /* 0x0000003468002986 */ /* 0x0003e8000c10151e */
[----:B------:R1:W-:Y:S04]  /*31370*/  @P3 STG.E.U16 desc[UR30][R106.64], R9 ;  /* 0x000000096a003986 */ /* 0x0003e8000c10151e */
[----:B------:R1:W-:Y:S04]  /*31380*/  @P4 STG.E.U16 desc[UR30][R108.64], R54 ;  /* 0x000000366c004986 */ /* 0x0003e8000c10151e */
[----:B------:R1:W-:Y:S04]  /*31390*/  @P5 STG.E.U16 desc[UR30][R110.64], R10 ;  /* 0x0000000a6e005986 */ /* 0x0003e8000c10151e */
[----:B------:R1:W-:Y:S01]  /*313a0*/  @P6 STG.E.U16 desc[UR30][R248.64], R124 ;  /* 0x0000007cf8006986 */ /* 0x0003e2000c10151e */
[----:B------:R-:W-:Y:S01]  /*313b0*/  VIADD R7, R7, 0x1fe ;  /* 0x000001fe07077836 */ /* 0x000fe20000000000 */
[----:B------:R-:W-:-:S04]  /*313c0*/  ISETP.LT.AND P1, PT, R0, UR5, !P0 ;  /* 0x0000000500007c0c */ /* 0x000fc8000c721270 */
[----:B------:R-:W-:-:S13]  /*313d0*/  ISETP.LT.AND P0, PT, R7, UR4, !P0 ;  /* 0x0000000407007c0c */ /* 0x000fda000c701270 */
[----:B------:R1:W-:Y:S01]  /*313e0*/  @P0 STG.E.U16 desc[UR30][R4.64], R11 ;  /* 0x0000000b04000986 */ /* 0x0003e2000c10151e */
[----:B------:R-:W-:Y:S05]  /*313f0*/  @!P1 EXIT ;  /* 0x000000000000994d */ /* 0x000fea0003800000 */
[----:B-1----:R-:W-:-:S05]  /*31400*/  PRMT R11, R11, 0x7632, R11 ;  /* 0x000076320b0b7816 */ /* 0x002fca000000000b */
[----:B------:R-:W-:Y:S01]  /*31410*/  STG.E.U16 desc[UR30][R2.64], R11 ;  /* 0x0000000b02007986 */ /* 0x000fe2000c10151e */
[----:B------:R-:W-:Y:S05]  /*31420*/  EXIT ;  /* 0x000000000000794d */ /* 0x000fea0003800000 */
.L_x_2:
[----:B------:R-:W-:-:S00]  /*31430*/  BRA `(.L_x_2) ;  /* 0xfffffffc00fc7947 */ /* 0x000fc0000383ffff */
[----:B------:R-:W-:-:S00]  /*31440*/  NOP ;  /* 0x0000000000007918 */ /* 0x000fc00000000000 */
        /* <DEDUP_REMOVED lines=11> */
.L_x_3:


//--------------------- .nv.shared.matmul_kernel  --------------------------
	.section	.nv.shared.matmul_kernel,"aw",@nobits
	.sectionflags	@""
	.align	16
	.zero		1024


//--------------------- .nv.shared.reserved.0     --------------------------
	.section	.nv.shared.reserved.0,"aw",@nobits
	.weak		__nv_reservedSMEM_offset_0_alias
	.size		__nv_reservedSMEM_offset_0_alias, 0, 0
	.other		__nv_reservedSMEM_offset_0_alias,@"STO_CUDA_RESERVED_SHARED STV_DEFAULT"
__nv_reservedSMEM_offset_0_alias:
	.zero		0


//--------------------- .nv.constant0.matmul_kernel --------------------------
	.section	.nv.constant0.matmul_kernel,"a",@progbits
	.sectionflags	@""
	.align	4
.nv.constant0.matmul_kernel:
	.zero		608


//--------------------- SYMBOLS --------------------------

	.type		.nv.reservedSmem.offset0,@object
	.size		.nv.reservedSmem.offset0,0x4
